//
// Generated by NVIDIA NVVM Compiler
//
// Compiler Build ID: CL-36424714
// Cuda compilation tools, release 13.0, V13.0.88
// Based on NVVM 20.0.0
//

.version 9.0
.target sm_100
.address_size 64

	// .globl	_Z11print_ArrayPfi
.extern .func  (.param .b32 func_retval0) vprintf
(
	.param .b64 vprintf_param_0,
	.param .b64 vprintf_param_1
)
;
.extern .func  (.param .b64 func_retval0) malloc
(
	.param .b64 malloc_param_0
)
;
.global .align 1 .b8 $str[4] = {37, 102, 32};
.global .align 1 .b8 $str$1[2] = {10};

.visible .entry _Z11print_ArrayPfi(
	.param .u64 .ptr .align 1 _Z11print_ArrayPfi_param_0,
	.param .u32 _Z11print_ArrayPfi_param_1
)
{
	.local .align 8 .b8 	__local_depot0[8];
	.reg .b64 	%SP;
	.reg .b64 	%SPL;
	.reg .pred 	%p<10>;
	.reg .b32 	%r<83>;
	.reg .b32 	%f<30>;
	.reg .b64 	%rd<32>;
	.reg .b64 	%fd<30>;

	mov.u64 	%SPL, __local_depot0;
	cvta.local.u64 	%SP, %SPL;
	ld.param.u64 	%rd9, [_Z11print_ArrayPfi_param_0];
	ld.param.u32 	%r16, [_Z11print_ArrayPfi_param_1];
	cvta.to.global.u64 	%rd1, %rd9;
	add.u64 	%rd10, %SP, 0;
	add.u64 	%rd2, %SPL, 0;
	setp.lt.s32 	%p1, %r16, 1;
	@%p1 bra 	$L__BB0_13;
	and.b32  	%r1, %r16, 15;
	setp.lt.u32 	%p2, %r16, 16;
	mov.b32 	%r80, 0;
	@%p2 bra 	$L__BB0_4;
	and.b32  	%r80, %r16, 2147483632;
	neg.s32 	%r78, %r80;
	add.s64 	%rd30, %rd1, 32;
	mov.u64 	%rd11, $str;
$L__BB0_3:
	.pragma "nounroll";
	ld.global.f32 	%f1, [%rd30+-32];
	cvt.f64.f32 	%fd1, %f1;
	st.local.f64 	[%rd2], %fd1;
	cvta.global.u64 	%rd12, %rd11;
	{ // callseq 0, 0
	.param .b64 param0;
	st.param.b64 	[param0], %rd12;
	.param .b64 param1;
	st.param.b64 	[param1], %rd10;
	.param .b32 retval0;
	call.uni (retval0), 
	vprintf, 
	(
	param0, 
	param1
	);
	ld.param.b32 	%r18, [retval0];
	} // callseq 0
	ld.global.f32 	%f2, [%rd30+-28];
	cvt.f64.f32 	%fd2, %f2;
	st.local.f64 	[%rd2], %fd2;
	{ // callseq 1, 0
	.param .b64 param0;
	st.param.b64 	[param0], %rd12;
	.param .b64 param1;
	st.param.b64 	[param1], %rd10;
	.param .b32 retval0;
	call.uni (retval0), 
	vprintf, 
	(
	param0, 
	param1
	);
	ld.param.b32 	%r20, [retval0];
	} // callseq 1
	ld.global.f32 	%f3, [%rd30+-24];
	cvt.f64.f32 	%fd3, %f3;
	st.local.f64 	[%rd2], %fd3;
	{ // callseq 2, 0
	.param .b64 param0;
	st.param.b64 	[param0], %rd12;
	.param .b64 param1;
	st.param.b64 	[param1], %rd10;
	.param .b32 retval0;
	call.uni (retval0), 
	vprintf, 
	(
	param0, 
	param1
	);
	ld.param.b32 	%r22, [retval0];
	} // callseq 2
	ld.global.f32 	%f4, [%rd30+-20];
	cvt.f64.f32 	%fd4, %f4;
	st.local.f64 	[%rd2], %fd4;
	{ // callseq 3, 0
	.param .b64 param0;
	st.param.b64 	[param0], %rd12;
	.param .b64 param1;
	st.param.b64 	[param1], %rd10;
	.param .b32 retval0;
	call.uni (retval0), 
	vprintf, 
	(
	param0, 
	param1
	);
	ld.param.b32 	%r24, [retval0];
	} // callseq 3
	ld.global.f32 	%f5, [%rd30+-16];
	cvt.f64.f32 	%fd5, %f5;
	st.local.f64 	[%rd2], %fd5;
	{ // callseq 4, 0
	.param .b64 param0;
	st.param.b64 	[param0], %rd12;
	.param .b64 param1;
	st.param.b64 	[param1], %rd10;
	.param .b32 retval0;
	call.uni (retval0), 
	vprintf, 
	(
	param0, 
	param1
	);
	ld.param.b32 	%r26, [retval0];
	} // callseq 4
	ld.global.f32 	%f6, [%rd30+-12];
	cvt.f64.f32 	%fd6, %f6;
	st.local.f64 	[%rd2], %fd6;
	{ // callseq 5, 0
	.param .b64 param0;
	st.param.b64 	[param0], %rd12;
	.param .b64 param1;
	st.param.b64 	[param1], %rd10;
	.param .b32 retval0;
	call.uni (retval0), 
	vprintf, 
	(
	param0, 
	param1
	);
	ld.param.b32 	%r28, [retval0];
	} // callseq 5
	ld.global.f32 	%f7, [%rd30+-8];
	cvt.f64.f32 	%fd7, %f7;
	st.local.f64 	[%rd2], %fd7;
	{ // callseq 6, 0
	.param .b64 param0;
	st.param.b64 	[param0], %rd12;
	.param .b64 param1;
	st.param.b64 	[param1], %rd10;
	.param .b32 retval0;
	call.uni (retval0), 
	vprintf, 
	(
	param0, 
	param1
	);
	ld.param.b32 	%r30, [retval0];
	} // callseq 6
	ld.global.f32 	%f8, [%rd30+-4];
	cvt.f64.f32 	%fd8, %f8;
	st.local.f64 	[%rd2], %fd8;
	{ // callseq 7, 0
	.param .b64 param0;
	st.param.b64 	[param0], %rd12;
	.param .b64 param1;
	st.param.b64 	[param1], %rd10;
	.param .b32 retval0;
	call.uni (retval0), 
	vprintf, 
	(
	param0, 
	param1
	);
	ld.param.b32 	%r32, [retval0];
	} // callseq 7
	ld.global.f32 	%f9, [%rd30];
	cvt.f64.f32 	%fd9, %f9;
	st.local.f64 	[%rd2], %fd9;
	{ // callseq 8, 0
	.param .b64 param0;
	st.param.b64 	[param0], %rd12;
	.param .b64 param1;
	st.param.b64 	[param1], %rd10;
	.param .b32 retval0;
	call.uni (retval0), 
	vprintf, 
	(
	param0, 
	param1
	);
	ld.param.b32 	%r34, [retval0];
	} // callseq 8
	ld.global.f32 	%f10, [%rd30+4];
	cvt.f64.f32 	%fd10, %f10;
	st.local.f64 	[%rd2], %fd10;
	{ // callseq 9, 0
	.param .b64 param0;
	st.param.b64 	[param0], %rd12;
	.param .b64 param1;
	st.param.b64 	[param1], %rd10;
	.param .b32 retval0;
	call.uni (retval0), 
	vprintf, 
	(
	param0, 
	param1
	);
	ld.param.b32 	%r36, [retval0];
	} // callseq 9
	ld.global.f32 	%f11, [%rd30+8];
	cvt.f64.f32 	%fd11, %f11;
	st.local.f64 	[%rd2], %fd11;
	{ // callseq 10, 0
	.param .b64 param0;
	st.param.b64 	[param0], %rd12;
	.param .b64 param1;
	st.param.b64 	[param1], %rd10;
	.param .b32 retval0;
	call.uni (retval0), 
	vprintf, 
	(
	param0, 
	param1
	);
	ld.param.b32 	%r38, [retval0];
	} // callseq 10
	ld.global.f32 	%f12, [%rd30+12];
	cvt.f64.f32 	%fd12, %f12;
	st.local.f64 	[%rd2], %fd12;
	{ // callseq 11, 0
	.param .b64 param0;
	st.param.b64 	[param0], %rd12;
	.param .b64 param1;
	st.param.b64 	[param1], %rd10;
	.param .b32 retval0;
	call.uni (retval0), 
	vprintf, 
	(
	param0, 
	param1
	);
	ld.param.b32 	%r40, [retval0];
	} // callseq 11
	ld.global.f32 	%f13, [%rd30+16];
	cvt.f64.f32 	%fd13, %f13;
	st.local.f64 	[%rd2], %fd13;
	{ // callseq 12, 0
	.param .b64 param0;
	st.param.b64 	[param0], %rd12;
	.param .b64 param1;
	st.param.b64 	[param1], %rd10;
	.param .b32 retval0;
	call.uni (retval0), 
	vprintf, 
	(
	param0, 
	param1
	);
	ld.param.b32 	%r42, [retval0];
	} // callseq 12
	ld.global.f32 	%f14, [%rd30+20];
	cvt.f64.f32 	%fd14, %f14;
	st.local.f64 	[%rd2], %fd14;
	{ // callseq 13, 0
	.param .b64 param0;
	st.param.b64 	[param0], %rd12;
	.param .b64 param1;
	st.param.b64 	[param1], %rd10;
	.param .b32 retval0;
	call.uni (retval0), 
	vprintf, 
	(
	param0, 
	param1
	);
	ld.param.b32 	%r44, [retval0];
	} // callseq 13
	ld.global.f32 	%f15, [%rd30+24];
	cvt.f64.f32 	%fd15, %f15;
	st.local.f64 	[%rd2], %fd15;
	{ // callseq 14, 0
	.param .b64 param0;
	st.param.b64 	[param0], %rd12;
	.param .b64 param1;
	st.param.b64 	[param1], %rd10;
	.param .b32 retval0;
	call.uni (retval0), 
	vprintf, 
	(
	param0, 
	param1
	);
	ld.param.b32 	%r46, [retval0];
	} // callseq 14
	ld.global.f32 	%f16, [%rd30+28];
	cvt.f64.f32 	%fd16, %f16;
	st.local.f64 	[%rd2], %fd16;
	{ // callseq 15, 0
	.param .b64 param0;
	st.param.b64 	[param0], %rd12;
	.param .b64 param1;
	st.param.b64 	[param1], %rd10;
	.param .b32 retval0;
	call.uni (retval0), 
	vprintf, 
	(
	param0, 
	param1
	);
	ld.param.b32 	%r48, [retval0];
	} // callseq 15
	add.s32 	%r78, %r78, 16;
	add.s64 	%rd30, %rd30, 64;
	setp.ne.s32 	%p3, %r78, 0;
	@%p3 bra 	$L__BB0_3;
$L__BB0_4:
	setp.eq.s32 	%p4, %r1, 0;
	@%p4 bra 	$L__BB0_13;
	and.b32  	%r7, %r16, 7;
	setp.lt.u32 	%p5, %r1, 8;
	@%p5 bra 	$L__BB0_7;
	mul.wide.u32 	%rd14, %r80, 4;
	add.s64 	%rd15, %rd1, %rd14;
	ld.global.f32 	%f17, [%rd15];
	cvt.f64.f32 	%fd17, %f17;
	st.local.f64 	[%rd2], %fd17;
	mov.u64 	%rd16, $str;
	cvta.global.u64 	%rd17, %rd16;
	add.u64 	%rd18, %SP, 0;
	{ // callseq 16, 0
	.param .b64 param0;
	st.param.b64 	[param0], %rd17;
	.param .b64 param1;
	st.param.b64 	[param1], %rd18;
	.param .b32 retval0;
	call.uni (retval0), 
	vprintf, 
	(
	param0, 
	param1
	);
	ld.param.b32 	%r50, [retval0];
	} // callseq 16
	ld.global.f32 	%f18, [%rd15+4];
	cvt.f64.f32 	%fd18, %f18;
	st.local.f64 	[%rd2], %fd18;
	{ // callseq 17, 0
	.param .b64 param0;
	st.param.b64 	[param0], %rd17;
	.param .b64 param1;
	st.param.b64 	[param1], %rd18;
	.param .b32 retval0;
	call.uni (retval0), 
	vprintf, 
	(
	param0, 
	param1
	);
	ld.param.b32 	%r52, [retval0];
	} // callseq 17
	ld.global.f32 	%f19, [%rd15+8];
	cvt.f64.f32 	%fd19, %f19;
	st.local.f64 	[%rd2], %fd19;
	{ // callseq 18, 0
	.param .b64 param0;
	st.param.b64 	[param0], %rd17;
	.param .b64 param1;
	st.param.b64 	[param1], %rd18;
	.param .b32 retval0;
	call.uni (retval0), 
	vprintf, 
	(
	param0, 
	param1
	);
	ld.param.b32 	%r54, [retval0];
	} // callseq 18
	ld.global.f32 	%f20, [%rd15+12];
	cvt.f64.f32 	%fd20, %f20;
	st.local.f64 	[%rd2], %fd20;
	{ // callseq 19, 0
	.param .b64 param0;
	st.param.b64 	[param0], %rd17;
	.param .b64 param1;
	st.param.b64 	[param1], %rd18;
	.param .b32 retval0;
	call.uni (retval0), 
	vprintf, 
	(
	param0, 
	param1
	);
	ld.param.b32 	%r56, [retval0];
	} // callseq 19
	ld.global.f32 	%f21, [%rd15+16];
	cvt.f64.f32 	%fd21, %f21;
	st.local.f64 	[%rd2], %fd21;
	{ // callseq 20, 0
	.param .b64 param0;
	st.param.b64 	[param0], %rd17;
	.param .b64 param1;
	st.param.b64 	[param1], %rd18;
	.param .b32 retval0;
	call.uni (retval0), 
	vprintf, 
	(
	param0, 
	param1
	);
	ld.param.b32 	%r58, [retval0];
	} // callseq 20
	ld.global.f32 	%f22, [%rd15+20];
	cvt.f64.f32 	%fd22, %f22;
	st.local.f64 	[%rd2], %fd22;
	{ // callseq 21, 0
	.param .b64 param0;
	st.param.b64 	[param0], %rd17;
	.param .b64 param1;
	st.param.b64 	[param1], %rd18;
	.param .b32 retval0;
	call.uni (retval0), 
	vprintf, 
	(
	param0, 
	param1
	);
	ld.param.b32 	%r60, [retval0];
	} // callseq 21
	ld.global.f32 	%f23, [%rd15+24];
	cvt.f64.f32 	%fd23, %f23;
	st.local.f64 	[%rd2], %fd23;
	{ // callseq 22, 0
	.param .b64 param0;
	st.param.b64 	[param0], %rd17;
	.param .b64 param1;
	st.param.b64 	[param1], %rd18;
	.param .b32 retval0;
	call.uni (retval0), 
	vprintf, 
	(
	param0, 
	param1
	);
	ld.param.b32 	%r62, [retval0];
	} // callseq 22
	ld.global.f32 	%f24, [%rd15+28];
	cvt.f64.f32 	%fd24, %f24;
	st.local.f64 	[%rd2], %fd24;
	{ // callseq 23, 0
	.param .b64 param0;
	st.param.b64 	[param0], %rd17;
	.param .b64 param1;
	st.param.b64 	[param1], %rd18;
	.param .b32 retval0;
	call.uni (retval0), 
	vprintf, 
	(
	param0, 
	param1
	);
	ld.param.b32 	%r64, [retval0];
	} // callseq 23
	add.s32 	%r80, %r80, 8;
$L__BB0_7:
	setp.eq.s32 	%p6, %r7, 0;
	@%p6 bra 	$L__BB0_13;
	and.b32  	%r10, %r16, 3;
	setp.lt.u32 	%p7, %r7, 4;
	@%p7 bra 	$L__BB0_10;
	mul.wide.u32 	%rd19, %r80, 4;
	add.s64 	%rd20, %rd1, %rd19;
	ld.global.f32 	%f25, [%rd20];
	cvt.f64.f32 	%fd25, %f25;
	st.local.f64 	[%rd2], %fd25;
	mov.u64 	%rd21, $str;
	cvta.global.u64 	%rd22, %rd21;
	add.u64 	%rd23, %SP, 0;
	{ // callseq 24, 0
	.param .b64 param0;
	st.param.b64 	[param0], %rd22;
	.param .b64 param1;
	st.param.b64 	[param1], %rd23;
	.param .b32 retval0;
	call.uni (retval0), 
	vprintf, 
	(
	param0, 
	param1
	);
	ld.param.b32 	%r66, [retval0];
	} // callseq 24
	ld.global.f32 	%f26, [%rd20+4];
	cvt.f64.f32 	%fd26, %f26;
	st.local.f64 	[%rd2], %fd26;
	{ // callseq 25, 0
	.param .b64 param0;
	st.param.b64 	[param0], %rd22;
	.param .b64 param1;
	st.param.b64 	[param1], %rd23;
	.param .b32 retval0;
	call.uni (retval0), 
	vprintf, 
	(
	param0, 
	param1
	);
	ld.param.b32 	%r68, [retval0];
	} // callseq 25
	ld.global.f32 	%f27, [%rd20+8];
	cvt.f64.f32 	%fd27, %f27;
	st.local.f64 	[%rd2], %fd27;
	{ // callseq 26, 0
	.param .b64 param0;
	st.param.b64 	[param0], %rd22;
	.param .b64 param1;
	st.param.b64 	[param1], %rd23;
	.param .b32 retval0;
	call.uni (retval0), 
	vprintf, 
	(
	param0, 
	param1
	);
	ld.param.b32 	%r70, [retval0];
	} // callseq 26
	ld.global.f32 	%f28, [%rd20+12];
	cvt.f64.f32 	%fd28, %f28;
	st.local.f64 	[%rd2], %fd28;
	{ // callseq 27, 0
	.param .b64 param0;
	st.param.b64 	[param0], %rd22;
	.param .b64 param1;
	st.param.b64 	[param1], %rd23;
	.param .b32 retval0;
	call.uni (retval0), 
	vprintf, 
	(
	param0, 
	param1
	);
	ld.param.b32 	%r72, [retval0];
	} // callseq 27
	add.s32 	%r80, %r80, 4;
$L__BB0_10:
	setp.eq.s32 	%p8, %r10, 0;
	@%p8 bra 	$L__BB0_13;
	mul.wide.u32 	%rd24, %r80, 4;
	add.s64 	%rd31, %rd1, %rd24;
	neg.s32 	%r82, %r10;
	mov.u64 	%rd25, $str;
	add.u64 	%rd27, %SP, 0;
$L__BB0_12:
	.pragma "nounroll";
	ld.global.f32 	%f29, [%rd31];
	cvt.f64.f32 	%fd29, %f29;
	st.local.f64 	[%rd2], %fd29;
	cvta.global.u64 	%rd26, %rd25;
	{ // callseq 28, 0
	.param .b64 param0;
	st.param.b64 	[param0], %rd26;
	.param .b64 param1;
	st.param.b64 	[param1], %rd27;
	.param .b32 retval0;
	call.uni (retval0), 
	vprintf, 
	(
	param0, 
	param1
	);
	ld.param.b32 	%r74, [retval0];
	} // callseq 28
	add.s64 	%rd31, %rd31, 4;
	add.s32 	%r82, %r82, 1;
	setp.ne.s32 	%p9, %r82, 0;
	@%p9 bra 	$L__BB0_12;
$L__BB0_13:
	mov.u64 	%rd28, $str$1;
	cvta.global.u64 	%rd29, %rd28;
	{ // callseq 29, 0
	.param .b64 param0;
	st.param.b64 	[param0], %rd29;
	.param .b64 param1;
	st.param.b64 	[param1], 0;
	.param .b32 retval0;
	call.uni (retval0), 
	vprintf, 
	(
	param0, 
	param1
	);
	ld.param.b32 	%r76, [retval0];
	} // callseq 29
	ret;

}
	// .globl	_Z12forward_propPfS_S_S_S_S_S_S_S_iiii
.visible .entry _Z12forward_propPfS_S_S_S_S_S_S_S_iiii(
	.param .u64 .ptr .align 1 _Z12forward_propPfS_S_S_S_S_S_S_S_iiii_param_0,
	.param .u64 .ptr .align 1 _Z12forward_propPfS_S_S_S_S_S_S_S_iiii_param_1,
	.param .u64 .ptr .align 1 _Z12forward_propPfS_S_S_S_S_S_S_S_iiii_param_2,
	.param .u64 .ptr .align 1 _Z12forward_propPfS_S_S_S_S_S_S_S_iiii_param_3,
	.param .u64 .ptr .align 1 _Z12forward_propPfS_S_S_S_S_S_S_S_iiii_param_4,
	.param .u64 .ptr .align 1 _Z12forward_propPfS_S_S_S_S_S_S_S_iiii_param_5,
	.param .u64 .ptr .align 1 _Z12forward_propPfS_S_S_S_S_S_S_S_iiii_param_6,
	.param .u64 .ptr .align 1 _Z12forward_propPfS_S_S_S_S_S_S_S_iiii_param_7,
	.param .u64 .ptr .align 1 _Z12forward_propPfS_S_S_S_S_S_S_S_iiii_param_8,
	.param .u32 _Z12forward_propPfS_S_S_S_S_S_S_S_iiii_param_9,
	.param .u32 _Z12forward_propPfS_S_S_S_S_S_S_S_iiii_param_10,
	.param .u32 _Z12forward_propPfS_S_S_S_S_S_S_S_iiii_param_11,
	.param .u32 _Z12forward_propPfS_S_S_S_S_S_S_S_iiii_param_12
)
{
	.reg .pred 	%p<75>;
	.reg .b32 	%r<389>;
	.reg .b32 	%f<718>;
	.reg .b64 	%rd<187>;

	ld.param.u64 	%rd27, [_Z12forward_propPfS_S_S_S_S_S_S_S_iiii_param_0];
	ld.param.u64 	%rd28, [_Z12forward_propPfS_S_S_S_S_S_S_S_iiii_param_1];
	ld.param.u64 	%rd29, [_Z12forward_propPfS_S_S_S_S_S_S_S_iiii_param_2];
	ld.param.u64 	%rd30, [_Z12forward_propPfS_S_S_S_S_S_S_S_iiii_param_3];
	ld.param.u64 	%rd31, [_Z12forward_propPfS_S_S_S_S_S_S_S_iiii_param_4];
	ld.param.u64 	%rd32, [_Z12forward_propPfS_S_S_S_S_S_S_S_iiii_param_5];
	ld.param.u64 	%rd33, [_Z12forward_propPfS_S_S_S_S_S_S_S_iiii_param_6];
	ld.param.u64 	%rd34, [_Z12forward_propPfS_S_S_S_S_S_S_S_iiii_param_7];
	ld.param.u64 	%rd35, [_Z12forward_propPfS_S_S_S_S_S_S_S_iiii_param_8];
	ld.param.u32 	%r142, [_Z12forward_propPfS_S_S_S_S_S_S_S_iiii_param_12];
	cvta.to.global.u64 	%rd1, %rd28;
	cvta.to.global.u64 	%rd2, %rd27;
	cvta.to.global.u64 	%rd3, %rd30;
	cvta.to.global.u64 	%rd4, %rd29;
	cvta.to.global.u64 	%rd5, %rd32;
	cvta.to.global.u64 	%rd6, %rd31;
	cvta.to.global.u64 	%rd7, %rd34;
	cvta.to.global.u64 	%rd8, %rd35;
	cvta.to.global.u64 	%rd9, %rd33;
	mov.u32 	%r143, %ctaid.x;
	mov.u32 	%r144, %ntid.x;
	mov.u32 	%r145, %tid.x;
	mad.lo.s32 	%r1, %r143, %r144, %r145;
	setp.ge.s32 	%p1, %r1, %r142;
	@%p1 bra 	$L__BB1_105;
	ld.param.u32 	%r293, [_Z12forward_propPfS_S_S_S_S_S_S_S_iiii_param_10];
	setp.lt.s32 	%p2, %r293, 1;
	@%p2 bra 	$L__BB1_40;
	ld.param.u32 	%r294, [_Z12forward_propPfS_S_S_S_S_S_S_S_iiii_param_10];
	ld.param.u32 	%r287, [_Z12forward_propPfS_S_S_S_S_S_S_S_iiii_param_9];
	mul.lo.s32 	%r2, %r294, %r1;
	setp.lt.s32 	%p3, %r287, 1;
	mul.lo.s32 	%r3, %r287, %r1;
	@%p3 bra 	$L__BB1_16;
	ld.param.u32 	%r288, [_Z12forward_propPfS_S_S_S_S_S_S_S_iiii_param_9];
	and.b32  	%r4, %r288, 7;
	mov.b32 	%r338, 0;
$L__BB1_4:
	ld.param.u32 	%r289, [_Z12forward_propPfS_S_S_S_S_S_S_S_iiii_param_9];
	setp.lt.u32 	%p12, %r289, 8;
	mul.wide.u32 	%rd52, %r338, 4;
	add.s64 	%rd53, %rd3, %rd52;
	ld.global.f32 	%f694, [%rd53];
	add.s32 	%r156, %r338, %r2;
	mul.wide.s32 	%rd54, %r156, 4;
	add.s64 	%rd10, %rd4, %rd54;
	st.global.f32 	[%rd10], %f694;
	mov.b32 	%r341, 0;
	@%p12 bra 	$L__BB1_7;
	mov.b32 	%r339, 0;
$L__BB1_6:
	.pragma "nounroll";
	ld.param.u32 	%r299, [_Z12forward_propPfS_S_S_S_S_S_S_S_iiii_param_10];
	ld.param.u32 	%r290, [_Z12forward_propPfS_S_S_S_S_S_S_S_iiii_param_9];
	add.s32 	%r158, %r339, %r3;
	mul.wide.s32 	%rd55, %r158, 4;
	add.s64 	%rd56, %rd2, %rd55;
	ld.global.f32 	%f72, [%rd56];
	mad.lo.s32 	%r159, %r339, %r299, %r338;
	mul.wide.u32 	%rd57, %r159, 4;
	add.s64 	%rd58, %rd1, %rd57;
	ld.global.f32 	%f73, [%rd58];
	fma.rn.f32 	%f74, %f72, %f73, %f694;
	st.global.f32 	[%rd10], %f74;
	ld.global.f32 	%f75, [%rd56+4];
	add.s32 	%r160, %r159, %r299;
	mul.wide.u32 	%rd59, %r160, 4;
	add.s64 	%rd60, %rd1, %rd59;
	ld.global.f32 	%f76, [%rd60];
	fma.rn.f32 	%f77, %f75, %f76, %f74;
	st.global.f32 	[%rd10], %f77;
	ld.global.f32 	%f78, [%rd56+8];
	add.s32 	%r161, %r160, %r299;
	mul.wide.u32 	%rd61, %r161, 4;
	add.s64 	%rd62, %rd1, %rd61;
	ld.global.f32 	%f79, [%rd62];
	fma.rn.f32 	%f80, %f78, %f79, %f77;
	st.global.f32 	[%rd10], %f80;
	ld.global.f32 	%f81, [%rd56+12];
	add.s32 	%r162, %r161, %r299;
	mul.wide.u32 	%rd63, %r162, 4;
	add.s64 	%rd64, %rd1, %rd63;
	ld.global.f32 	%f82, [%rd64];
	fma.rn.f32 	%f83, %f81, %f82, %f80;
	st.global.f32 	[%rd10], %f83;
	ld.global.f32 	%f84, [%rd56+16];
	add.s32 	%r163, %r162, %r299;
	mul.wide.u32 	%rd65, %r163, 4;
	add.s64 	%rd66, %rd1, %rd65;
	ld.global.f32 	%f85, [%rd66];
	fma.rn.f32 	%f86, %f84, %f85, %f83;
	st.global.f32 	[%rd10], %f86;
	ld.global.f32 	%f87, [%rd56+20];
	add.s32 	%r164, %r163, %r299;
	mul.wide.u32 	%rd67, %r164, 4;
	add.s64 	%rd68, %rd1, %rd67;
	ld.global.f32 	%f88, [%rd68];
	fma.rn.f32 	%f89, %f87, %f88, %f86;
	st.global.f32 	[%rd10], %f89;
	ld.global.f32 	%f90, [%rd56+24];
	add.s32 	%r165, %r164, %r299;
	mul.wide.u32 	%rd69, %r165, 4;
	add.s64 	%rd70, %rd1, %rd69;
	ld.global.f32 	%f91, [%rd70];
	fma.rn.f32 	%f92, %f90, %f91, %f89;
	st.global.f32 	[%rd10], %f92;
	ld.global.f32 	%f93, [%rd56+28];
	add.s32 	%r166, %r165, %r299;
	mul.wide.u32 	%rd71, %r166, 4;
	add.s64 	%rd72, %rd1, %rd71;
	ld.global.f32 	%f94, [%rd72];
	fma.rn.f32 	%f694, %f93, %f94, %f92;
	st.global.f32 	[%rd10], %f694;
	add.s32 	%r339, %r339, 8;
	and.b32  	%r341, %r290, 2147483640;
	setp.ne.s32 	%p13, %r339, %r341;
	@%p13 bra 	$L__BB1_6;
$L__BB1_7:
	setp.eq.s32 	%p14, %r4, 0;
	@%p14 bra 	$L__BB1_15;
	add.s32 	%r167, %r4, -1;
	setp.lt.u32 	%p15, %r167, 3;
	@%p15 bra 	$L__BB1_10;
	ld.param.u32 	%r300, [_Z12forward_propPfS_S_S_S_S_S_S_S_iiii_param_10];
	add.s32 	%r168, %r341, %r3;
	mul.wide.s32 	%rd73, %r168, 4;
	add.s64 	%rd74, %rd2, %rd73;
	ld.global.f32 	%f95, [%rd74];
	mad.lo.s32 	%r169, %r341, %r300, %r338;
	mul.wide.u32 	%rd75, %r169, 4;
	add.s64 	%rd76, %rd1, %rd75;
	ld.global.f32 	%f96, [%rd76];
	fma.rn.f32 	%f97, %f95, %f96, %f694;
	st.global.f32 	[%rd10], %f97;
	ld.global.f32 	%f98, [%rd74+4];
	add.s32 	%r170, %r169, %r300;
	mul.wide.u32 	%rd77, %r170, 4;
	add.s64 	%rd78, %rd1, %rd77;
	ld.global.f32 	%f99, [%rd78];
	fma.rn.f32 	%f100, %f98, %f99, %f97;
	st.global.f32 	[%rd10], %f100;
	ld.global.f32 	%f101, [%rd74+8];
	add.s32 	%r171, %r170, %r300;
	mul.wide.u32 	%rd79, %r171, 4;
	add.s64 	%rd80, %rd1, %rd79;
	ld.global.f32 	%f102, [%rd80];
	fma.rn.f32 	%f103, %f101, %f102, %f100;
	st.global.f32 	[%rd10], %f103;
	ld.global.f32 	%f104, [%rd74+12];
	add.s32 	%r172, %r171, %r300;
	mul.wide.u32 	%rd81, %r172, 4;
	add.s64 	%rd82, %rd1, %rd81;
	ld.global.f32 	%f105, [%rd82];
	fma.rn.f32 	%f694, %f104, %f105, %f103;
	st.global.f32 	[%rd10], %f694;
	add.s32 	%r341, %r341, 4;
$L__BB1_10:
	ld.param.u32 	%r291, [_Z12forward_propPfS_S_S_S_S_S_S_S_iiii_param_9];
	and.b32  	%r173, %r291, 3;
	setp.eq.s32 	%p16, %r173, 0;
	@%p16 bra 	$L__BB1_15;
	setp.eq.s32 	%p17, %r173, 1;
	@%p17 bra 	$L__BB1_13;
	ld.param.u32 	%r301, [_Z12forward_propPfS_S_S_S_S_S_S_S_iiii_param_10];
	add.s32 	%r174, %r341, %r3;
	mul.wide.s32 	%rd83, %r174, 4;
	add.s64 	%rd84, %rd2, %rd83;
	ld.global.f32 	%f106, [%rd84];
	mad.lo.s32 	%r175, %r341, %r301, %r338;
	mul.wide.u32 	%rd85, %r175, 4;
	add.s64 	%rd86, %rd1, %rd85;
	ld.global.f32 	%f107, [%rd86];
	fma.rn.f32 	%f108, %f106, %f107, %f694;
	st.global.f32 	[%rd10], %f108;
	ld.global.f32 	%f109, [%rd84+4];
	add.s32 	%r176, %r175, %r301;
	mul.wide.u32 	%rd87, %r176, 4;
	add.s64 	%rd88, %rd1, %rd87;
	ld.global.f32 	%f110, [%rd88];
	fma.rn.f32 	%f694, %f109, %f110, %f108;
	st.global.f32 	[%rd10], %f694;
	add.s32 	%r341, %r341, 2;
$L__BB1_13:
	ld.param.u32 	%r292, [_Z12forward_propPfS_S_S_S_S_S_S_S_iiii_param_9];
	and.b32  	%r177, %r292, 1;
	setp.eq.b32 	%p18, %r177, 1;
	not.pred 	%p19, %p18;
	@%p19 bra 	$L__BB1_15;
	ld.param.u32 	%r302, [_Z12forward_propPfS_S_S_S_S_S_S_S_iiii_param_10];
	add.s32 	%r178, %r341, %r3;
	mul.wide.s32 	%rd89, %r178, 4;
	add.s64 	%rd90, %rd2, %rd89;
	ld.global.f32 	%f111, [%rd90];
	mad.lo.s32 	%r179, %r341, %r302, %r338;
	mul.wide.u32 	%rd91, %r179, 4;
	add.s64 	%rd92, %rd1, %rd91;
	ld.global.f32 	%f112, [%rd92];
	fma.rn.f32 	%f113, %f111, %f112, %f694;
	st.global.f32 	[%rd10], %f113;
$L__BB1_15:
	ld.param.u32 	%r303, [_Z12forward_propPfS_S_S_S_S_S_S_S_iiii_param_10];
	add.s32 	%r338, %r338, 1;
	setp.eq.s32 	%p20, %r338, %r303;
	@%p20 bra 	$L__BB1_28;
	bra.uni 	$L__BB1_4;
$L__BB1_16:
	ld.param.u32 	%r295, [_Z12forward_propPfS_S_S_S_S_S_S_S_iiii_param_10];
	add.s32 	%r147, %r295, -1;
	and.b32  	%r15, %r295, 15;
	setp.lt.u32 	%p4, %r147, 15;
	mov.b32 	%r343, 0;
	@%p4 bra 	$L__BB1_19;
	ld.param.u32 	%r296, [_Z12forward_propPfS_S_S_S_S_S_S_S_iiii_param_10];
	and.b32  	%r343, %r296, 2147483632;
	mov.b32 	%r348, 0;
$L__BB1_18:
	.pragma "nounroll";
	mul.wide.u32 	%rd36, %r348, 4;
	add.s64 	%rd37, %rd3, %rd36;
	ld.global.f32 	%f43, [%rd37];
	add.s32 	%r149, %r348, %r2;
	mul.wide.s32 	%rd38, %r149, 4;
	add.s64 	%rd39, %rd4, %rd38;
	st.global.f32 	[%rd39], %f43;
	ld.global.f32 	%f44, [%rd37+4];
	st.global.f32 	[%rd39+4], %f44;
	ld.global.f32 	%f45, [%rd37+8];
	st.global.f32 	[%rd39+8], %f45;
	ld.global.f32 	%f46, [%rd37+12];
	st.global.f32 	[%rd39+12], %f46;
	ld.global.f32 	%f47, [%rd37+16];
	st.global.f32 	[%rd39+16], %f47;
	ld.global.f32 	%f48, [%rd37+20];
	st.global.f32 	[%rd39+20], %f48;
	ld.global.f32 	%f49, [%rd37+24];
	st.global.f32 	[%rd39+24], %f49;
	ld.global.f32 	%f50, [%rd37+28];
	st.global.f32 	[%rd39+28], %f50;
	ld.global.f32 	%f51, [%rd37+32];
	st.global.f32 	[%rd39+32], %f51;
	ld.global.f32 	%f52, [%rd37+36];
	st.global.f32 	[%rd39+36], %f52;
	ld.global.f32 	%f53, [%rd37+40];
	st.global.f32 	[%rd39+40], %f53;
	ld.global.f32 	%f54, [%rd37+44];
	st.global.f32 	[%rd39+44], %f54;
	ld.global.f32 	%f55, [%rd37+48];
	st.global.f32 	[%rd39+48], %f55;
	ld.global.f32 	%f56, [%rd37+52];
	st.global.f32 	[%rd39+52], %f56;
	ld.global.f32 	%f57, [%rd37+56];
	st.global.f32 	[%rd39+56], %f57;
	ld.global.f32 	%f58, [%rd37+60];
	st.global.f32 	[%rd39+60], %f58;
	add.s32 	%r348, %r348, 16;
	setp.eq.s32 	%p5, %r348, %r343;
	@%p5 bra 	$L__BB1_19;
	bra.uni 	$L__BB1_18;
$L__BB1_19:
	setp.eq.s32 	%p6, %r15, 0;
	@%p6 bra 	$L__BB1_28;
	ld.param.u32 	%r297, [_Z12forward_propPfS_S_S_S_S_S_S_S_iiii_param_10];
	and.b32  	%r18, %r297, 7;
	setp.lt.u32 	%p7, %r15, 8;
	@%p7 bra 	$L__BB1_22;
	mul.wide.u32 	%rd40, %r343, 4;
	add.s64 	%rd41, %rd3, %rd40;
	ld.global.f32 	%f59, [%rd41];
	add.s32 	%r150, %r343, %r2;
	mul.wide.s32 	%rd42, %r150, 4;
	add.s64 	%rd43, %rd4, %rd42;
	st.global.f32 	[%rd43], %f59;
	ld.global.f32 	%f60, [%rd41+4];
	st.global.f32 	[%rd43+4], %f60;
	ld.global.f32 	%f61, [%rd41+8];
	st.global.f32 	[%rd43+8], %f61;
	ld.global.f32 	%f62, [%rd41+12];
	st.global.f32 	[%rd43+12], %f62;
	ld.global.f32 	%f63, [%rd41+16];
	st.global.f32 	[%rd43+16], %f63;
	ld.global.f32 	%f64, [%rd41+20];
	st.global.f32 	[%rd43+20], %f64;
	ld.global.f32 	%f65, [%rd41+24];
	st.global.f32 	[%rd43+24], %f65;
	ld.global.f32 	%f66, [%rd41+28];
	st.global.f32 	[%rd43+28], %f66;
	add.s32 	%r343, %r343, 8;
$L__BB1_22:
	setp.eq.s32 	%p8, %r18, 0;
	@%p8 bra 	$L__BB1_28;
	ld.param.u32 	%r298, [_Z12forward_propPfS_S_S_S_S_S_S_S_iiii_param_10];
	and.b32  	%r21, %r298, 3;
	setp.lt.u32 	%p9, %r18, 4;
	@%p9 bra 	$L__BB1_25;
	mul.wide.u32 	%rd44, %r343, 4;
	add.s64 	%rd45, %rd3, %rd44;
	ld.global.f32 	%f67, [%rd45];
	add.s32 	%r151, %r343, %r2;
	mul.wide.s32 	%rd46, %r151, 4;
	add.s64 	%rd47, %rd4, %rd46;
	st.global.f32 	[%rd47], %f67;
	ld.global.f32 	%f68, [%rd45+4];
	st.global.f32 	[%rd47+4], %f68;
	ld.global.f32 	%f69, [%rd45+8];
	st.global.f32 	[%rd47+8], %f69;
	ld.global.f32 	%f70, [%rd45+12];
	st.global.f32 	[%rd47+12], %f70;
	add.s32 	%r343, %r343, 4;
$L__BB1_25:
	setp.eq.s32 	%p10, %r21, 0;
	@%p10 bra 	$L__BB1_28;
	mov.b32 	%r347, 0;
$L__BB1_27:
	.pragma "nounroll";
	mul.wide.u32 	%rd48, %r343, 4;
	add.s64 	%rd49, %rd3, %rd48;
	ld.global.f32 	%f71, [%rd49];
	add.s32 	%r153, %r343, %r2;
	mul.wide.s32 	%rd50, %r153, 4;
	add.s64 	%rd51, %rd4, %rd50;
	st.global.f32 	[%rd51], %f71;
	add.s32 	%r343, %r343, 1;
	add.s32 	%r347, %r347, 1;
	setp.ne.s32 	%p11, %r347, %r21;
	@%p11 bra 	$L__BB1_27;
$L__BB1_28:
	ld.param.u32 	%r304, [_Z12forward_propPfS_S_S_S_S_S_S_S_iiii_param_10];
	add.s32 	%r181, %r304, -1;
	and.b32  	%r28, %r304, 15;
	setp.lt.u32 	%p21, %r181, 15;
	mov.b32 	%r349, 0;
	@%p21 bra 	$L__BB1_31;
	ld.param.u32 	%r305, [_Z12forward_propPfS_S_S_S_S_S_S_S_iiii_param_10];
	and.b32  	%r349, %r305, 2147483632;
	mov.b32 	%r368, 0;
$L__BB1_30:
	.pragma "nounroll";
	add.s32 	%r183, %r368, %r2;
	mul.wide.s32 	%rd93, %r183, 4;
	add.s64 	%rd94, %rd4, %rd93;
	ld.global.f32 	%f114, [%rd94];
	max.f32 	%f115, %f114, 0f00000000;
	add.s64 	%rd95, %rd6, %rd93;
	st.global.f32 	[%rd95], %f115;
	ld.global.f32 	%f116, [%rd94+4];
	max.f32 	%f117, %f116, 0f00000000;
	st.global.f32 	[%rd95+4], %f117;
	ld.global.f32 	%f118, [%rd94+8];
	max.f32 	%f119, %f118, 0f00000000;
	st.global.f32 	[%rd95+8], %f119;
	ld.global.f32 	%f120, [%rd94+12];
	max.f32 	%f121, %f120, 0f00000000;
	st.global.f32 	[%rd95+12], %f121;
	ld.global.f32 	%f122, [%rd94+16];
	max.f32 	%f123, %f122, 0f00000000;
	st.global.f32 	[%rd95+16], %f123;
	ld.global.f32 	%f124, [%rd94+20];
	max.f32 	%f125, %f124, 0f00000000;
	st.global.f32 	[%rd95+20], %f125;
	ld.global.f32 	%f126, [%rd94+24];
	max.f32 	%f127, %f126, 0f00000000;
	st.global.f32 	[%rd95+24], %f127;
	ld.global.f32 	%f128, [%rd94+28];
	max.f32 	%f129, %f128, 0f00000000;
	st.global.f32 	[%rd95+28], %f129;
	ld.global.f32 	%f130, [%rd94+32];
	max.f32 	%f131, %f130, 0f00000000;
	st.global.f32 	[%rd95+32], %f131;
	ld.global.f32 	%f132, [%rd94+36];
	max.f32 	%f133, %f132, 0f00000000;
	st.global.f32 	[%rd95+36], %f133;
	ld.global.f32 	%f134, [%rd94+40];
	max.f32 	%f135, %f134, 0f00000000;
	st.global.f32 	[%rd95+40], %f135;
	ld.global.f32 	%f136, [%rd94+44];
	max.f32 	%f137, %f136, 0f00000000;
	st.global.f32 	[%rd95+44], %f137;
	ld.global.f32 	%f138, [%rd94+48];
	max.f32 	%f139, %f138, 0f00000000;
	st.global.f32 	[%rd95+48], %f139;
	ld.global.f32 	%f140, [%rd94+52];
	max.f32 	%f141, %f140, 0f00000000;
	st.global.f32 	[%rd95+52], %f141;
	ld.global.f32 	%f142, [%rd94+56];
	max.f32 	%f143, %f142, 0f00000000;
	st.global.f32 	[%rd95+56], %f143;
	ld.global.f32 	%f144, [%rd94+60];
	max.f32 	%f145, %f144, 0f00000000;
	st.global.f32 	[%rd95+60], %f145;
	add.s32 	%r368, %r368, 16;
	setp.eq.s32 	%p22, %r368, %r349;
	@%p22 bra 	$L__BB1_31;
	bra.uni 	$L__BB1_30;
$L__BB1_31:
	setp.eq.s32 	%p23, %r28, 0;
	@%p23 bra 	$L__BB1_40;
	ld.param.u32 	%r306, [_Z12forward_propPfS_S_S_S_S_S_S_S_iiii_param_10];
	and.b32  	%r33, %r306, 7;
	setp.lt.u32 	%p24, %r28, 8;
	@%p24 bra 	$L__BB1_34;
	add.s32 	%r184, %r349, %r2;
	mul.wide.s32 	%rd96, %r184, 4;
	add.s64 	%rd97, %rd4, %rd96;
	ld.global.f32 	%f146, [%rd97];
	max.f32 	%f147, %f146, 0f00000000;
	add.s64 	%rd98, %rd6, %rd96;
	st.global.f32 	[%rd98], %f147;
	ld.global.f32 	%f148, [%rd97+4];
	max.f32 	%f149, %f148, 0f00000000;
	st.global.f32 	[%rd98+4], %f149;
	ld.global.f32 	%f150, [%rd97+8];
	max.f32 	%f151, %f150, 0f00000000;
	st.global.f32 	[%rd98+8], %f151;
	ld.global.f32 	%f152, [%rd97+12];
	max.f32 	%f153, %f152, 0f00000000;
	st.global.f32 	[%rd98+12], %f153;
	ld.global.f32 	%f154, [%rd97+16];
	max.f32 	%f155, %f154, 0f00000000;
	st.global.f32 	[%rd98+16], %f155;
	ld.global.f32 	%f156, [%rd97+20];
	max.f32 	%f157, %f156, 0f00000000;
	st.global.f32 	[%rd98+20], %f157;
	ld.global.f32 	%f158, [%rd97+24];
	max.f32 	%f159, %f158, 0f00000000;
	st.global.f32 	[%rd98+24], %f159;
	ld.global.f32 	%f160, [%rd97+28];
	max.f32 	%f161, %f160, 0f00000000;
	st.global.f32 	[%rd98+28], %f161;
	add.s32 	%r349, %r349, 8;
$L__BB1_34:
	setp.eq.s32 	%p25, %r33, 0;
	@%p25 bra 	$L__BB1_40;
	ld.param.u32 	%r307, [_Z12forward_propPfS_S_S_S_S_S_S_S_iiii_param_10];
	and.b32  	%r36, %r307, 3;
	setp.lt.u32 	%p26, %r33, 4;
	@%p26 bra 	$L__BB1_37;
	add.s32 	%r185, %r349, %r2;
	mul.wide.s32 	%rd99, %r185, 4;
	add.s64 	%rd100, %rd4, %rd99;
	ld.global.f32 	%f162, [%rd100];
	max.f32 	%f163, %f162, 0f00000000;
	add.s64 	%rd101, %rd6, %rd99;
	st.global.f32 	[%rd101], %f163;
	ld.global.f32 	%f164, [%rd100+4];
	max.f32 	%f165, %f164, 0f00000000;
	st.global.f32 	[%rd101+4], %f165;
	ld.global.f32 	%f166, [%rd100+8];
	max.f32 	%f167, %f166, 0f00000000;
	st.global.f32 	[%rd101+8], %f167;
	ld.global.f32 	%f168, [%rd100+12];
	max.f32 	%f169, %f168, 0f00000000;
	st.global.f32 	[%rd101+12], %f169;
	add.s32 	%r349, %r349, 4;
$L__BB1_37:
	setp.eq.s32 	%p27, %r36, 0;
	@%p27 bra 	$L__BB1_40;
	mov.b32 	%r353, 0;
$L__BB1_39:
	.pragma "nounroll";
	add.s32 	%r187, %r349, %r2;
	mul.wide.s32 	%rd102, %r187, 4;
	add.s64 	%rd103, %rd4, %rd102;
	ld.global.f32 	%f170, [%rd103];
	max.f32 	%f171, %f170, 0f00000000;
	add.s64 	%rd104, %rd6, %rd102;
	st.global.f32 	[%rd104], %f171;
	add.s32 	%r349, %r349, 1;
	add.s32 	%r353, %r353, 1;
	setp.ne.s32 	%p28, %r353, %r36;
	@%p28 bra 	$L__BB1_39;
$L__BB1_40:
	ld.param.u32 	%r314, [_Z12forward_propPfS_S_S_S_S_S_S_S_iiii_param_11];
	setp.lt.s32 	%p29, %r314, 1;
	@%p29 bra 	$L__BB1_67;
	ld.param.u32 	%r315, [_Z12forward_propPfS_S_S_S_S_S_S_S_iiii_param_11];
	ld.param.u32 	%r308, [_Z12forward_propPfS_S_S_S_S_S_S_S_iiii_param_10];
	setp.lt.s32 	%p30, %r308, 1;
	mul.lo.s32 	%r43, %r315, %r1;
	mul.lo.s32 	%r44, %r308, %r1;
	@%p30 bra 	$L__BB1_55;
	ld.param.u32 	%r309, [_Z12forward_propPfS_S_S_S_S_S_S_S_iiii_param_10];
	and.b32  	%r45, %r309, 7;
	and.b32  	%r197, %r309, 2147483640;
	neg.s32 	%r46, %r197;
	mov.b32 	%r354, 0;
$L__BB1_43:
	ld.param.u32 	%r310, [_Z12forward_propPfS_S_S_S_S_S_S_S_iiii_param_10];
	add.s32 	%r199, %r310, -1;
	setp.lt.u32 	%p39, %r199, 7;
	mul.wide.u32 	%rd121, %r354, 4;
	add.s64 	%rd122, %rd7, %rd121;
	ld.global.f32 	%f698, [%rd122];
	add.s32 	%r200, %r354, %r43;
	mul.wide.s32 	%rd123, %r200, 4;
	add.s64 	%rd11, %rd9, %rd123;
	st.global.f32 	[%rd11], %f698;
	mov.b32 	%r366, 0;
	@%p39 bra 	$L__BB1_46;
	ld.param.u32 	%r320, [_Z12forward_propPfS_S_S_S_S_S_S_S_iiii_param_11];
	add.s32 	%r363, %r320, %r354;
	shl.b32 	%r201, %r320, 1;
	add.s32 	%r362, %r201, %r354;
	mad.lo.s32 	%r361, %r320, 3, %r354;
	shl.b32 	%r202, %r320, 2;
	add.s32 	%r360, %r202, %r354;
	mad.lo.s32 	%r359, %r320, 5, %r354;
	mad.lo.s32 	%r358, %r320, 6, %r354;
	mad.lo.s32 	%r357, %r320, 7, %r354;
	mov.u32 	%r355, %r44;
	mov.u32 	%r356, %r354;
	mov.u32 	%r364, %r46;
$L__BB1_45:
	.pragma "nounroll";
	ld.param.u32 	%r321, [_Z12forward_propPfS_S_S_S_S_S_S_S_iiii_param_11];
	ld.param.u32 	%r311, [_Z12forward_propPfS_S_S_S_S_S_S_S_iiii_param_10];
	and.b32  	%r366, %r311, 2147483640;
	mul.wide.s32 	%rd124, %r355, 4;
	add.s64 	%rd125, %rd6, %rd124;
	ld.global.f32 	%f201, [%rd125];
	mul.wide.u32 	%rd126, %r356, 4;
	add.s64 	%rd127, %rd5, %rd126;
	ld.global.f32 	%f202, [%rd127];
	fma.rn.f32 	%f203, %f201, %f202, %f698;
	st.global.f32 	[%rd11], %f203;
	ld.global.f32 	%f204, [%rd125+4];
	mul.wide.u32 	%rd128, %r363, 4;
	add.s64 	%rd129, %rd5, %rd128;
	ld.global.f32 	%f205, [%rd129];
	fma.rn.f32 	%f206, %f204, %f205, %f203;
	st.global.f32 	[%rd11], %f206;
	ld.global.f32 	%f207, [%rd125+8];
	mul.wide.u32 	%rd130, %r362, 4;
	add.s64 	%rd131, %rd5, %rd130;
	ld.global.f32 	%f208, [%rd131];
	fma.rn.f32 	%f209, %f207, %f208, %f206;
	st.global.f32 	[%rd11], %f209;
	ld.global.f32 	%f210, [%rd125+12];
	mul.wide.u32 	%rd132, %r361, 4;
	add.s64 	%rd133, %rd5, %rd132;
	ld.global.f32 	%f211, [%rd133];
	fma.rn.f32 	%f212, %f210, %f211, %f209;
	st.global.f32 	[%rd11], %f212;
	ld.global.f32 	%f213, [%rd125+16];
	mul.wide.u32 	%rd134, %r360, 4;
	add.s64 	%rd135, %rd5, %rd134;
	ld.global.f32 	%f214, [%rd135];
	fma.rn.f32 	%f215, %f213, %f214, %f212;
	st.global.f32 	[%rd11], %f215;
	ld.global.f32 	%f216, [%rd125+20];
	mul.wide.u32 	%rd136, %r359, 4;
	add.s64 	%rd137, %rd5, %rd136;
	ld.global.f32 	%f217, [%rd137];
	fma.rn.f32 	%f218, %f216, %f217, %f215;
	st.global.f32 	[%rd11], %f218;
	ld.global.f32 	%f219, [%rd125+24];
	mul.wide.u32 	%rd138, %r358, 4;
	add.s64 	%rd139, %rd5, %rd138;
	ld.global.f32 	%f220, [%rd139];
	fma.rn.f32 	%f221, %f219, %f220, %f218;
	st.global.f32 	[%rd11], %f221;
	ld.global.f32 	%f222, [%rd125+28];
	mul.wide.u32 	%rd140, %r357, 4;
	add.s64 	%rd141, %rd5, %rd140;
	ld.global.f32 	%f223, [%rd141];
	fma.rn.f32 	%f698, %f222, %f223, %f221;
	st.global.f32 	[%rd11], %f698;
	add.s32 	%r364, %r364, 8;
	shl.b32 	%r203, %r321, 3;
	add.s32 	%r363, %r363, %r203;
	add.s32 	%r362, %r362, %r203;
	add.s32 	%r361, %r361, %r203;
	add.s32 	%r360, %r360, %r203;
	add.s32 	%r359, %r359, %r203;
	add.s32 	%r358, %r358, %r203;
	add.s32 	%r357, %r357, %r203;
	add.s32 	%r356, %r356, %r203;
	add.s32 	%r355, %r355, 8;
	setp.ne.s32 	%p40, %r364, 0;
	@%p40 bra 	$L__BB1_45;
$L__BB1_46:
	setp.eq.s32 	%p41, %r45, 0;
	@%p41 bra 	$L__BB1_54;
	add.s32 	%r204, %r45, -1;
	setp.lt.u32 	%p42, %r204, 3;
	@%p42 bra 	$L__BB1_49;
	ld.param.u32 	%r322, [_Z12forward_propPfS_S_S_S_S_S_S_S_iiii_param_11];
	add.s32 	%r205, %r366, %r44;
	mul.wide.s32 	%rd142, %r205, 4;
	add.s64 	%rd143, %rd6, %rd142;
	ld.global.f32 	%f224, [%rd143];
	mad.lo.s32 	%r206, %r366, %r322, %r354;
	mul.wide.u32 	%rd144, %r206, 4;
	add.s64 	%rd145, %rd5, %rd144;
	ld.global.f32 	%f225, [%rd145];
	fma.rn.f32 	%f226, %f224, %f225, %f698;
	st.global.f32 	[%rd11], %f226;
	ld.global.f32 	%f227, [%rd143+4];
	add.s32 	%r207, %r206, %r322;
	mul.wide.u32 	%rd146, %r207, 4;
	add.s64 	%rd147, %rd5, %rd146;
	ld.global.f32 	%f228, [%rd147];
	fma.rn.f32 	%f229, %f227, %f228, %f226;
	st.global.f32 	[%rd11], %f229;
	ld.global.f32 	%f230, [%rd143+8];
	add.s32 	%r208, %r207, %r322;
	mul.wide.u32 	%rd148, %r208, 4;
	add.s64 	%rd149, %rd5, %rd148;
	ld.global.f32 	%f231, [%rd149];
	fma.rn.f32 	%f232, %f230, %f231, %f229;
	st.global.f32 	[%rd11], %f232;
	ld.global.f32 	%f233, [%rd143+12];
	add.s32 	%r209, %r208, %r322;
	mul.wide.u32 	%rd150, %r209, 4;
	add.s64 	%rd151, %rd5, %rd150;
	ld.global.f32 	%f234, [%rd151];
	fma.rn.f32 	%f698, %f233, %f234, %f232;
	st.global.f32 	[%rd11], %f698;
	add.s32 	%r366, %r366, 4;
$L__BB1_49:
	ld.param.u32 	%r312, [_Z12forward_propPfS_S_S_S_S_S_S_S_iiii_param_10];
	and.b32  	%r210, %r312, 3;
	setp.eq.s32 	%p43, %r210, 0;
	@%p43 bra 	$L__BB1_54;
	setp.eq.s32 	%p44, %r210, 1;
	@%p44 bra 	$L__BB1_52;
	ld.param.u32 	%r323, [_Z12forward_propPfS_S_S_S_S_S_S_S_iiii_param_11];
	add.s32 	%r211, %r366, %r44;
	mul.wide.s32 	%rd152, %r211, 4;
	add.s64 	%rd153, %rd6, %rd152;
	ld.global.f32 	%f235, [%rd153];
	mad.lo.s32 	%r212, %r366, %r323, %r354;
	mul.wide.u32 	%rd154, %r212, 4;
	add.s64 	%rd155, %rd5, %rd154;
	ld.global.f32 	%f236, [%rd155];
	fma.rn.f32 	%f237, %f235, %f236, %f698;
	st.global.f32 	[%rd11], %f237;
	ld.global.f32 	%f238, [%rd153+4];
	add.s32 	%r213, %r212, %r323;
	mul.wide.u32 	%rd156, %r213, 4;
	add.s64 	%rd157, %rd5, %rd156;
	ld.global.f32 	%f239, [%rd157];
	fma.rn.f32 	%f698, %f238, %f239, %f237;
	st.global.f32 	[%rd11], %f698;
	add.s32 	%r366, %r366, 2;
$L__BB1_52:
	ld.param.u32 	%r313, [_Z12forward_propPfS_S_S_S_S_S_S_S_iiii_param_10];
	and.b32  	%r214, %r313, 1;
	setp.eq.b32 	%p45, %r214, 1;
	not.pred 	%p46, %p45;
	@%p46 bra 	$L__BB1_54;
	ld.param.u32 	%r324, [_Z12forward_propPfS_S_S_S_S_S_S_S_iiii_param_11];
	add.s32 	%r215, %r366, %r44;
	mul.wide.s32 	%rd158, %r215, 4;
	add.s64 	%rd159, %rd6, %rd158;
	ld.global.f32 	%f240, [%rd159];
	mad.lo.s32 	%r216, %r366, %r324, %r354;
	mul.wide.u32 	%rd160, %r216, 4;
	add.s64 	%rd161, %rd5, %rd160;
	ld.global.f32 	%f241, [%rd161];
	fma.rn.f32 	%f242, %f240, %f241, %f698;
	st.global.f32 	[%rd11], %f242;
$L__BB1_54:
	ld.param.u32 	%r325, [_Z12forward_propPfS_S_S_S_S_S_S_S_iiii_param_11];
	add.s32 	%r354, %r354, 1;
	setp.eq.s32 	%p47, %r354, %r325;
	@%p47 bra 	$L__BB1_67;
	bra.uni 	$L__BB1_43;
$L__BB1_55:
	ld.param.u32 	%r316, [_Z12forward_propPfS_S_S_S_S_S_S_S_iiii_param_11];
	add.s32 	%r189, %r316, -1;
	and.b32  	%r82, %r316, 15;
	setp.lt.u32 	%p31, %r189, 15;
	mov.b32 	%r370, 0;
	@%p31 bra 	$L__BB1_58;
	ld.param.u32 	%r317, [_Z12forward_propPfS_S_S_S_S_S_S_S_iiii_param_11];
	and.b32  	%r370, %r317, 2147483632;
	mov.b32 	%r369, 0;
$L__BB1_57:
	.pragma "nounroll";
	mul.wide.u32 	%rd105, %r369, 4;
	add.s64 	%rd106, %rd7, %rd105;
	ld.global.f32 	%f172, [%rd106];
	add.s32 	%r191, %r369, %r43;
	mul.wide.s32 	%rd107, %r191, 4;
	add.s64 	%rd108, %rd9, %rd107;
	st.global.f32 	[%rd108], %f172;
	ld.global.f32 	%f173, [%rd106+4];
	st.global.f32 	[%rd108+4], %f173;
	ld.global.f32 	%f174, [%rd106+8];
	st.global.f32 	[%rd108+8], %f174;
	ld.global.f32 	%f175, [%rd106+12];
	st.global.f32 	[%rd108+12], %f175;
	ld.global.f32 	%f176, [%rd106+16];
	st.global.f32 	[%rd108+16], %f176;
	ld.global.f32 	%f177, [%rd106+20];
	st.global.f32 	[%rd108+20], %f177;
	ld.global.f32 	%f178, [%rd106+24];
	st.global.f32 	[%rd108+24], %f178;
	ld.global.f32 	%f179, [%rd106+28];
	st.global.f32 	[%rd108+28], %f179;
	ld.global.f32 	%f180, [%rd106+32];
	st.global.f32 	[%rd108+32], %f180;
	ld.global.f32 	%f181, [%rd106+36];
	st.global.f32 	[%rd108+36], %f181;
	ld.global.f32 	%f182, [%rd106+40];
	st.global.f32 	[%rd108+40], %f182;
	ld.global.f32 	%f183, [%rd106+44];
	st.global.f32 	[%rd108+44], %f183;
	ld.global.f32 	%f184, [%rd106+48];
	st.global.f32 	[%rd108+48], %f184;
	ld.global.f32 	%f185, [%rd106+52];
	st.global.f32 	[%rd108+52], %f185;
	ld.global.f32 	%f186, [%rd106+56];
	st.global.f32 	[%rd108+56], %f186;
	ld.global.f32 	%f187, [%rd106+60];
	st.global.f32 	[%rd108+60], %f187;
	add.s32 	%r369, %r369, 16;
	setp.ne.s32 	%p32, %r369, %r370;
	@%p32 bra 	$L__BB1_57;
$L__BB1_58:
	setp.eq.s32 	%p33, %r82, 0;
	@%p33 bra 	$L__BB1_67;
	ld.param.u32 	%r318, [_Z12forward_propPfS_S_S_S_S_S_S_S_iiii_param_11];
	and.b32  	%r89, %r318, 7;
	setp.lt.u32 	%p34, %r82, 8;
	@%p34 bra 	$L__BB1_61;
	mul.wide.u32 	%rd109, %r370, 4;
	add.s64 	%rd110, %rd7, %rd109;
	ld.global.f32 	%f188, [%rd110];
	add.s32 	%r192, %r370, %r43;
	mul.wide.s32 	%rd111, %r192, 4;
	add.s64 	%rd112, %rd9, %rd111;
	st.global.f32 	[%rd112], %f188;
	ld.global.f32 	%f189, [%rd110+4];
	st.global.f32 	[%rd112+4], %f189;
	ld.global.f32 	%f190, [%rd110+8];
	st.global.f32 	[%rd112+8], %f190;
	ld.global.f32 	%f191, [%rd110+12];
	st.global.f32 	[%rd112+12], %f191;
	ld.global.f32 	%f192, [%rd110+16];
	st.global.f32 	[%rd112+16], %f192;
	ld.global.f32 	%f193, [%rd110+20];
	st.global.f32 	[%rd112+20], %f193;
	ld.global.f32 	%f194, [%rd110+24];
	st.global.f32 	[%rd112+24], %f194;
	ld.global.f32 	%f195, [%rd110+28];
	st.global.f32 	[%rd112+28], %f195;
	add.s32 	%r370, %r370, 8;
$L__BB1_61:
	setp.eq.s32 	%p35, %r89, 0;
	@%p35 bra 	$L__BB1_67;
	ld.param.u32 	%r319, [_Z12forward_propPfS_S_S_S_S_S_S_S_iiii_param_11];
	and.b32  	%r92, %r319, 3;
	setp.lt.u32 	%p36, %r89, 4;
	@%p36 bra 	$L__BB1_64;
	mul.wide.u32 	%rd113, %r370, 4;
	add.s64 	%rd114, %rd7, %rd113;
	ld.global.f32 	%f196, [%rd114];
	add.s32 	%r193, %r370, %r43;
	mul.wide.s32 	%rd115, %r193, 4;
	add.s64 	%rd116, %rd9, %rd115;
	st.global.f32 	[%rd116], %f196;
	ld.global.f32 	%f197, [%rd114+4];
	st.global.f32 	[%rd116+4], %f197;
	ld.global.f32 	%f198, [%rd114+8];
	st.global.f32 	[%rd116+8], %f198;
	ld.global.f32 	%f199, [%rd114+12];
	st.global.f32 	[%rd116+12], %f199;
	add.s32 	%r370, %r370, 4;
$L__BB1_64:
	setp.eq.s32 	%p37, %r92, 0;
	@%p37 bra 	$L__BB1_67;
	mov.b32 	%r374, 0;
$L__BB1_66:
	.pragma "nounroll";
	mul.wide.u32 	%rd117, %r370, 4;
	add.s64 	%rd118, %rd7, %rd117;
	ld.global.f32 	%f200, [%rd118];
	add.s32 	%r195, %r370, %r43;
	mul.wide.s32 	%rd119, %r195, 4;
	add.s64 	%rd120, %rd9, %rd119;
	st.global.f32 	[%rd120], %f200;
	add.s32 	%r370, %r370, 1;
	add.s32 	%r374, %r374, 1;
	setp.ne.s32 	%p38, %r374, %r92;
	@%p38 bra 	$L__BB1_66;
$L__BB1_67:
	ld.param.u32 	%r326, [_Z12forward_propPfS_S_S_S_S_S_S_S_iiii_param_11];
	ld.global.f32 	%f708, [%rd9];
	setp.lt.s32 	%p48, %r326, 2;
	@%p48 bra 	$L__BB1_81;
	ld.param.u32 	%r327, [_Z12forward_propPfS_S_S_S_S_S_S_S_iiii_param_11];
	add.s32 	%r99, %r327, -1;
	add.s32 	%r218, %r327, -2;
	and.b32  	%r100, %r99, 15;
	setp.lt.u32 	%p49, %r218, 15;
	mov.b32 	%r376, 1;
	@%p49 bra 	$L__BB1_72;
	and.b32  	%r220, %r99, -16;
	neg.s32 	%r380, %r220;
	add.s64 	%rd183, %rd9, 32;
	mov.b32 	%r379, 0;
$L__BB1_70:
	.pragma "nounroll";
	ld.global.f32 	%f244, [%rd183+-28];
	max.f32 	%f245, %f708, %f244;
	ld.global.f32 	%f246, [%rd183+-24];
	max.f32 	%f247, %f245, %f246;
	ld.global.f32 	%f248, [%rd183+-20];
	max.f32 	%f249, %f247, %f248;
	ld.global.f32 	%f250, [%rd183+-16];
	max.f32 	%f251, %f249, %f250;
	ld.global.f32 	%f252, [%rd183+-12];
	max.f32 	%f253, %f251, %f252;
	ld.global.f32 	%f254, [%rd183+-8];
	max.f32 	%f255, %f253, %f254;
	ld.global.f32 	%f256, [%rd183+-4];
	max.f32 	%f257, %f255, %f256;
	ld.global.f32 	%f258, [%rd183];
	max.f32 	%f259, %f257, %f258;
	ld.global.f32 	%f260, [%rd183+4];
	max.f32 	%f261, %f259, %f260;
	ld.global.f32 	%f262, [%rd183+8];
	max.f32 	%f263, %f261, %f262;
	ld.global.f32 	%f264, [%rd183+12];
	max.f32 	%f265, %f263, %f264;
	ld.global.f32 	%f266, [%rd183+16];
	max.f32 	%f267, %f265, %f266;
	ld.global.f32 	%f268, [%rd183+20];
	max.f32 	%f269, %f267, %f268;
	ld.global.f32 	%f270, [%rd183+24];
	max.f32 	%f271, %f269, %f270;
	ld.global.f32 	%f272, [%rd183+28];
	max.f32 	%f273, %f271, %f272;
	ld.global.f32 	%f274, [%rd183+32];
	max.f32 	%f708, %f273, %f274;
	add.s32 	%r380, %r380, 16;
	add.s32 	%r379, %r379, 16;
	add.s64 	%rd183, %rd183, 64;
	setp.eq.s32 	%p50, %r380, 0;
	@%p50 bra 	$L__BB1_71;
	bra.uni 	$L__BB1_70;
$L__BB1_71:
	add.s32 	%r376, %r379, 1;
$L__BB1_72:
	setp.eq.s32 	%p51, %r100, 0;
	@%p51 bra 	$L__BB1_81;
	and.b32  	%r104, %r99, 7;
	setp.lt.u32 	%p52, %r100, 8;
	@%p52 bra 	$L__BB1_75;
	mul.wide.u32 	%rd162, %r376, 4;
	add.s64 	%rd163, %rd9, %rd162;
	ld.global.f32 	%f276, [%rd163];
	max.f32 	%f277, %f708, %f276;
	ld.global.f32 	%f278, [%rd163+4];
	max.f32 	%f279, %f277, %f278;
	ld.global.f32 	%f280, [%rd163+8];
	max.f32 	%f281, %f279, %f280;
	ld.global.f32 	%f282, [%rd163+12];
	max.f32 	%f283, %f281, %f282;
	ld.global.f32 	%f284, [%rd163+16];
	max.f32 	%f285, %f283, %f284;
	ld.global.f32 	%f286, [%rd163+20];
	max.f32 	%f287, %f285, %f286;
	ld.global.f32 	%f288, [%rd163+24];
	max.f32 	%f289, %f287, %f288;
	ld.global.f32 	%f290, [%rd163+28];
	max.f32 	%f708, %f289, %f290;
	add.s32 	%r376, %r376, 8;
$L__BB1_75:
	setp.eq.s32 	%p53, %r104, 0;
	@%p53 bra 	$L__BB1_81;
	and.b32  	%r107, %r99, 3;
	setp.lt.u32 	%p54, %r104, 4;
	@%p54 bra 	$L__BB1_78;
	mul.wide.u32 	%rd164, %r376, 4;
	add.s64 	%rd165, %rd9, %rd164;
	ld.global.f32 	%f292, [%rd165];
	max.f32 	%f293, %f708, %f292;
	ld.global.f32 	%f294, [%rd165+4];
	max.f32 	%f295, %f293, %f294;
	ld.global.f32 	%f296, [%rd165+8];
	max.f32 	%f297, %f295, %f296;
	ld.global.f32 	%f298, [%rd165+12];
	max.f32 	%f708, %f297, %f298;
	add.s32 	%r376, %r376, 4;
$L__BB1_78:
	setp.eq.s32 	%p55, %r107, 0;
	@%p55 bra 	$L__BB1_81;
	mul.wide.u32 	%rd166, %r376, 4;
	add.s64 	%rd182, %rd9, %rd166;
	neg.s32 	%r378, %r107;
$L__BB1_80:
	.pragma "nounroll";
	ld.global.f32 	%f299, [%rd182];
	max.f32 	%f708, %f708, %f299;
	add.s64 	%rd182, %rd182, 4;
	add.s32 	%r378, %r378, 1;
	setp.ne.s32 	%p56, %r378, 0;
	@%p56 bra 	$L__BB1_80;
$L__BB1_81:
	ld.param.u32 	%r328, [_Z12forward_propPfS_S_S_S_S_S_S_S_iiii_param_11];
	setp.lt.s32 	%p57, %r328, 1;
	mov.f32 	%f716, 0f00000000;
	@%p57 bra 	$L__BB1_93;
	ld.param.u32 	%r329, [_Z12forward_propPfS_S_S_S_S_S_S_S_iiii_param_11];
	add.s32 	%r222, %r329, -1;
	and.b32  	%r113, %r329, 7;
	setp.lt.u32 	%p58, %r222, 7;
	mov.f32 	%f716, 0f00000000;
	mov.b32 	%r381, 0;
	@%p58 bra 	$L__BB1_85;
	ld.param.u32 	%r330, [_Z12forward_propPfS_S_S_S_S_S_S_S_iiii_param_11];
	and.b32  	%r381, %r330, 2147483640;
	neg.s32 	%r384, %r381;
	add.s64 	%rd184, %rd9, 16;
	mov.f32 	%f716, 0f00000000;
$L__BB1_84:
	.pragma "nounroll";
	ld.global.f32 	%f304, [%rd184+-16];
	sub.f32 	%f305, %f304, %f708;
	fma.rn.f32 	%f306, %f305, 0f3BBB989D, 0f3F000000;
	cvt.sat.f32.f32 	%f307, %f306;
	mov.f32 	%f308, 0f4B400001;
	mov.f32 	%f309, 0f437C0000;
	fma.rm.f32 	%f310, %f307, %f309, %f308;
	add.f32 	%f311, %f310, 0fCB40007F;
	neg.f32 	%f312, %f311;
	fma.rn.f32 	%f313, %f305, 0f3FB8AA3B, %f312;
	fma.rn.f32 	%f314, %f305, 0f32A57060, %f313;
	mov.b32 	%r223, %f310;
	shl.b32 	%r224, %r223, 23;
	mov.b32 	%f315, %r224;
	ex2.approx.ftz.f32 	%f316, %f314;
	fma.rn.f32 	%f317, %f316, %f315, %f716;
	ld.global.f32 	%f318, [%rd184+-12];
	sub.f32 	%f319, %f318, %f708;
	fma.rn.f32 	%f320, %f319, 0f3BBB989D, 0f3F000000;
	cvt.sat.f32.f32 	%f321, %f320;
	fma.rm.f32 	%f322, %f321, %f309, %f308;
	add.f32 	%f323, %f322, 0fCB40007F;
	neg.f32 	%f324, %f323;
	fma.rn.f32 	%f325, %f319, 0f3FB8AA3B, %f324;
	fma.rn.f32 	%f326, %f319, 0f32A57060, %f325;
	mov.b32 	%r225, %f322;
	shl.b32 	%r226, %r225, 23;
	mov.b32 	%f327, %r226;
	ex2.approx.ftz.f32 	%f328, %f326;
	fma.rn.f32 	%f329, %f328, %f327, %f317;
	ld.global.f32 	%f330, [%rd184+-8];
	sub.f32 	%f331, %f330, %f708;
	fma.rn.f32 	%f332, %f331, 0f3BBB989D, 0f3F000000;
	cvt.sat.f32.f32 	%f333, %f332;
	fma.rm.f32 	%f334, %f333, %f309, %f308;
	add.f32 	%f335, %f334, 0fCB40007F;
	neg.f32 	%f336, %f335;
	fma.rn.f32 	%f337, %f331, 0f3FB8AA3B, %f336;
	fma.rn.f32 	%f338, %f331, 0f32A57060, %f337;
	mov.b32 	%r227, %f334;
	shl.b32 	%r228, %r227, 23;
	mov.b32 	%f339, %r228;
	ex2.approx.ftz.f32 	%f340, %f338;
	fma.rn.f32 	%f341, %f340, %f339, %f329;
	ld.global.f32 	%f342, [%rd184+-4];
	sub.f32 	%f343, %f342, %f708;
	fma.rn.f32 	%f344, %f343, 0f3BBB989D, 0f3F000000;
	cvt.sat.f32.f32 	%f345, %f344;
	fma.rm.f32 	%f346, %f345, %f309, %f308;
	add.f32 	%f347, %f346, 0fCB40007F;
	neg.f32 	%f348, %f347;
	fma.rn.f32 	%f349, %f343, 0f3FB8AA3B, %f348;
	fma.rn.f32 	%f350, %f343, 0f32A57060, %f349;
	mov.b32 	%r229, %f346;
	shl.b32 	%r230, %r229, 23;
	mov.b32 	%f351, %r230;
	ex2.approx.ftz.f32 	%f352, %f350;
	fma.rn.f32 	%f353, %f352, %f351, %f341;
	ld.global.f32 	%f354, [%rd184];
	sub.f32 	%f355, %f354, %f708;
	fma.rn.f32 	%f356, %f355, 0f3BBB989D, 0f3F000000;
	cvt.sat.f32.f32 	%f357, %f356;
	fma.rm.f32 	%f358, %f357, %f309, %f308;
	add.f32 	%f359, %f358, 0fCB40007F;
	neg.f32 	%f360, %f359;
	fma.rn.f32 	%f361, %f355, 0f3FB8AA3B, %f360;
	fma.rn.f32 	%f362, %f355, 0f32A57060, %f361;
	mov.b32 	%r231, %f358;
	shl.b32 	%r232, %r231, 23;
	mov.b32 	%f363, %r232;
	ex2.approx.ftz.f32 	%f364, %f362;
	fma.rn.f32 	%f365, %f364, %f363, %f353;
	ld.global.f32 	%f366, [%rd184+4];
	sub.f32 	%f367, %f366, %f708;
	fma.rn.f32 	%f368, %f367, 0f3BBB989D, 0f3F000000;
	cvt.sat.f32.f32 	%f369, %f368;
	fma.rm.f32 	%f370, %f369, %f309, %f308;
	add.f32 	%f371, %f370, 0fCB40007F;
	neg.f32 	%f372, %f371;
	fma.rn.f32 	%f373, %f367, 0f3FB8AA3B, %f372;
	fma.rn.f32 	%f374, %f367, 0f32A57060, %f373;
	mov.b32 	%r233, %f370;
	shl.b32 	%r234, %r233, 23;
	mov.b32 	%f375, %r234;
	ex2.approx.ftz.f32 	%f376, %f374;
	fma.rn.f32 	%f377, %f376, %f375, %f365;
	ld.global.f32 	%f378, [%rd184+8];
	sub.f32 	%f379, %f378, %f708;
	fma.rn.f32 	%f380, %f379, 0f3BBB989D, 0f3F000000;
	cvt.sat.f32.f32 	%f381, %f380;
	fma.rm.f32 	%f382, %f381, %f309, %f308;
	add.f32 	%f383, %f382, 0fCB40007F;
	neg.f32 	%f384, %f383;
	fma.rn.f32 	%f385, %f379, 0f3FB8AA3B, %f384;
	fma.rn.f32 	%f386, %f379, 0f32A57060, %f385;
	mov.b32 	%r235, %f382;
	shl.b32 	%r236, %r235, 23;
	mov.b32 	%f387, %r236;
	ex2.approx.ftz.f32 	%f388, %f386;
	fma.rn.f32 	%f389, %f388, %f387, %f377;
	ld.global.f32 	%f390, [%rd184+12];
	sub.f32 	%f391, %f390, %f708;
	fma.rn.f32 	%f392, %f391, 0f3BBB989D, 0f3F000000;
	cvt.sat.f32.f32 	%f393, %f392;
	fma.rm.f32 	%f394, %f393, %f309, %f308;
	add.f32 	%f395, %f394, 0fCB40007F;
	neg.f32 	%f396, %f395;
	fma.rn.f32 	%f397, %f391, 0f3FB8AA3B, %f396;
	fma.rn.f32 	%f398, %f391, 0f32A57060, %f397;
	mov.b32 	%r237, %f394;
	shl.b32 	%r238, %r237, 23;
	mov.b32 	%f399, %r238;
	ex2.approx.ftz.f32 	%f400, %f398;
	fma.rn.f32 	%f716, %f400, %f399, %f389;
	add.s32 	%r384, %r384, 8;
	add.s64 	%rd184, %rd184, 32;
	setp.eq.s32 	%p59, %r384, 0;
	@%p59 bra 	$L__BB1_85;
	bra.uni 	$L__BB1_84;
$L__BB1_85:
	setp.eq.s32 	%p60, %r113, 0;
	@%p60 bra 	$L__BB1_93;
	ld.param.u32 	%r331, [_Z12forward_propPfS_S_S_S_S_S_S_S_iiii_param_11];
	and.b32  	%r121, %r331, 3;
	setp.lt.u32 	%p61, %r113, 4;
	@%p61 bra 	$L__BB1_88;
	mul.wide.u32 	%rd167, %r381, 4;
	add.s64 	%rd168, %rd9, %rd167;
	ld.global.f32 	%f402, [%rd168];
	sub.f32 	%f403, %f402, %f708;
	fma.rn.f32 	%f404, %f403, 0f3BBB989D, 0f3F000000;
	cvt.sat.f32.f32 	%f405, %f404;
	mov.f32 	%f406, 0f4B400001;
	mov.f32 	%f407, 0f437C0000;
	fma.rm.f32 	%f408, %f405, %f407, %f406;
	add.f32 	%f409, %f408, 0fCB40007F;
	neg.f32 	%f410, %f409;
	fma.rn.f32 	%f411, %f403, 0f3FB8AA3B, %f410;
	fma.rn.f32 	%f412, %f403, 0f32A57060, %f411;
	mov.b32 	%r239, %f408;
	shl.b32 	%r240, %r239, 23;
	mov.b32 	%f413, %r240;
	ex2.approx.ftz.f32 	%f414, %f412;
	fma.rn.f32 	%f415, %f414, %f413, %f716;
	ld.global.f32 	%f416, [%rd168+4];
	sub.f32 	%f417, %f416, %f708;
	fma.rn.f32 	%f418, %f417, 0f3BBB989D, 0f3F000000;
	cvt.sat.f32.f32 	%f419, %f418;
	fma.rm.f32 	%f420, %f419, %f407, %f406;
	add.f32 	%f421, %f420, 0fCB40007F;
	neg.f32 	%f422, %f421;
	fma.rn.f32 	%f423, %f417, 0f3FB8AA3B, %f422;
	fma.rn.f32 	%f424, %f417, 0f32A57060, %f423;
	mov.b32 	%r241, %f420;
	shl.b32 	%r242, %r241, 23;
	mov.b32 	%f425, %r242;
	ex2.approx.ftz.f32 	%f426, %f424;
	fma.rn.f32 	%f427, %f426, %f425, %f415;
	ld.global.f32 	%f428, [%rd168+8];
	sub.f32 	%f429, %f428, %f708;
	fma.rn.f32 	%f430, %f429, 0f3BBB989D, 0f3F000000;
	cvt.sat.f32.f32 	%f431, %f430;
	fma.rm.f32 	%f432, %f431, %f407, %f406;
	add.f32 	%f433, %f432, 0fCB40007F;
	neg.f32 	%f434, %f433;
	fma.rn.f32 	%f435, %f429, 0f3FB8AA3B, %f434;
	fma.rn.f32 	%f436, %f429, 0f32A57060, %f435;
	mov.b32 	%r243, %f432;
	shl.b32 	%r244, %r243, 23;
	mov.b32 	%f437, %r244;
	ex2.approx.ftz.f32 	%f438, %f436;
	fma.rn.f32 	%f439, %f438, %f437, %f427;
	ld.global.f32 	%f440, [%rd168+12];
	sub.f32 	%f441, %f440, %f708;
	fma.rn.f32 	%f442, %f441, 0f3BBB989D, 0f3F000000;
	cvt.sat.f32.f32 	%f443, %f442;
	fma.rm.f32 	%f444, %f443, %f407, %f406;
	add.f32 	%f445, %f444, 0fCB40007F;
	neg.f32 	%f446, %f445;
	fma.rn.f32 	%f447, %f441, 0f3FB8AA3B, %f446;
	fma.rn.f32 	%f448, %f441, 0f32A57060, %f447;
	mov.b32 	%r245, %f444;
	shl.b32 	%r246, %r245, 23;
	mov.b32 	%f449, %r246;
	ex2.approx.ftz.f32 	%f450, %f448;
	fma.rn.f32 	%f716, %f450, %f449, %f439;
	add.s32 	%r381, %r381, 4;
$L__BB1_88:
	setp.eq.s32 	%p62, %r121, 0;
	@%p62 bra 	$L__BB1_93;
	setp.eq.s32 	%p63, %r121, 1;
	@%p63 bra 	$L__BB1_91;
	mul.wide.u32 	%rd169, %r381, 4;
	add.s64 	%rd170, %rd9, %rd169;
	ld.global.f32 	%f452, [%rd170];
	sub.f32 	%f453, %f452, %f708;
	fma.rn.f32 	%f454, %f453, 0f3BBB989D, 0f3F000000;
	cvt.sat.f32.f32 	%f455, %f454;
	mov.f32 	%f456, 0f4B400001;
	mov.f32 	%f457, 0f437C0000;
	fma.rm.f32 	%f458, %f455, %f457, %f456;
	add.f32 	%f459, %f458, 0fCB40007F;
	neg.f32 	%f460, %f459;
	fma.rn.f32 	%f461, %f453, 0f3FB8AA3B, %f460;
	fma.rn.f32 	%f462, %f453, 0f32A57060, %f461;
	mov.b32 	%r247, %f458;
	shl.b32 	%r248, %r247, 23;
	mov.b32 	%f463, %r248;
	ex2.approx.ftz.f32 	%f464, %f462;
	fma.rn.f32 	%f465, %f464, %f463, %f716;
	ld.global.f32 	%f466, [%rd170+4];
	sub.f32 	%f467, %f466, %f708;
	fma.rn.f32 	%f468, %f467, 0f3BBB989D, 0f3F000000;
	cvt.sat.f32.f32 	%f469, %f468;
	fma.rm.f32 	%f470, %f469, %f457, %f456;
	add.f32 	%f471, %f470, 0fCB40007F;
	neg.f32 	%f472, %f471;
	fma.rn.f32 	%f473, %f467, 0f3FB8AA3B, %f472;
	fma.rn.f32 	%f474, %f467, 0f32A57060, %f473;
	mov.b32 	%r249, %f470;
	shl.b32 	%r250, %r249, 23;
	mov.b32 	%f475, %r250;
	ex2.approx.ftz.f32 	%f476, %f474;
	fma.rn.f32 	%f716, %f476, %f475, %f465;
	add.s32 	%r381, %r381, 2;
$L__BB1_91:
	ld.param.u32 	%r332, [_Z12forward_propPfS_S_S_S_S_S_S_S_iiii_param_11];
	and.b32  	%r251, %r332, 1;
	setp.eq.b32 	%p64, %r251, 1;
	not.pred 	%p65, %p64;
	@%p65 bra 	$L__BB1_93;
	mul.wide.u32 	%rd171, %r381, 4;
	add.s64 	%rd172, %rd9, %rd171;
	ld.global.f32 	%f477, [%rd172];
	sub.f32 	%f478, %f477, %f708;
	fma.rn.f32 	%f479, %f478, 0f3BBB989D, 0f3F000000;
	cvt.sat.f32.f32 	%f480, %f479;
	mov.f32 	%f481, 0f4B400001;
	mov.f32 	%f482, 0f437C0000;
	fma.rm.f32 	%f483, %f480, %f482, %f481;
	add.f32 	%f484, %f483, 0fCB40007F;
	neg.f32 	%f485, %f484;
	fma.rn.f32 	%f486, %f478, 0f3FB8AA3B, %f485;
	fma.rn.f32 	%f487, %f478, 0f32A57060, %f486;
	mov.b32 	%r252, %f483;
	shl.b32 	%r253, %r252, 23;
	mov.b32 	%f488, %r253;
	ex2.approx.ftz.f32 	%f489, %f487;
	fma.rn.f32 	%f716, %f489, %f488, %f716;
$L__BB1_93:
	ld.param.u32 	%r333, [_Z12forward_propPfS_S_S_S_S_S_S_S_iiii_param_11];
	setp.lt.s32 	%p66, %r333, 1;
	@%p66 bra 	$L__BB1_105;
	ld.param.u32 	%r334, [_Z12forward_propPfS_S_S_S_S_S_S_S_iiii_param_11];
	add.s32 	%r255, %r334, -1;
	and.b32  	%r126, %r334, 7;
	setp.lt.u32 	%p67, %r255, 7;
	mov.b32 	%r386, 0;
	@%p67 bra 	$L__BB1_97;
	ld.param.u32 	%r335, [_Z12forward_propPfS_S_S_S_S_S_S_S_iiii_param_11];
	and.b32  	%r386, %r335, 2147483640;
	neg.s32 	%r385, %r386;
	add.s64 	%rd186, %rd9, 16;
	add.s64 	%rd185, %rd8, 16;
$L__BB1_96:
	.pragma "nounroll";
	ld.global.f32 	%f490, [%rd186+-16];
	sub.f32 	%f491, %f490, %f708;
	fma.rn.f32 	%f492, %f491, 0f3BBB989D, 0f3F000000;
	cvt.sat.f32.f32 	%f493, %f492;
	mov.f32 	%f494, 0f4B400001;
	mov.f32 	%f495, 0f437C0000;
	fma.rm.f32 	%f496, %f493, %f495, %f494;
	add.f32 	%f497, %f496, 0fCB40007F;
	neg.f32 	%f498, %f497;
	fma.rn.f32 	%f499, %f491, 0f3FB8AA3B, %f498;
	fma.rn.f32 	%f500, %f491, 0f32A57060, %f499;
	mov.b32 	%r256, %f496;
	shl.b32 	%r257, %r256, 23;
	mov.b32 	%f501, %r257;
	ex2.approx.ftz.f32 	%f502, %f500;
	mul.f32 	%f503, %f502, %f501;
	div.rn.f32 	%f504, %f503, %f716;
	st.global.f32 	[%rd185+-16], %f504;
	ld.global.f32 	%f505, [%rd186+-12];
	sub.f32 	%f506, %f505, %f708;
	fma.rn.f32 	%f507, %f506, 0f3BBB989D, 0f3F000000;
	cvt.sat.f32.f32 	%f508, %f507;
	fma.rm.f32 	%f509, %f508, %f495, %f494;
	add.f32 	%f510, %f509, 0fCB40007F;
	neg.f32 	%f511, %f510;
	fma.rn.f32 	%f512, %f506, 0f3FB8AA3B, %f511;
	fma.rn.f32 	%f513, %f506, 0f32A57060, %f512;
	mov.b32 	%r258, %f509;
	shl.b32 	%r259, %r258, 23;
	mov.b32 	%f514, %r259;
	ex2.approx.ftz.f32 	%f515, %f513;
	mul.f32 	%f516, %f515, %f514;
	div.rn.f32 	%f517, %f516, %f716;
	st.global.f32 	[%rd185+-12], %f517;
	ld.global.f32 	%f518, [%rd186+-8];
	sub.f32 	%f519, %f518, %f708;
	fma.rn.f32 	%f520, %f519, 0f3BBB989D, 0f3F000000;
	cvt.sat.f32.f32 	%f521, %f520;
	fma.rm.f32 	%f522, %f521, %f495, %f494;
	add.f32 	%f523, %f522, 0fCB40007F;
	neg.f32 	%f524, %f523;
	fma.rn.f32 	%f525, %f519, 0f3FB8AA3B, %f524;
	fma.rn.f32 	%f526, %f519, 0f32A57060, %f525;
	mov.b32 	%r260, %f522;
	shl.b32 	%r261, %r260, 23;
	mov.b32 	%f527, %r261;
	ex2.approx.ftz.f32 	%f528, %f526;
	mul.f32 	%f529, %f528, %f527;
	div.rn.f32 	%f530, %f529, %f716;
	st.global.f32 	[%rd185+-8], %f530;
	ld.global.f32 	%f531, [%rd186+-4];
	sub.f32 	%f532, %f531, %f708;
	fma.rn.f32 	%f533, %f532, 0f3BBB989D, 0f3F000000;
	cvt.sat.f32.f32 	%f534, %f533;
	fma.rm.f32 	%f535, %f534, %f495, %f494;
	add.f32 	%f536, %f535, 0fCB40007F;
	neg.f32 	%f537, %f536;
	fma.rn.f32 	%f538, %f532, 0f3FB8AA3B, %f537;
	fma.rn.f32 	%f539, %f532, 0f32A57060, %f538;
	mov.b32 	%r262, %f535;
	shl.b32 	%r263, %r262, 23;
	mov.b32 	%f540, %r263;
	ex2.approx.ftz.f32 	%f541, %f539;
	mul.f32 	%f542, %f541, %f540;
	div.rn.f32 	%f543, %f542, %f716;
	st.global.f32 	[%rd185+-4], %f543;
	ld.global.f32 	%f544, [%rd186];
	sub.f32 	%f545, %f544, %f708;
	fma.rn.f32 	%f546, %f545, 0f3BBB989D, 0f3F000000;
	cvt.sat.f32.f32 	%f547, %f546;
	fma.rm.f32 	%f548, %f547, %f495, %f494;
	add.f32 	%f549, %f548, 0fCB40007F;
	neg.f32 	%f550, %f549;
	fma.rn.f32 	%f551, %f545, 0f3FB8AA3B, %f550;
	fma.rn.f32 	%f552, %f545, 0f32A57060, %f551;
	mov.b32 	%r264, %f548;
	shl.b32 	%r265, %r264, 23;
	mov.b32 	%f553, %r265;
	ex2.approx.ftz.f32 	%f554, %f552;
	mul.f32 	%f555, %f554, %f553;
	div.rn.f32 	%f556, %f555, %f716;
	st.global.f32 	[%rd185], %f556;
	ld.global.f32 	%f557, [%rd186+4];
	sub.f32 	%f558, %f557, %f708;
	fma.rn.f32 	%f559, %f558, 0f3BBB989D, 0f3F000000;
	cvt.sat.f32.f32 	%f560, %f559;
	fma.rm.f32 	%f561, %f560, %f495, %f494;
	add.f32 	%f562, %f561, 0fCB40007F;
	neg.f32 	%f563, %f562;
	fma.rn.f32 	%f564, %f558, 0f3FB8AA3B, %f563;
	fma.rn.f32 	%f565, %f558, 0f32A57060, %f564;
	mov.b32 	%r266, %f561;
	shl.b32 	%r267, %r266, 23;
	mov.b32 	%f566, %r267;
	ex2.approx.ftz.f32 	%f567, %f565;
	mul.f32 	%f568, %f567, %f566;
	div.rn.f32 	%f569, %f568, %f716;
	st.global.f32 	[%rd185+4], %f569;
	ld.global.f32 	%f570, [%rd186+8];
	sub.f32 	%f571, %f570, %f708;
	fma.rn.f32 	%f572, %f571, 0f3BBB989D, 0f3F000000;
	cvt.sat.f32.f32 	%f573, %f572;
	fma.rm.f32 	%f574, %f573, %f495, %f494;
	add.f32 	%f575, %f574, 0fCB40007F;
	neg.f32 	%f576, %f575;
	fma.rn.f32 	%f577, %f571, 0f3FB8AA3B, %f576;
	fma.rn.f32 	%f578, %f571, 0f32A57060, %f577;
	mov.b32 	%r268, %f574;
	shl.b32 	%r269, %r268, 23;
	mov.b32 	%f579, %r269;
	ex2.approx.ftz.f32 	%f580, %f578;
	mul.f32 	%f581, %f580, %f579;
	div.rn.f32 	%f582, %f581, %f716;
	st.global.f32 	[%rd185+8], %f582;
	ld.global.f32 	%f583, [%rd186+12];
	sub.f32 	%f584, %f583, %f708;
	fma.rn.f32 	%f585, %f584, 0f3BBB989D, 0f3F000000;
	cvt.sat.f32.f32 	%f586, %f585;
	fma.rm.f32 	%f587, %f586, %f495, %f494;
	add.f32 	%f588, %f587, 0fCB40007F;
	neg.f32 	%f589, %f588;
	fma.rn.f32 	%f590, %f584, 0f3FB8AA3B, %f589;
	fma.rn.f32 	%f591, %f584, 0f32A57060, %f590;
	mov.b32 	%r270, %f587;
	shl.b32 	%r271, %r270, 23;
	mov.b32 	%f592, %r271;
	ex2.approx.ftz.f32 	%f593, %f591;
	mul.f32 	%f594, %f593, %f592;
	div.rn.f32 	%f595, %f594, %f716;
	st.global.f32 	[%rd185+12], %f595;
	add.s32 	%r385, %r385, 8;
	add.s64 	%rd186, %rd186, 32;
	add.s64 	%rd185, %rd185, 32;
	setp.ne.s32 	%p68, %r385, 0;
	@%p68 bra 	$L__BB1_96;
$L__BB1_97:
	setp.eq.s32 	%p69, %r126, 0;
	@%p69 bra 	$L__BB1_105;
	ld.param.u32 	%r336, [_Z12forward_propPfS_S_S_S_S_S_S_S_iiii_param_11];
	and.b32  	%r134, %r336, 3;
	setp.lt.u32 	%p70, %r126, 4;
	@%p70 bra 	$L__BB1_100;
	mul.wide.u32 	%rd173, %r386, 4;
	add.s64 	%rd174, %rd9, %rd173;
	ld.global.f32 	%f596, [%rd174];
	sub.f32 	%f597, %f596, %f708;
	fma.rn.f32 	%f598, %f597, 0f3BBB989D, 0f3F000000;
	cvt.sat.f32.f32 	%f599, %f598;
	mov.f32 	%f600, 0f4B400001;
	mov.f32 	%f601, 0f437C0000;
	fma.rm.f32 	%f602, %f599, %f601, %f600;
	add.f32 	%f603, %f602, 0fCB40007F;
	neg.f32 	%f604, %f603;
	fma.rn.f32 	%f605, %f597, 0f3FB8AA3B, %f604;
	fma.rn.f32 	%f606, %f597, 0f32A57060, %f605;
	mov.b32 	%r272, %f602;
	shl.b32 	%r273, %r272, 23;
	mov.b32 	%f607, %r273;
	ex2.approx.ftz.f32 	%f608, %f606;
	mul.f32 	%f609, %f608, %f607;
	div.rn.f32 	%f610, %f609, %f716;
	add.s64 	%rd175, %rd8, %rd173;
	st.global.f32 	[%rd175], %f610;
	ld.global.f32 	%f611, [%rd174+4];
	sub.f32 	%f612, %f611, %f708;
	fma.rn.f32 	%f613, %f612, 0f3BBB989D, 0f3F000000;
	cvt.sat.f32.f32 	%f614, %f613;
	fma.rm.f32 	%f615, %f614, %f601, %f600;
	add.f32 	%f616, %f615, 0fCB40007F;
	neg.f32 	%f617, %f616;
	fma.rn.f32 	%f618, %f612, 0f3FB8AA3B, %f617;
	fma.rn.f32 	%f619, %f612, 0f32A57060, %f618;
	mov.b32 	%r274, %f615;
	shl.b32 	%r275, %r274, 23;
	mov.b32 	%f620, %r275;
	ex2.approx.ftz.f32 	%f621, %f619;
	mul.f32 	%f622, %f621, %f620;
	div.rn.f32 	%f623, %f622, %f716;
	st.global.f32 	[%rd175+4], %f623;
	ld.global.f32 	%f624, [%rd174+8];
	sub.f32 	%f625, %f624, %f708;
	fma.rn.f32 	%f626, %f625, 0f3BBB989D, 0f3F000000;
	cvt.sat.f32.f32 	%f627, %f626;
	fma.rm.f32 	%f628, %f627, %f601, %f600;
	add.f32 	%f629, %f628, 0fCB40007F;
	neg.f32 	%f630, %f629;
	fma.rn.f32 	%f631, %f625, 0f3FB8AA3B, %f630;
	fma.rn.f32 	%f632, %f625, 0f32A57060, %f631;
	mov.b32 	%r276, %f628;
	shl.b32 	%r277, %r276, 23;
	mov.b32 	%f633, %r277;
	ex2.approx.ftz.f32 	%f634, %f632;
	mul.f32 	%f635, %f634, %f633;
	div.rn.f32 	%f636, %f635, %f716;
	st.global.f32 	[%rd175+8], %f636;
	ld.global.f32 	%f637, [%rd174+12];
	sub.f32 	%f638, %f637, %f708;
	fma.rn.f32 	%f639, %f638, 0f3BBB989D, 0f3F000000;
	cvt.sat.f32.f32 	%f640, %f639;
	fma.rm.f32 	%f641, %f640, %f601, %f600;
	add.f32 	%f642, %f641, 0fCB40007F;
	neg.f32 	%f643, %f642;
	fma.rn.f32 	%f644, %f638, 0f3FB8AA3B, %f643;
	fma.rn.f32 	%f645, %f638, 0f32A57060, %f644;
	mov.b32 	%r278, %f641;
	shl.b32 	%r279, %r278, 23;
	mov.b32 	%f646, %r279;
	ex2.approx.ftz.f32 	%f647, %f645;
	mul.f32 	%f648, %f647, %f646;
	div.rn.f32 	%f649, %f648, %f716;
	st.global.f32 	[%rd175+12], %f649;
	add.s32 	%r386, %r386, 4;
$L__BB1_100:
	setp.eq.s32 	%p71, %r134, 0;
	@%p71 bra 	$L__BB1_105;
	setp.eq.s32 	%p72, %r134, 1;
	@%p72 bra 	$L__BB1_103;
	mul.wide.u32 	%rd176, %r386, 4;
	add.s64 	%rd177, %rd9, %rd176;
	ld.global.f32 	%f650, [%rd177];
	sub.f32 	%f651, %f650, %f708;
	fma.rn.f32 	%f652, %f651, 0f3BBB989D, 0f3F000000;
	cvt.sat.f32.f32 	%f653, %f652;
	mov.f32 	%f654, 0f4B400001;
	mov.f32 	%f655, 0f437C0000;
	fma.rm.f32 	%f656, %f653, %f655, %f654;
	add.f32 	%f657, %f656, 0fCB40007F;
	neg.f32 	%f658, %f657;
	fma.rn.f32 	%f659, %f651, 0f3FB8AA3B, %f658;
	fma.rn.f32 	%f660, %f651, 0f32A57060, %f659;
	mov.b32 	%r280, %f656;
	shl.b32 	%r281, %r280, 23;
	mov.b32 	%f661, %r281;
	ex2.approx.ftz.f32 	%f662, %f660;
	mul.f32 	%f663, %f662, %f661;
	div.rn.f32 	%f664, %f663, %f716;
	add.s64 	%rd178, %rd8, %rd176;
	st.global.f32 	[%rd178], %f664;
	ld.global.f32 	%f665, [%rd177+4];
	sub.f32 	%f666, %f665, %f708;
	fma.rn.f32 	%f667, %f666, 0f3BBB989D, 0f3F000000;
	cvt.sat.f32.f32 	%f668, %f667;
	fma.rm.f32 	%f669, %f668, %f655, %f654;
	add.f32 	%f670, %f669, 0fCB40007F;
	neg.f32 	%f671, %f670;
	fma.rn.f32 	%f672, %f666, 0f3FB8AA3B, %f671;
	fma.rn.f32 	%f673, %f666, 0f32A57060, %f672;
	mov.b32 	%r282, %f669;
	shl.b32 	%r283, %r282, 23;
	mov.b32 	%f674, %r283;
	ex2.approx.ftz.f32 	%f675, %f673;
	mul.f32 	%f676, %f675, %f674;
	div.rn.f32 	%f677, %f676, %f716;
	st.global.f32 	[%rd178+4], %f677;
	add.s32 	%r386, %r386, 2;
$L__BB1_103:
	ld.param.u32 	%r337, [_Z12forward_propPfS_S_S_S_S_S_S_S_iiii_param_11];
	and.b32  	%r284, %r337, 1;
	setp.eq.b32 	%p73, %r284, 1;
	not.pred 	%p74, %p73;
	@%p74 bra 	$L__BB1_105;
	mul.wide.u32 	%rd179, %r386, 4;
	add.s64 	%rd180, %rd9, %rd179;
	ld.global.f32 	%f678, [%rd180];
	sub.f32 	%f679, %f678, %f708;
	fma.rn.f32 	%f680, %f679, 0f3BBB989D, 0f3F000000;
	cvt.sat.f32.f32 	%f681, %f680;
	mov.f32 	%f682, 0f4B400001;
	mov.f32 	%f683, 0f437C0000;
	fma.rm.f32 	%f684, %f681, %f683, %f682;
	add.f32 	%f685, %f684, 0fCB40007F;
	neg.f32 	%f686, %f685;
	fma.rn.f32 	%f687, %f679, 0f3FB8AA3B, %f686;
	fma.rn.f32 	%f688, %f679, 0f32A57060, %f687;
	mov.b32 	%r285, %f684;
	shl.b32 	%r286, %r285, 23;
	mov.b32 	%f689, %r286;
	ex2.approx.ftz.f32 	%f690, %f688;
	mul.f32 	%f691, %f690, %f689;
	div.rn.f32 	%f692, %f691, %f716;
	add.s64 	%rd181, %rd8, %rd179;
	st.global.f32 	[%rd181], %f692;
$L__BB1_105:
	ret;

}
	// .globl	_Z9back_propPfS_S_S_S_S_S_S_S_S_S_S_S_S_S_S_fiiiiiii
.visible .entry _Z9back_propPfS_S_S_S_S_S_S_S_S_S_S_S_S_S_S_fiiiiiii(
	.param .u64 .ptr .align 1 _Z9back_propPfS_S_S_S_S_S_S_S_S_S_S_S_S_S_S_fiiiiiii_param_0,
	.param .u64 .ptr .align 1 _Z9back_propPfS_S_S_S_S_S_S_S_S_S_S_S_S_S_S_fiiiiiii_param_1,
	.param .u64 .ptr .align 1 _Z9back_propPfS_S_S_S_S_S_S_S_S_S_S_S_S_S_S_fiiiiiii_param_2,
	.param .u64 .ptr .align 1 _Z9back_propPfS_S_S_S_S_S_S_S_S_S_S_S_S_S_S_fiiiiiii_param_3,
	.param .u64 .ptr .align 1 _Z9back_propPfS_S_S_S_S_S_S_S_S_S_S_S_S_S_S_fiiiiiii_param_4,
	.param .u64 .ptr .align 1 _Z9back_propPfS_S_S_S_S_S_S_S_S_S_S_S_S_S_S_fiiiiiii_param_5,
	.param .u64 .ptr .align 1 _Z9back_propPfS_S_S_S_S_S_S_S_S_S_S_S_S_S_S_fiiiiiii_param_6,
	.param .u64 .ptr .align 1 _Z9back_propPfS_S_S_S_S_S_S_S_S_S_S_S_S_S_S_fiiiiiii_param_7,
	.param .u64 .ptr .align 1 _Z9back_propPfS_S_S_S_S_S_S_S_S_S_S_S_S_S_S_fiiiiiii_param_8,
	.param .u64 .ptr .align 1 _Z9back_propPfS_S_S_S_S_S_S_S_S_S_S_S_S_S_S_fiiiiiii_param_9,
	.param .u64 .ptr .align 1 _Z9back_propPfS_S_S_S_S_S_S_S_S_S_S_S_S_S_S_fiiiiiii_param_10,
	.param .u64 .ptr .align 1 _Z9back_propPfS_S_S_S_S_S_S_S_S_S_S_S_S_S_S_fiiiiiii_param_11,
	.param .u64 .ptr .align 1 _Z9back_propPfS_S_S_S_S_S_S_S_S_S_S_S_S_S_S_fiiiiiii_param_12,
	.param .u64 .ptr .align 1 _Z9back_propPfS_S_S_S_S_S_S_S_S_S_S_S_S_S_S_fiiiiiii_param_13,
	.param .u64 .ptr .align 1 _Z9back_propPfS_S_S_S_S_S_S_S_S_S_S_S_S_S_S_fiiiiiii_param_14,
	.param .u64 .ptr .align 1 _Z9back_propPfS_S_S_S_S_S_S_S_S_S_S_S_S_S_S_fiiiiiii_param_15,
	.param .f32 _Z9back_propPfS_S_S_S_S_S_S_S_S_S_S_S_S_S_S_fiiiiiii_param_16,
	.param .u32 _Z9back_propPfS_S_S_S_S_S_S_S_S_S_S_S_S_S_S_fiiiiiii_param_17,
	.param .u32 _Z9back_propPfS_S_S_S_S_S_S_S_S_S_S_S_S_S_S_fiiiiiii_param_18,
	.param .u32 _Z9back_propPfS_S_S_S_S_S_S_S_S_S_S_S_S_S_S_fiiiiiii_param_19,
	.param .u32 _Z9back_propPfS_S_S_S_S_S_S_S_S_S_S_S_S_S_S_fiiiiiii_param_20,
	.param .u32 _Z9back_propPfS_S_S_S_S_S_S_S_S_S_S_S_S_S_S_fiiiiiii_param_21,
	.param .u32 _Z9back_propPfS_S_S_S_S_S_S_S_S_S_S_S_S_S_S_fiiiiiii_param_22,
	.param .u32 _Z9back_propPfS_S_S_S_S_S_S_S_S_S_S_S_S_S_S_fiiiiiii_param_23
)
{
	.reg .pred 	%p<140>;
	.reg .b32 	%r<518>;
	.reg .b32 	%f<520>;
	.reg .b64 	%rd<397>;

	ld.param.u64 	%rd27, [_Z9back_propPfS_S_S_S_S_S_S_S_S_S_S_S_S_S_S_fiiiiiii_param_0];
	ld.param.u64 	%rd28, [_Z9back_propPfS_S_S_S_S_S_S_S_S_S_S_S_S_S_S_fiiiiiii_param_1];
	ld.param.u64 	%rd29, [_Z9back_propPfS_S_S_S_S_S_S_S_S_S_S_S_S_S_S_fiiiiiii_param_3];
	ld.param.u64 	%rd30, [_Z9back_propPfS_S_S_S_S_S_S_S_S_S_S_S_S_S_S_fiiiiiii_param_5];
	ld.param.u64 	%rd31, [_Z9back_propPfS_S_S_S_S_S_S_S_S_S_S_S_S_S_S_fiiiiiii_param_6];
	ld.param.u64 	%rd32, [_Z9back_propPfS_S_S_S_S_S_S_S_S_S_S_S_S_S_S_fiiiiiii_param_7];
	ld.param.u64 	%rd33, [_Z9back_propPfS_S_S_S_S_S_S_S_S_S_S_S_S_S_S_fiiiiiii_param_8];
	ld.param.u64 	%rd34, [_Z9back_propPfS_S_S_S_S_S_S_S_S_S_S_S_S_S_S_fiiiiiii_param_9];
	ld.param.u64 	%rd35, [_Z9back_propPfS_S_S_S_S_S_S_S_S_S_S_S_S_S_S_fiiiiiii_param_12];
	ld.param.u64 	%rd36, [_Z9back_propPfS_S_S_S_S_S_S_S_S_S_S_S_S_S_S_fiiiiiii_param_13];
	ld.param.u64 	%rd37, [_Z9back_propPfS_S_S_S_S_S_S_S_S_S_S_S_S_S_S_fiiiiiii_param_14];
	ld.param.u64 	%rd26, [_Z9back_propPfS_S_S_S_S_S_S_S_S_S_S_S_S_S_S_fiiiiiii_param_15];
	ld.param.f32 	%f57, [_Z9back_propPfS_S_S_S_S_S_S_S_S_S_S_S_S_S_S_fiiiiiii_param_16];
	ld.param.u32 	%r252, [_Z9back_propPfS_S_S_S_S_S_S_S_S_S_S_S_S_S_S_fiiiiiii_param_17];
	ld.param.u32 	%r253, [_Z9back_propPfS_S_S_S_S_S_S_S_S_S_S_S_S_S_S_fiiiiiii_param_19];
	ld.param.u32 	%r248, [_Z9back_propPfS_S_S_S_S_S_S_S_S_S_S_S_S_S_S_fiiiiiii_param_20];
	ld.param.u32 	%r249, [_Z9back_propPfS_S_S_S_S_S_S_S_S_S_S_S_S_S_S_fiiiiiii_param_21];
	ld.param.u32 	%r250, [_Z9back_propPfS_S_S_S_S_S_S_S_S_S_S_S_S_S_S_fiiiiiii_param_22];
	ld.param.u32 	%r251, [_Z9back_propPfS_S_S_S_S_S_S_S_S_S_S_S_S_S_S_fiiiiiii_param_23];
	cvta.to.global.u64 	%rd1, %rd28;
	cvta.to.global.u64 	%rd2, %rd33;
	cvta.to.global.u64 	%rd3, %rd30;
	cvta.to.global.u64 	%rd4, %rd34;
	cvta.to.global.u64 	%rd5, %rd27;
	cvta.to.global.u64 	%rd6, %rd35;
	cvta.to.global.u64 	%rd7, %rd37;
	cvta.to.global.u64 	%rd8, %rd36;
	cvta.to.global.u64 	%rd9, %rd29;
	cvta.to.global.u64 	%rd10, %rd32;
	cvta.to.global.u64 	%rd11, %rd31;
	mov.u32 	%r254, %ctaid.x;
	mov.u32 	%r1, %ntid.x;
	mov.u32 	%r255, %tid.x;
	mad.lo.s32 	%r517, %r254, %r1, %r255;
	mul.lo.s32 	%r3, %r253, %r252;
	mul.wide.s32 	%rd38, %r251, 4;
	{ // callseq 30, 0
	.param .b64 param0;
	st.param.b64 	[param0], %rd38;
	.param .b64 retval0;
	call.uni (retval0), 
	malloc, 
	(
	param0
	);
	ld.param.b64 	%rd39, [retval0];
	} // callseq 30
	setp.lt.s32 	%p1, %r251, 1;
	@%p1 bra 	$L__BB2_13;
	add.s32 	%r257, %r251, -1;
	and.b32  	%r4, %r251, 15;
	setp.lt.u32 	%p2, %r257, 15;
	mov.b32 	%r443, 0;
	@%p2 bra 	$L__BB2_4;
	and.b32  	%r443, %r251, 2147483632;
	mov.b32 	%r441, 0;
$L__BB2_3:
	.pragma "nounroll";
	mul.wide.u32 	%rd40, %r441, 4;
	add.s64 	%rd41, %rd39, %rd40;
	mov.b32 	%r259, 0;
	st.u32 	[%rd41], %r259;
	st.u32 	[%rd41+4], %r259;
	st.u32 	[%rd41+8], %r259;
	st.u32 	[%rd41+12], %r259;
	st.u32 	[%rd41+16], %r259;
	st.u32 	[%rd41+20], %r259;
	st.u32 	[%rd41+24], %r259;
	st.u32 	[%rd41+28], %r259;
	st.u32 	[%rd41+32], %r259;
	st.u32 	[%rd41+36], %r259;
	st.u32 	[%rd41+40], %r259;
	st.u32 	[%rd41+44], %r259;
	st.u32 	[%rd41+48], %r259;
	st.u32 	[%rd41+52], %r259;
	st.u32 	[%rd41+56], %r259;
	st.u32 	[%rd41+60], %r259;
	add.s32 	%r441, %r441, 16;
	setp.ne.s32 	%p3, %r441, %r443;
	@%p3 bra 	$L__BB2_3;
$L__BB2_4:
	setp.eq.s32 	%p4, %r4, 0;
	@%p4 bra 	$L__BB2_13;
	and.b32  	%r9, %r251, 7;
	setp.lt.u32 	%p5, %r4, 8;
	@%p5 bra 	$L__BB2_7;
	mul.wide.u32 	%rd42, %r443, 4;
	add.s64 	%rd43, %rd39, %rd42;
	mov.b32 	%r260, 0;
	st.u32 	[%rd43], %r260;
	st.u32 	[%rd43+4], %r260;
	st.u32 	[%rd43+8], %r260;
	st.u32 	[%rd43+12], %r260;
	st.u32 	[%rd43+16], %r260;
	st.u32 	[%rd43+20], %r260;
	st.u32 	[%rd43+24], %r260;
	st.u32 	[%rd43+28], %r260;
	add.s32 	%r443, %r443, 8;
$L__BB2_7:
	setp.eq.s32 	%p6, %r9, 0;
	@%p6 bra 	$L__BB2_13;
	and.b32  	%r12, %r251, 3;
	setp.lt.u32 	%p7, %r9, 4;
	@%p7 bra 	$L__BB2_10;
	mul.wide.u32 	%rd44, %r443, 4;
	add.s64 	%rd45, %rd39, %rd44;
	mov.b32 	%r261, 0;
	st.u32 	[%rd45], %r261;
	st.u32 	[%rd45+4], %r261;
	st.u32 	[%rd45+8], %r261;
	st.u32 	[%rd45+12], %r261;
	add.s32 	%r443, %r443, 4;
$L__BB2_10:
	setp.eq.s32 	%p8, %r12, 0;
	@%p8 bra 	$L__BB2_13;
	mov.b32 	%r446, 0;
$L__BB2_12:
	.pragma "nounroll";
	mul.wide.u32 	%rd46, %r443, 4;
	add.s64 	%rd47, %rd39, %rd46;
	mov.b32 	%r263, 0;
	st.u32 	[%rd47], %r263;
	add.s32 	%r443, %r443, 1;
	add.s32 	%r446, %r446, 1;
	setp.ne.s32 	%p9, %r446, %r12;
	@%p9 bra 	$L__BB2_12;
$L__BB2_13:
	setp.lt.s32 	%p10, %r251, 1;
	add.s32 	%r264, %r3, %r517;
	cvta.to.global.u64 	%rd48, %rd26;
	mul.wide.s32 	%rd49, %r264, 4;
	add.s64 	%rd50, %rd48, %rd49;
	ld.global.f32 	%f1, [%rd50];
	@%p10 bra 	$L__BB2_95;
	add.s32 	%r19, %r251, -1;
	and.b32  	%r20, %r251, 3;
	setp.lt.u32 	%p11, %r19, 3;
	mov.b32 	%r448, 0;
	@%p11 bra 	$L__BB2_18;
	and.b32  	%r448, %r251, 2147483644;
	mov.b32 	%r449, 0;
$L__BB2_16:
	.pragma "nounroll";
	cvt.rn.f32.u32 	%f58, %r449;
	setp.neu.f32 	%p12, %f1, %f58;
	mul.wide.u32 	%rd51, %r449, 4;
	add.s64 	%rd14, %rd39, %rd51;
	@%p12 bra 	$L__BB2_56;
	mov.b32 	%r268, 1065353216;
	st.u32 	[%rd14], %r268;
	bra.uni 	$L__BB2_57;
$L__BB2_18:
	setp.eq.s32 	%p17, %r20, 0;
	@%p17 bra 	$L__BB2_31;
	setp.eq.s32 	%p18, %r20, 1;
	@%p18 bra 	$L__BB2_27;
	cvt.rn.f32.u32 	%f62, %r448;
	setp.eq.f32 	%p19, %f1, %f62;
	mul.wide.u32 	%rd52, %r448, 4;
	add.s64 	%rd13, %rd39, %rd52;
	@%p19 bra 	$L__BB2_22;
	mov.b32 	%r278, 0;
	st.u32 	[%rd13], %r278;
	bra.uni 	$L__BB2_23;
$L__BB2_22:
	mov.b32 	%r279, 1065353216;
	st.u32 	[%rd13], %r279;
$L__BB2_23:
	add.s32 	%r280, %r448, 1;
	cvt.rn.f32.u32 	%f63, %r280;
	setp.eq.f32 	%p20, %f1, %f63;
	@%p20 bra 	$L__BB2_25;
	mov.b32 	%r281, 0;
	st.u32 	[%rd13+4], %r281;
	bra.uni 	$L__BB2_26;
$L__BB2_25:
	mov.b32 	%r282, 1065353216;
	st.u32 	[%rd13+4], %r282;
$L__BB2_26:
	add.s32 	%r448, %r448, 2;
$L__BB2_27:
	and.b32  	%r283, %r251, 1;
	setp.eq.b32 	%p21, %r283, 1;
	not.pred 	%p22, %p21;
	@%p22 bra 	$L__BB2_31;
	cvt.rn.f32.u32 	%f64, %r448;
	setp.eq.f32 	%p23, %f1, %f64;
	@%p23 bra 	$L__BB2_30;
	mul.wide.u32 	%rd53, %r448, 4;
	add.s64 	%rd54, %rd39, %rd53;
	mov.b32 	%r284, 0;
	st.u32 	[%rd54], %r284;
	bra.uni 	$L__BB2_31;
$L__BB2_30:
	mul.wide.u32 	%rd55, %r448, 4;
	add.s64 	%rd56, %rd39, %rd55;
	mov.b32 	%r285, 1065353216;
	st.u32 	[%rd56], %r285;
$L__BB2_31:
	mul.lo.s32 	%r25, %r251, %r517;
	and.b32  	%r26, %r251, 15;
	setp.lt.u32 	%p24, %r19, 15;
	mov.b32 	%r450, 0;
	@%p24 bra 	$L__BB2_34;
	and.b32  	%r450, %r251, 2147483632;
	mov.b32 	%r460, 0;
$L__BB2_33:
	.pragma "nounroll";
	add.s32 	%r288, %r460, %r25;
	mul.wide.s32 	%rd57, %r288, 4;
	add.s64 	%rd58, %rd1, %rd57;
	ld.global.f32 	%f65, [%rd58];
	add.s64 	%rd59, %rd39, %rd57;
	ld.f32 	%f66, [%rd59];
	sub.f32 	%f67, %f65, %f66;
	add.s64 	%rd60, %rd3, %rd57;
	st.global.f32 	[%rd60], %f67;
	ld.global.f32 	%f68, [%rd58+4];
	ld.f32 	%f69, [%rd59+4];
	sub.f32 	%f70, %f68, %f69;
	st.global.f32 	[%rd60+4], %f70;
	ld.global.f32 	%f71, [%rd58+8];
	ld.f32 	%f72, [%rd59+8];
	sub.f32 	%f73, %f71, %f72;
	st.global.f32 	[%rd60+8], %f73;
	ld.global.f32 	%f74, [%rd58+12];
	ld.f32 	%f75, [%rd59+12];
	sub.f32 	%f76, %f74, %f75;
	st.global.f32 	[%rd60+12], %f76;
	ld.global.f32 	%f77, [%rd58+16];
	ld.f32 	%f78, [%rd59+16];
	sub.f32 	%f79, %f77, %f78;
	st.global.f32 	[%rd60+16], %f79;
	ld.global.f32 	%f80, [%rd58+20];
	ld.f32 	%f81, [%rd59+20];
	sub.f32 	%f82, %f80, %f81;
	st.global.f32 	[%rd60+20], %f82;
	ld.global.f32 	%f83, [%rd58+24];
	ld.f32 	%f84, [%rd59+24];
	sub.f32 	%f85, %f83, %f84;
	st.global.f32 	[%rd60+24], %f85;
	ld.global.f32 	%f86, [%rd58+28];
	ld.f32 	%f87, [%rd59+28];
	sub.f32 	%f88, %f86, %f87;
	st.global.f32 	[%rd60+28], %f88;
	ld.global.f32 	%f89, [%rd58+32];
	ld.f32 	%f90, [%rd59+32];
	sub.f32 	%f91, %f89, %f90;
	st.global.f32 	[%rd60+32], %f91;
	ld.global.f32 	%f92, [%rd58+36];
	ld.f32 	%f93, [%rd59+36];
	sub.f32 	%f94, %f92, %f93;
	st.global.f32 	[%rd60+36], %f94;
	ld.global.f32 	%f95, [%rd58+40];
	ld.f32 	%f96, [%rd59+40];
	sub.f32 	%f97, %f95, %f96;
	st.global.f32 	[%rd60+40], %f97;
	ld.global.f32 	%f98, [%rd58+44];
	ld.f32 	%f99, [%rd59+44];
	sub.f32 	%f100, %f98, %f99;
	st.global.f32 	[%rd60+44], %f100;
	ld.global.f32 	%f101, [%rd58+48];
	ld.f32 	%f102, [%rd59+48];
	sub.f32 	%f103, %f101, %f102;
	st.global.f32 	[%rd60+48], %f103;
	ld.global.f32 	%f104, [%rd58+52];
	ld.f32 	%f105, [%rd59+52];
	sub.f32 	%f106, %f104, %f105;
	st.global.f32 	[%rd60+52], %f106;
	ld.global.f32 	%f107, [%rd58+56];
	ld.f32 	%f108, [%rd59+56];
	sub.f32 	%f109, %f107, %f108;
	st.global.f32 	[%rd60+56], %f109;
	ld.global.f32 	%f110, [%rd58+60];
	ld.f32 	%f111, [%rd59+60];
	sub.f32 	%f112, %f110, %f111;
	st.global.f32 	[%rd60+60], %f112;
	add.s32 	%r460, %r460, 16;
	setp.eq.s32 	%p25, %r460, %r450;
	@%p25 bra 	$L__BB2_34;
	bra.uni 	$L__BB2_33;
$L__BB2_34:
	setp.eq.s32 	%p26, %r26, 0;
	@%p26 bra 	$L__BB2_43;
	and.b32  	%r31, %r251, 7;
	setp.lt.u32 	%p27, %r26, 8;
	@%p27 bra 	$L__BB2_37;
	add.s32 	%r289, %r450, %r25;
	mul.wide.s32 	%rd61, %r289, 4;
	add.s64 	%rd62, %rd1, %rd61;
	ld.global.f32 	%f113, [%rd62];
	add.s64 	%rd63, %rd39, %rd61;
	ld.f32 	%f114, [%rd63];
	sub.f32 	%f115, %f113, %f114;
	add.s64 	%rd64, %rd3, %rd61;
	st.global.f32 	[%rd64], %f115;
	ld.global.f32 	%f116, [%rd62+4];
	ld.f32 	%f117, [%rd63+4];
	sub.f32 	%f118, %f116, %f117;
	st.global.f32 	[%rd64+4], %f118;
	ld.global.f32 	%f119, [%rd62+8];
	ld.f32 	%f120, [%rd63+8];
	sub.f32 	%f121, %f119, %f120;
	st.global.f32 	[%rd64+8], %f121;
	ld.global.f32 	%f122, [%rd62+12];
	ld.f32 	%f123, [%rd63+12];
	sub.f32 	%f124, %f122, %f123;
	st.global.f32 	[%rd64+12], %f124;
	ld.global.f32 	%f125, [%rd62+16];
	ld.f32 	%f126, [%rd63+16];
	sub.f32 	%f127, %f125, %f126;
	st.global.f32 	[%rd64+16], %f127;
	ld.global.f32 	%f128, [%rd62+20];
	ld.f32 	%f129, [%rd63+20];
	sub.f32 	%f130, %f128, %f129;
	st.global.f32 	[%rd64+20], %f130;
	ld.global.f32 	%f131, [%rd62+24];
	ld.f32 	%f132, [%rd63+24];
	sub.f32 	%f133, %f131, %f132;
	st.global.f32 	[%rd64+24], %f133;
	ld.global.f32 	%f134, [%rd62+28];
	ld.f32 	%f135, [%rd63+28];
	sub.f32 	%f136, %f134, %f135;
	st.global.f32 	[%rd64+28], %f136;
	add.s32 	%r450, %r450, 8;
$L__BB2_37:
	setp.eq.s32 	%p28, %r31, 0;
	@%p28 bra 	$L__BB2_43;
	setp.lt.u32 	%p29, %r31, 4;
	@%p29 bra 	$L__BB2_40;
	add.s32 	%r290, %r450, %r25;
	mul.wide.s32 	%rd65, %r290, 4;
	add.s64 	%rd66, %rd1, %rd65;
	ld.global.f32 	%f137, [%rd66];
	add.s64 	%rd67, %rd39, %rd65;
	ld.f32 	%f138, [%rd67];
	sub.f32 	%f139, %f137, %f138;
	add.s64 	%rd68, %rd3, %rd65;
	st.global.f32 	[%rd68], %f139;
	ld.global.f32 	%f140, [%rd66+4];
	ld.f32 	%f141, [%rd67+4];
	sub.f32 	%f142, %f140, %f141;
	st.global.f32 	[%rd68+4], %f142;
	ld.global.f32 	%f143, [%rd66+8];
	ld.f32 	%f144, [%rd67+8];
	sub.f32 	%f145, %f143, %f144;
	st.global.f32 	[%rd68+8], %f145;
	ld.global.f32 	%f146, [%rd66+12];
	ld.f32 	%f147, [%rd67+12];
	sub.f32 	%f148, %f146, %f147;
	st.global.f32 	[%rd68+12], %f148;
	add.s32 	%r450, %r450, 4;
$L__BB2_40:
	setp.eq.s32 	%p30, %r20, 0;
	@%p30 bra 	$L__BB2_43;
	mov.b32 	%r454, 0;
$L__BB2_42:
	.pragma "nounroll";
	add.s32 	%r292, %r450, %r25;
	mul.wide.s32 	%rd69, %r292, 4;
	add.s64 	%rd70, %rd1, %rd69;
	ld.global.f32 	%f149, [%rd70];
	add.s64 	%rd71, %rd39, %rd69;
	ld.f32 	%f150, [%rd71];
	sub.f32 	%f151, %f149, %f150;
	add.s64 	%rd72, %rd3, %rd69;
	st.global.f32 	[%rd72], %f151;
	add.s32 	%r450, %r450, 1;
	add.s32 	%r454, %r454, 1;
	setp.ne.s32 	%p31, %r454, %r20;
	@%p31 bra 	$L__BB2_42;
$L__BB2_43:
	setp.lt.s32 	%p32, %r250, 1;
	mul.lo.s32 	%r40, %r250, %r517;
	@%p32 bra 	$L__BB2_68;
	add.s32 	%r41, %r250, -1;
	and.b32  	%r42, %r250, 7;
	add.s32 	%r43, %r42, -1;
	and.b32  	%r44, %r250, 3;
	and.b32  	%r45, %r250, 2147483640;
	and.b32  	%r46, %r250, 1;
	mov.b32 	%r455, 0;
	mul.wide.u32 	%rd98, %r251, 4;
$L__BB2_45:
	setp.lt.u32 	%p33, %r41, 7;
	add.s32 	%r295, %r455, %r25;
	mul.wide.s32 	%rd73, %r295, 4;
	add.s64 	%rd15, %rd3, %rd73;
	mov.b32 	%r458, 0;
	@%p33 bra 	$L__BB2_48;
	mov.b32 	%r456, 0;
$L__BB2_47:
	.pragma "nounroll";
	ld.global.f32 	%f152, [%rd15];
	add.s32 	%r297, %r456, %r40;
	mul.wide.s32 	%rd74, %r297, 4;
	add.s64 	%rd75, %rd2, %rd74;
	ld.global.f32 	%f153, [%rd75];
	mul.f32 	%f154, %f152, %f153;
	mad.lo.s32 	%r298, %r297, %r251, %r455;
	mul.wide.s32 	%rd76, %r298, 4;
	add.s64 	%rd77, %rd10, %rd76;
	st.global.f32 	[%rd77], %f154;
	ld.global.f32 	%f155, [%rd15];
	ld.global.f32 	%f156, [%rd75+4];
	mul.f32 	%f157, %f155, %f156;
	add.s64 	%rd79, %rd77, %rd98;
	st.global.f32 	[%rd79], %f157;
	ld.global.f32 	%f158, [%rd15];
	ld.global.f32 	%f159, [%rd75+8];
	mul.f32 	%f160, %f158, %f159;
	add.s64 	%rd80, %rd79, %rd98;
	st.global.f32 	[%rd80], %f160;
	ld.global.f32 	%f161, [%rd15];
	ld.global.f32 	%f162, [%rd75+12];
	mul.f32 	%f163, %f161, %f162;
	add.s64 	%rd81, %rd80, %rd98;
	st.global.f32 	[%rd81], %f163;
	ld.global.f32 	%f164, [%rd15];
	ld.global.f32 	%f165, [%rd75+16];
	mul.f32 	%f166, %f164, %f165;
	add.s64 	%rd82, %rd81, %rd98;
	st.global.f32 	[%rd82], %f166;
	ld.global.f32 	%f167, [%rd15];
	ld.global.f32 	%f168, [%rd75+20];
	mul.f32 	%f169, %f167, %f168;
	add.s64 	%rd83, %rd82, %rd98;
	st.global.f32 	[%rd83], %f169;
	ld.global.f32 	%f170, [%rd15];
	ld.global.f32 	%f171, [%rd75+24];
	mul.f32 	%f172, %f170, %f171;
	add.s64 	%rd84, %rd83, %rd98;
	st.global.f32 	[%rd84], %f172;
	ld.global.f32 	%f173, [%rd15];
	ld.global.f32 	%f174, [%rd75+28];
	mul.f32 	%f175, %f173, %f174;
	add.s64 	%rd85, %rd84, %rd98;
	st.global.f32 	[%rd85], %f175;
	add.s32 	%r456, %r456, 8;
	setp.ne.s32 	%p34, %r456, %r45;
	mov.u32 	%r458, %r45;
	@%p34 bra 	$L__BB2_47;
$L__BB2_48:
	setp.eq.s32 	%p35, %r42, 0;
	@%p35 bra 	$L__BB2_67;
	setp.lt.u32 	%p36, %r43, 3;
	@%p36 bra 	$L__BB2_51;
	ld.global.f32 	%f176, [%rd15];
	add.s32 	%r299, %r458, %r40;
	mul.wide.s32 	%rd86, %r299, 4;
	add.s64 	%rd87, %rd2, %rd86;
	ld.global.f32 	%f177, [%rd87];
	mul.f32 	%f178, %f176, %f177;
	mad.lo.s32 	%r300, %r299, %r251, %r455;
	mul.wide.s32 	%rd88, %r300, 4;
	add.s64 	%rd89, %rd10, %rd88;
	st.global.f32 	[%rd89], %f178;
	ld.global.f32 	%f179, [%rd15];
	ld.global.f32 	%f180, [%rd87+4];
	mul.f32 	%f181, %f179, %f180;
	add.s64 	%rd91, %rd89, %rd98;
	st.global.f32 	[%rd91], %f181;
	ld.global.f32 	%f182, [%rd15];
	ld.global.f32 	%f183, [%rd87+8];
	mul.f32 	%f184, %f182, %f183;
	add.s64 	%rd92, %rd91, %rd98;
	st.global.f32 	[%rd92], %f184;
	ld.global.f32 	%f185, [%rd15];
	ld.global.f32 	%f186, [%rd87+12];
	mul.f32 	%f187, %f185, %f186;
	add.s64 	%rd93, %rd92, %rd98;
	st.global.f32 	[%rd93], %f187;
	add.s32 	%r458, %r458, 4;
$L__BB2_51:
	setp.eq.s32 	%p37, %r44, 0;
	@%p37 bra 	$L__BB2_67;
	setp.eq.s32 	%p38, %r44, 1;
	@%p38 bra 	$L__BB2_54;
	ld.global.f32 	%f188, [%rd15];
	add.s32 	%r301, %r458, %r40;
	mul.wide.s32 	%rd94, %r301, 4;
	add.s64 	%rd95, %rd2, %rd94;
	ld.global.f32 	%f189, [%rd95];
	mul.f32 	%f190, %f188, %f189;
	mad.lo.s32 	%r302, %r301, %r251, %r455;
	mul.wide.s32 	%rd96, %r302, 4;
	add.s64 	%rd97, %rd10, %rd96;
	st.global.f32 	[%rd97], %f190;
	ld.global.f32 	%f191, [%rd15];
	ld.global.f32 	%f192, [%rd95+4];
	mul.f32 	%f193, %f191, %f192;
	add.s64 	%rd99, %rd97, %rd98;
	st.global.f32 	[%rd99], %f193;
	add.s32 	%r458, %r458, 2;
$L__BB2_54:
	setp.eq.s32 	%p39, %r46, 0;
	@%p39 bra 	$L__BB2_67;
	ld.global.f32 	%f194, [%rd15];
	add.s32 	%r303, %r458, %r40;
	mul.wide.s32 	%rd100, %r303, 4;
	add.s64 	%rd101, %rd2, %rd100;
	ld.global.f32 	%f195, [%rd101];
	mul.f32 	%f196, %f194, %f195;
	mad.lo.s32 	%r304, %r303, %r251, %r455;
	mul.wide.s32 	%rd102, %r304, 4;
	add.s64 	%rd103, %rd10, %rd102;
	st.global.f32 	[%rd103], %f196;
	bra.uni 	$L__BB2_67;
$L__BB2_56:
	mov.b32 	%r267, 0;
	st.u32 	[%rd14], %r267;
$L__BB2_57:
	add.s32 	%r269, %r449, 1;
	cvt.rn.f32.u32 	%f59, %r269;
	setp.eq.f32 	%p13, %f1, %f59;
	@%p13 bra 	$L__BB2_59;
	mov.b32 	%r270, 0;
	st.u32 	[%rd14+4], %r270;
	bra.uni 	$L__BB2_60;
$L__BB2_59:
	mov.b32 	%r271, 1065353216;
	st.u32 	[%rd14+4], %r271;
$L__BB2_60:
	add.s32 	%r272, %r449, 2;
	cvt.rn.f32.u32 	%f60, %r272;
	setp.eq.f32 	%p14, %f1, %f60;
	@%p14 bra 	$L__BB2_62;
	mov.b32 	%r273, 0;
	st.u32 	[%rd14+8], %r273;
	bra.uni 	$L__BB2_63;
$L__BB2_62:
	mov.b32 	%r274, 1065353216;
	st.u32 	[%rd14+8], %r274;
$L__BB2_63:
	add.s32 	%r275, %r449, 3;
	cvt.rn.f32.u32 	%f61, %r275;
	setp.eq.f32 	%p15, %f1, %f61;
	@%p15 bra 	$L__BB2_65;
	mov.b32 	%r276, 0;
	st.u32 	[%rd14+12], %r276;
	bra.uni 	$L__BB2_66;
$L__BB2_65:
	mov.b32 	%r277, 1065353216;
	st.u32 	[%rd14+12], %r277;
$L__BB2_66:
	add.s32 	%r449, %r449, 4;
	setp.eq.s32 	%p16, %r449, %r448;
	@%p16 bra 	$L__BB2_18;
	bra.uni 	$L__BB2_16;
$L__BB2_67:
	add.s32 	%r455, %r455, 1;
	setp.eq.s32 	%p40, %r455, %r251;
	@%p40 bra 	$L__BB2_68;
	bra.uni 	$L__BB2_45;
$L__BB2_68:
	setp.lt.s32 	%p41, %r248, 1;
	cvt.rn.f32.s32 	%f2, %r248;
	@%p41 bra 	$L__BB2_84;
	and.b32  	%r58, %r248, 15;
	add.s32 	%r59, %r58, -1;
	and.b32  	%r60, %r248, 7;
	add.s32 	%r61, %r60, -1;
	and.b32  	%r62, %r248, 2147483632;
	and.b32  	%r63, %r248, 3;
	mov.b32 	%r461, 0;
$L__BB2_70:
	setp.lt.u32 	%p50, %r248, 16;
	mov.f32 	%f498, 0f00000000;
	mov.b32 	%r464, 0;
	@%p50 bra 	$L__BB2_73;
	mov.f32 	%f498, 0f00000000;
	mov.b32 	%r462, 0;
$L__BB2_72:
	.pragma "nounroll";
	mad.lo.s32 	%r311, %r462, %r251, %r461;
	mul.wide.u32 	%rd112, %r311, 4;
	add.s64 	%rd113, %rd3, %rd112;
	ld.global.f32 	%f201, [%rd113];
	add.f32 	%f202, %f498, %f201;
	add.s32 	%r312, %r311, %r251;
	mul.wide.u32 	%rd114, %r312, 4;
	add.s64 	%rd115, %rd3, %rd114;
	ld.global.f32 	%f203, [%rd115];
	add.f32 	%f204, %f202, %f203;
	add.s32 	%r313, %r312, %r251;
	mul.wide.u32 	%rd116, %r313, 4;
	add.s64 	%rd117, %rd3, %rd116;
	ld.global.f32 	%f205, [%rd117];
	add.f32 	%f206, %f204, %f205;
	add.s32 	%r314, %r313, %r251;
	mul.wide.u32 	%rd118, %r314, 4;
	add.s64 	%rd119, %rd3, %rd118;
	ld.global.f32 	%f207, [%rd119];
	add.f32 	%f208, %f206, %f207;
	add.s32 	%r315, %r314, %r251;
	mul.wide.u32 	%rd120, %r315, 4;
	add.s64 	%rd121, %rd3, %rd120;
	ld.global.f32 	%f209, [%rd121];
	add.f32 	%f210, %f208, %f209;
	add.s32 	%r316, %r315, %r251;
	mul.wide.u32 	%rd122, %r316, 4;
	add.s64 	%rd123, %rd3, %rd122;
	ld.global.f32 	%f211, [%rd123];
	add.f32 	%f212, %f210, %f211;
	add.s32 	%r317, %r316, %r251;
	mul.wide.u32 	%rd124, %r317, 4;
	add.s64 	%rd125, %rd3, %rd124;
	ld.global.f32 	%f213, [%rd125];
	add.f32 	%f214, %f212, %f213;
	add.s32 	%r318, %r317, %r251;
	mul.wide.u32 	%rd126, %r318, 4;
	add.s64 	%rd127, %rd3, %rd126;
	ld.global.f32 	%f215, [%rd127];
	add.f32 	%f216, %f214, %f215;
	add.s32 	%r319, %r318, %r251;
	mul.wide.u32 	%rd128, %r319, 4;
	add.s64 	%rd129, %rd3, %rd128;
	ld.global.f32 	%f217, [%rd129];
	add.f32 	%f218, %f216, %f217;
	add.s32 	%r320, %r319, %r251;
	mul.wide.u32 	%rd130, %r320, 4;
	add.s64 	%rd131, %rd3, %rd130;
	ld.global.f32 	%f219, [%rd131];
	add.f32 	%f220, %f218, %f219;
	add.s32 	%r321, %r320, %r251;
	mul.wide.u32 	%rd132, %r321, 4;
	add.s64 	%rd133, %rd3, %rd132;
	ld.global.f32 	%f221, [%rd133];
	add.f32 	%f222, %f220, %f221;
	add.s32 	%r322, %r321, %r251;
	mul.wide.u32 	%rd134, %r322, 4;
	add.s64 	%rd135, %rd3, %rd134;
	ld.global.f32 	%f223, [%rd135];
	add.f32 	%f224, %f222, %f223;
	add.s32 	%r323, %r322, %r251;
	mul.wide.u32 	%rd136, %r323, 4;
	add.s64 	%rd137, %rd3, %rd136;
	ld.global.f32 	%f225, [%rd137];
	add.f32 	%f226, %f224, %f225;
	add.s32 	%r324, %r323, %r251;
	mul.wide.u32 	%rd138, %r324, 4;
	add.s64 	%rd139, %rd3, %rd138;
	ld.global.f32 	%f227, [%rd139];
	add.f32 	%f228, %f226, %f227;
	add.s32 	%r325, %r324, %r251;
	mul.wide.u32 	%rd140, %r325, 4;
	add.s64 	%rd141, %rd3, %rd140;
	ld.global.f32 	%f229, [%rd141];
	add.f32 	%f230, %f228, %f229;
	add.s32 	%r326, %r325, %r251;
	mul.wide.u32 	%rd142, %r326, 4;
	add.s64 	%rd143, %rd3, %rd142;
	ld.global.f32 	%f231, [%rd143];
	add.f32 	%f498, %f230, %f231;
	add.s32 	%r462, %r462, 16;
	setp.ne.s32 	%p51, %r462, %r62;
	mov.u32 	%r464, %r62;
	@%p51 bra 	$L__BB2_72;
$L__BB2_73:
	setp.eq.s32 	%p52, %r58, 0;
	@%p52 bra 	$L__BB2_83;
	setp.lt.u32 	%p53, %r59, 7;
	@%p53 bra 	$L__BB2_76;
	mad.lo.s32 	%r327, %r464, %r251, %r461;
	mul.wide.u32 	%rd144, %r327, 4;
	add.s64 	%rd145, %rd3, %rd144;
	ld.global.f32 	%f233, [%rd145];
	add.f32 	%f234, %f498, %f233;
	add.s32 	%r328, %r327, %r251;
	mul.wide.u32 	%rd146, %r328, 4;
	add.s64 	%rd147, %rd3, %rd146;
	ld.global.f32 	%f235, [%rd147];
	add.f32 	%f236, %f234, %f235;
	add.s32 	%r329, %r328, %r251;
	mul.wide.u32 	%rd148, %r329, 4;
	add.s64 	%rd149, %rd3, %rd148;
	ld.global.f32 	%f237, [%rd149];
	add.f32 	%f238, %f236, %f237;
	add.s32 	%r330, %r329, %r251;
	mul.wide.u32 	%rd150, %r330, 4;
	add.s64 	%rd151, %rd3, %rd150;
	ld.global.f32 	%f239, [%rd151];
	add.f32 	%f240, %f238, %f239;
	add.s32 	%r331, %r330, %r251;
	mul.wide.u32 	%rd152, %r331, 4;
	add.s64 	%rd153, %rd3, %rd152;
	ld.global.f32 	%f241, [%rd153];
	add.f32 	%f242, %f240, %f241;
	add.s32 	%r332, %r331, %r251;
	mul.wide.u32 	%rd154, %r332, 4;
	add.s64 	%rd155, %rd3, %rd154;
	ld.global.f32 	%f243, [%rd155];
	add.f32 	%f244, %f242, %f243;
	add.s32 	%r333, %r332, %r251;
	mul.wide.u32 	%rd156, %r333, 4;
	add.s64 	%rd157, %rd3, %rd156;
	ld.global.f32 	%f245, [%rd157];
	add.f32 	%f246, %f244, %f245;
	add.s32 	%r334, %r333, %r251;
	mul.wide.u32 	%rd158, %r334, 4;
	add.s64 	%rd159, %rd3, %rd158;
	ld.global.f32 	%f247, [%rd159];
	add.f32 	%f498, %f246, %f247;
	add.s32 	%r464, %r464, 8;
$L__BB2_76:
	setp.eq.s32 	%p54, %r60, 0;
	@%p54 bra 	$L__BB2_83;
	setp.lt.u32 	%p55, %r61, 3;
	@%p55 bra 	$L__BB2_79;
	mad.lo.s32 	%r335, %r464, %r251, %r461;
	mul.wide.u32 	%rd160, %r335, 4;
	add.s64 	%rd161, %rd3, %rd160;
	ld.global.f32 	%f249, [%rd161];
	add.f32 	%f250, %f498, %f249;
	add.s32 	%r336, %r335, %r251;
	mul.wide.u32 	%rd162, %r336, 4;
	add.s64 	%rd163, %rd3, %rd162;
	ld.global.f32 	%f251, [%rd163];
	add.f32 	%f252, %f250, %f251;
	add.s32 	%r337, %r336, %r251;
	mul.wide.u32 	%rd164, %r337, 4;
	add.s64 	%rd165, %rd3, %rd164;
	ld.global.f32 	%f253, [%rd165];
	add.f32 	%f254, %f252, %f253;
	add.s32 	%r338, %r337, %r251;
	mul.wide.u32 	%rd166, %r338, 4;
	add.s64 	%rd167, %rd3, %rd166;
	ld.global.f32 	%f255, [%rd167];
	add.f32 	%f498, %f254, %f255;
	add.s32 	%r464, %r464, 4;
$L__BB2_79:
	setp.eq.s32 	%p56, %r63, 0;
	@%p56 bra 	$L__BB2_83;
	setp.eq.s32 	%p57, %r63, 1;
	mad.lo.s32 	%r72, %r464, %r251, %r461;
	mul.wide.u32 	%rd168, %r72, 4;
	add.s64 	%rd169, %rd3, %rd168;
	ld.global.f32 	%f256, [%rd169];
	add.f32 	%f498, %f498, %f256;
	@%p57 bra 	$L__BB2_83;
	setp.eq.s32 	%p58, %r63, 2;
	add.s32 	%r73, %r72, %r251;
	mul.wide.u32 	%rd170, %r73, 4;
	add.s64 	%rd171, %rd3, %rd170;
	ld.global.f32 	%f257, [%rd171];
	add.f32 	%f498, %f498, %f257;
	@%p58 bra 	$L__BB2_83;
	add.s32 	%r339, %r73, %r251;
	mul.wide.u32 	%rd172, %r339, 4;
	add.s64 	%rd173, %rd3, %rd172;
	ld.global.f32 	%f258, [%rd173];
	add.f32 	%f498, %f498, %f258;
$L__BB2_83:
	div.rn.f32 	%f259, %f498, %f2;
	mul.wide.u32 	%rd174, %r461, 4;
	add.s64 	%rd175, %rd11, %rd174;
	st.global.f32 	[%rd175], %f259;
	add.s32 	%r461, %r461, 1;
	setp.eq.s32 	%p59, %r461, %r251;
	@%p59 bra 	$L__BB2_95;
	bra.uni 	$L__BB2_70;
$L__BB2_84:
	mov.f32 	%f197, 0f00000000;
	div.rn.f32 	%f17, %f197, %f2;
	and.b32  	%r75, %r251, 7;
	setp.lt.u32 	%p42, %r19, 7;
	mov.b32 	%r468, 0;
	@%p42 bra 	$L__BB2_87;
	and.b32  	%r468, %r251, 2147483640;
	mov.b32 	%r466, 0;
$L__BB2_86:
	.pragma "nounroll";
	mul.wide.u32 	%rd104, %r466, 4;
	add.s64 	%rd105, %rd11, %rd104;
	st.global.f32 	[%rd105], %f17;
	st.global.f32 	[%rd105+4], %f17;
	st.global.f32 	[%rd105+8], %f17;
	st.global.f32 	[%rd105+12], %f17;
	st.global.f32 	[%rd105+16], %f17;
	st.global.f32 	[%rd105+20], %f17;
	st.global.f32 	[%rd105+24], %f17;
	st.global.f32 	[%rd105+28], %f17;
	add.s32 	%r466, %r466, 8;
	setp.ne.s32 	%p43, %r466, %r468;
	@%p43 bra 	$L__BB2_86;
$L__BB2_87:
	setp.eq.s32 	%p44, %r75, 0;
	@%p44 bra 	$L__BB2_95;
	setp.lt.u32 	%p45, %r75, 4;
	@%p45 bra 	$L__BB2_90;
	mul.wide.u32 	%rd106, %r468, 4;
	add.s64 	%rd107, %rd11, %rd106;
	st.global.f32 	[%rd107], %f17;
	st.global.f32 	[%rd107+4], %f17;
	st.global.f32 	[%rd107+8], %f17;
	st.global.f32 	[%rd107+12], %f17;
	add.s32 	%r468, %r468, 4;
$L__BB2_90:
	setp.eq.s32 	%p46, %r20, 0;
	@%p46 bra 	$L__BB2_95;
	setp.eq.s32 	%p47, %r20, 1;
	@%p47 bra 	$L__BB2_93;
	mul.wide.u32 	%rd108, %r468, 4;
	add.s64 	%rd109, %rd11, %rd108;
	st.global.f32 	[%rd109], %f17;
	st.global.f32 	[%rd109+4], %f17;
	add.s32 	%r468, %r468, 2;
$L__BB2_93:
	and.b32  	%r307, %r251, 1;
	setp.eq.b32 	%p48, %r307, 1;
	not.pred 	%p49, %p48;
	@%p49 bra 	$L__BB2_95;
	mul.wide.u32 	%rd110, %r468, 4;
	add.s64 	%rd111, %rd11, %rd110;
	st.global.f32 	[%rd111], %f17;
$L__BB2_95:
	setp.lt.s32 	%p60, %r250, 1;
	@%p60 bra 	$L__BB2_178;
	setp.lt.s32 	%p61, %r251, 1;
	mul.lo.s32 	%r84, %r251, %r517;
	mul.lo.s32 	%r85, %r250, %r517;
	@%p61 bra 	$L__BB2_110;
	add.s32 	%r86, %r251, -1;
	and.b32  	%r87, %r251, 7;
	add.s32 	%r88, %r87, -1;
	and.b32  	%r89, %r251, 3;
	and.b32  	%r90, %r251, 2147483640;
	and.b32  	%r91, %r251, 1;
	mov.b32 	%r470, 0;
$L__BB2_98:
	setp.lt.u32 	%p85, %r86, 7;
	mul.lo.s32 	%r93, %r470, %r251;
	add.s32 	%r94, %r470, %r85;
	mul.wide.s32 	%rd188, %r94, 4;
	add.s64 	%rd16, %rd6, %rd188;
	ld.global.f32 	%f503, [%rd16];
	mov.b32 	%r473, 0;
	@%p85 bra 	$L__BB2_101;
	mov.b32 	%r471, 0;
$L__BB2_100:
	.pragma "nounroll";
	add.s32 	%r351, %r471, %r93;
	mul.wide.u32 	%rd189, %r351, 4;
	add.s64 	%rd190, %rd9, %rd189;
	ld.global.f32 	%f320, [%rd190];
	add.s32 	%r352, %r471, %r84;
	mul.wide.s32 	%rd191, %r352, 4;
	add.s64 	%rd192, %rd3, %rd191;
	ld.global.f32 	%f321, [%rd192];
	fma.rn.f32 	%f322, %f320, %f321, %f503;
	st.global.f32 	[%rd16], %f322;
	ld.global.f32 	%f323, [%rd190+4];
	ld.global.f32 	%f324, [%rd192+4];
	fma.rn.f32 	%f325, %f323, %f324, %f322;
	st.global.f32 	[%rd16], %f325;
	ld.global.f32 	%f326, [%rd190+8];
	ld.global.f32 	%f327, [%rd192+8];
	fma.rn.f32 	%f328, %f326, %f327, %f325;
	st.global.f32 	[%rd16], %f328;
	ld.global.f32 	%f329, [%rd190+12];
	ld.global.f32 	%f330, [%rd192+12];
	fma.rn.f32 	%f331, %f329, %f330, %f328;
	st.global.f32 	[%rd16], %f331;
	ld.global.f32 	%f332, [%rd190+16];
	ld.global.f32 	%f333, [%rd192+16];
	fma.rn.f32 	%f334, %f332, %f333, %f331;
	st.global.f32 	[%rd16], %f334;
	ld.global.f32 	%f335, [%rd190+20];
	ld.global.f32 	%f336, [%rd192+20];
	fma.rn.f32 	%f337, %f335, %f336, %f334;
	st.global.f32 	[%rd16], %f337;
	ld.global.f32 	%f338, [%rd190+24];
	ld.global.f32 	%f339, [%rd192+24];
	fma.rn.f32 	%f340, %f338, %f339, %f337;
	st.global.f32 	[%rd16], %f340;
	ld.global.f32 	%f341, [%rd190+28];
	ld.global.f32 	%f342, [%rd192+28];
	fma.rn.f32 	%f503, %f341, %f342, %f340;
	st.global.f32 	[%rd16], %f503;
	add.s32 	%r471, %r471, 8;
	setp.ne.s32 	%p86, %r471, %r90;
	mov.u32 	%r473, %r90;
	@%p86 bra 	$L__BB2_100;
$L__BB2_101:
	setp.eq.s32 	%p87, %r87, 0;
	@%p87 bra 	$L__BB2_109;
	setp.lt.u32 	%p88, %r88, 3;
	@%p88 bra 	$L__BB2_104;
	add.s32 	%r353, %r473, %r93;
	mul.wide.u32 	%rd193, %r353, 4;
	add.s64 	%rd194, %rd9, %rd193;
	ld.global.f32 	%f343, [%rd194];
	add.s32 	%r354, %r473, %r84;
	mul.wide.s32 	%rd195, %r354, 4;
	add.s64 	%rd196, %rd3, %rd195;
	ld.global.f32 	%f344, [%rd196];
	fma.rn.f32 	%f345, %f343, %f344, %f503;
	st.global.f32 	[%rd16], %f345;
	cvt.u64.u32 	%rd197, %r93;
	cvt.u64.u32 	%rd198, %r473;
	add.s64 	%rd199, %rd198, %rd197;
	shl.b64 	%rd200, %rd199, 2;
	add.s64 	%rd201, %rd9, %rd200;
	ld.global.f32 	%f346, [%rd201+4];
	ld.global.f32 	%f347, [%rd196+4];
	fma.rn.f32 	%f348, %f346, %f347, %f345;
	st.global.f32 	[%rd16], %f348;
	ld.global.f32 	%f349, [%rd201+8];
	ld.global.f32 	%f350, [%rd196+8];
	fma.rn.f32 	%f351, %f349, %f350, %f348;
	st.global.f32 	[%rd16], %f351;
	ld.global.f32 	%f352, [%rd201+12];
	ld.global.f32 	%f353, [%rd196+12];
	fma.rn.f32 	%f503, %f352, %f353, %f351;
	st.global.f32 	[%rd16], %f503;
	add.s32 	%r473, %r473, 4;
$L__BB2_104:
	setp.eq.s32 	%p89, %r89, 0;
	@%p89 bra 	$L__BB2_109;
	setp.eq.s32 	%p90, %r89, 1;
	@%p90 bra 	$L__BB2_107;
	add.s32 	%r355, %r473, %r93;
	mul.wide.u32 	%rd202, %r355, 4;
	add.s64 	%rd203, %rd9, %rd202;
	ld.global.f32 	%f354, [%rd203];
	add.s32 	%r356, %r473, %r84;
	mul.wide.s32 	%rd204, %r356, 4;
	add.s64 	%rd205, %rd3, %rd204;
	ld.global.f32 	%f355, [%rd205];
	fma.rn.f32 	%f356, %f354, %f355, %f503;
	st.global.f32 	[%rd16], %f356;
	cvt.u64.u32 	%rd206, %r93;
	cvt.u64.u32 	%rd207, %r473;
	add.s64 	%rd208, %rd207, %rd206;
	shl.b64 	%rd209, %rd208, 2;
	add.s64 	%rd210, %rd9, %rd209;
	ld.global.f32 	%f357, [%rd210+4];
	ld.global.f32 	%f358, [%rd205+4];
	fma.rn.f32 	%f503, %f357, %f358, %f356;
	st.global.f32 	[%rd16], %f503;
	add.s32 	%r473, %r473, 2;
$L__BB2_107:
	setp.eq.s32 	%p91, %r91, 0;
	@%p91 bra 	$L__BB2_109;
	add.s32 	%r357, %r473, %r93;
	mul.wide.u32 	%rd211, %r357, 4;
	add.s64 	%rd212, %rd9, %rd211;
	ld.global.f32 	%f359, [%rd212];
	add.s32 	%r358, %r473, %r84;
	mul.wide.s32 	%rd213, %r358, 4;
	add.s64 	%rd214, %rd3, %rd213;
	ld.global.f32 	%f360, [%rd214];
	fma.rn.f32 	%f503, %f359, %f360, %f503;
	st.global.f32 	[%rd16], %f503;
$L__BB2_109:
	add.s64 	%rd216, %rd4, %rd188;
	ld.global.f32 	%f361, [%rd216];
	setp.le.f32 	%p92, %f361, 0f00000000;
	selp.f32 	%f362, 0f00000000, 0f3F800000, %p92;
	mul.f32 	%f363, %f503, %f362;
	st.global.f32 	[%rd16], %f363;
	add.s32 	%r470, %r470, 1;
	setp.eq.s32 	%p93, %r470, %r250;
	@%p93 bra 	$L__BB2_121;
	bra.uni 	$L__BB2_98;
$L__BB2_110:
	add.s32 	%r341, %r250, -1;
	and.b32  	%r103, %r250, 7;
	setp.lt.u32 	%p62, %r341, 7;
	mov.b32 	%r477, 0;
	@%p62 bra 	$L__BB2_113;
	and.b32  	%r477, %r250, 2147483640;
	mov.b32 	%r475, 0;
$L__BB2_112:
	.pragma "nounroll";
	add.s32 	%r343, %r475, %r85;
	mul.wide.s32 	%rd176, %r343, 4;
	add.s64 	%rd177, %rd4, %rd176;
	ld.global.f32 	%f260, [%rd177];
	setp.le.f32 	%p63, %f260, 0f00000000;
	selp.f32 	%f261, 0f00000000, 0f3F800000, %p63;
	add.s64 	%rd178, %rd6, %rd176;
	ld.global.f32 	%f262, [%rd178];
	mul.f32 	%f263, %f262, %f261;
	st.global.f32 	[%rd178], %f263;
	ld.global.f32 	%f264, [%rd177+4];
	setp.le.f32 	%p64, %f264, 0f00000000;
	selp.f32 	%f265, 0f00000000, 0f3F800000, %p64;
	ld.global.f32 	%f266, [%rd178+4];
	mul.f32 	%f267, %f266, %f265;
	st.global.f32 	[%rd178+4], %f267;
	ld.global.f32 	%f268, [%rd177+8];
	setp.le.f32 	%p65, %f268, 0f00000000;
	selp.f32 	%f269, 0f00000000, 0f3F800000, %p65;
	ld.global.f32 	%f270, [%rd178+8];
	mul.f32 	%f271, %f270, %f269;
	st.global.f32 	[%rd178+8], %f271;
	ld.global.f32 	%f272, [%rd177+12];
	setp.le.f32 	%p66, %f272, 0f00000000;
	selp.f32 	%f273, 0f00000000, 0f3F800000, %p66;
	ld.global.f32 	%f274, [%rd178+12];
	mul.f32 	%f275, %f274, %f273;
	st.global.f32 	[%rd178+12], %f275;
	ld.global.f32 	%f276, [%rd177+16];
	setp.le.f32 	%p67, %f276, 0f00000000;
	selp.f32 	%f277, 0f00000000, 0f3F800000, %p67;
	ld.global.f32 	%f278, [%rd178+16];
	mul.f32 	%f279, %f278, %f277;
	st.global.f32 	[%rd178+16], %f279;
	ld.global.f32 	%f280, [%rd177+20];
	setp.le.f32 	%p68, %f280, 0f00000000;
	selp.f32 	%f281, 0f00000000, 0f3F800000, %p68;
	ld.global.f32 	%f282, [%rd178+20];
	mul.f32 	%f283, %f282, %f281;
	st.global.f32 	[%rd178+20], %f283;
	ld.global.f32 	%f284, [%rd177+24];
	setp.le.f32 	%p69, %f284, 0f00000000;
	selp.f32 	%f285, 0f00000000, 0f3F800000, %p69;
	ld.global.f32 	%f286, [%rd178+24];
	mul.f32 	%f287, %f286, %f285;
	st.global.f32 	[%rd178+24], %f287;
	ld.global.f32 	%f288, [%rd177+28];
	setp.le.f32 	%p70, %f288, 0f00000000;
	selp.f32 	%f289, 0f00000000, 0f3F800000, %p70;
	ld.global.f32 	%f290, [%rd178+28];
	mul.f32 	%f291, %f290, %f289;
	st.global.f32 	[%rd178+28], %f291;
	add.s32 	%r475, %r475, 8;
	setp.ne.s32 	%p71, %r475, %r477;
	@%p71 bra 	$L__BB2_112;
$L__BB2_113:
	setp.eq.s32 	%p72, %r103, 0;
	@%p72 bra 	$L__BB2_121;
	and.b32  	%r108, %r250, 3;
	setp.lt.u32 	%p73, %r103, 4;
	@%p73 bra 	$L__BB2_116;
	add.s32 	%r344, %r477, %r85;
	mul.wide.s32 	%rd179, %r344, 4;
	add.s64 	%rd180, %rd4, %rd179;
	ld.global.f32 	%f292, [%rd180];
	setp.le.f32 	%p74, %f292, 0f00000000;
	selp.f32 	%f293, 0f00000000, 0f3F800000, %p74;
	add.s64 	%rd181, %rd6, %rd179;
	ld.global.f32 	%f294, [%rd181];
	mul.f32 	%f295, %f294, %f293;
	st.global.f32 	[%rd181], %f295;
	ld.global.f32 	%f296, [%rd180+4];
	setp.le.f32 	%p75, %f296, 0f00000000;
	selp.f32 	%f297, 0f00000000, 0f3F800000, %p75;
	ld.global.f32 	%f298, [%rd181+4];
	mul.f32 	%f299, %f298, %f297;
	st.global.f32 	[%rd181+4], %f299;
	ld.global.f32 	%f300, [%rd180+8];
	setp.le.f32 	%p76, %f300, 0f00000000;
	selp.f32 	%f301, 0f00000000, 0f3F800000, %p76;
	ld.global.f32 	%f302, [%rd181+8];
	mul.f32 	%f303, %f302, %f301;
	st.global.f32 	[%rd181+8], %f303;
	ld.global.f32 	%f304, [%rd180+12];
	setp.le.f32 	%p77, %f304, 0f00000000;
	selp.f32 	%f305, 0f00000000, 0f3F800000, %p77;
	ld.global.f32 	%f306, [%rd181+12];
	mul.f32 	%f307, %f306, %f305;
	st.global.f32 	[%rd181+12], %f307;
	add.s32 	%r477, %r477, 4;
$L__BB2_116:
	setp.eq.s32 	%p78, %r108, 0;
	@%p78 bra 	$L__BB2_121;
	setp.eq.s32 	%p79, %r108, 1;
	@%p79 bra 	$L__BB2_119;
	add.s32 	%r345, %r477, %r85;
	mul.wide.s32 	%rd182, %r345, 4;
	add.s64 	%rd183, %rd4, %rd182;
	ld.global.f32 	%f308, [%rd183];
	setp.le.f32 	%p80, %f308, 0f00000000;
	selp.f32 	%f309, 0f00000000, 0f3F800000, %p80;
	add.s64 	%rd184, %rd6, %rd182;
	ld.global.f32 	%f310, [%rd184];
	mul.f32 	%f311, %f310, %f309;
	st.global.f32 	[%rd184], %f311;
	ld.global.f32 	%f312, [%rd183+4];
	setp.le.f32 	%p81, %f312, 0f00000000;
	selp.f32 	%f313, 0f00000000, 0f3F800000, %p81;
	ld.global.f32 	%f314, [%rd184+4];
	mul.f32 	%f315, %f314, %f313;
	st.global.f32 	[%rd184+4], %f315;
	add.s32 	%r477, %r477, 2;
$L__BB2_119:
	and.b32  	%r346, %r250, 1;
	setp.eq.b32 	%p82, %r346, 1;
	not.pred 	%p83, %p82;
	@%p83 bra 	$L__BB2_121;
	add.s32 	%r347, %r477, %r85;
	mul.wide.s32 	%rd185, %r347, 4;
	add.s64 	%rd186, %rd4, %rd185;
	ld.global.f32 	%f316, [%rd186];
	setp.le.f32 	%p84, %f316, 0f00000000;
	selp.f32 	%f317, 0f00000000, 0f3F800000, %p84;
	add.s64 	%rd187, %rd6, %rd185;
	ld.global.f32 	%f318, [%rd187];
	mul.f32 	%f319, %f318, %f317;
	st.global.f32 	[%rd187], %f319;
$L__BB2_121:
	setp.lt.s32 	%p94, %r249, 1;
	cvt.rn.f32.s32 	%f28, %r248;
	@%p94 bra 	$L__BB2_151;
	setp.lt.s32 	%p95, %r248, 1;
	@%p95 bra 	$L__BB2_138;
	and.b32  	%r113, %r248, 7;
	add.s32 	%r114, %r113, -1;
	and.b32  	%r115, %r248, 3;
	and.b32  	%r116, %r248, 2147483640;
	and.b32  	%r117, %r248, 1;
	mov.b32 	%r479, 0;
$L__BB2_124:
	mov.b32 	%r480, 0;
$L__BB2_125:
	setp.lt.u32 	%p104, %r248, 8;
	mov.f32 	%f511, 0f00000000;
	mov.b32 	%r483, 0;
	@%p104 bra 	$L__BB2_128;
	mov.f32 	%f511, 0f00000000;
	mov.b32 	%r481, 0;
$L__BB2_127:
	.pragma "nounroll";
	mad.lo.s32 	%r381, %r481, %r250, %r479;
	mul.wide.u32 	%rd247, %r381, 4;
	add.s64 	%rd248, %rd6, %rd247;
	ld.global.f32 	%f368, [%rd248];
	mad.lo.s32 	%r382, %r481, %r249, %r480;
	mul.wide.u32 	%rd249, %r382, 4;
	add.s64 	%rd250, %rd5, %rd249;
	ld.global.f32 	%f369, [%rd250];
	fma.rn.f32 	%f370, %f368, %f369, %f511;
	add.s32 	%r383, %r381, %r250;
	mul.wide.u32 	%rd251, %r383, 4;
	add.s64 	%rd252, %rd6, %rd251;
	ld.global.f32 	%f371, [%rd252];
	add.s32 	%r384, %r382, %r249;
	mul.wide.u32 	%rd253, %r384, 4;
	add.s64 	%rd254, %rd5, %rd253;
	ld.global.f32 	%f372, [%rd254];
	fma.rn.f32 	%f373, %f371, %f372, %f370;
	add.s32 	%r385, %r383, %r250;
	mul.wide.u32 	%rd255, %r385, 4;
	add.s64 	%rd256, %rd6, %rd255;
	ld.global.f32 	%f374, [%rd256];
	add.s32 	%r386, %r384, %r249;
	mul.wide.u32 	%rd257, %r386, 4;
	add.s64 	%rd258, %rd5, %rd257;
	ld.global.f32 	%f375, [%rd258];
	fma.rn.f32 	%f376, %f374, %f375, %f373;
	add.s32 	%r387, %r385, %r250;
	mul.wide.u32 	%rd259, %r387, 4;
	add.s64 	%rd260, %rd6, %rd259;
	ld.global.f32 	%f377, [%rd260];
	add.s32 	%r388, %r386, %r249;
	mul.wide.u32 	%rd261, %r388, 4;
	add.s64 	%rd262, %rd5, %rd261;
	ld.global.f32 	%f378, [%rd262];
	fma.rn.f32 	%f379, %f377, %f378, %f376;
	add.s32 	%r389, %r387, %r250;
	mul.wide.u32 	%rd263, %r389, 4;
	add.s64 	%rd264, %rd6, %rd263;
	ld.global.f32 	%f380, [%rd264];
	add.s32 	%r390, %r388, %r249;
	mul.wide.u32 	%rd265, %r390, 4;
	add.s64 	%rd266, %rd5, %rd265;
	ld.global.f32 	%f381, [%rd266];
	fma.rn.f32 	%f382, %f380, %f381, %f379;
	add.s32 	%r391, %r389, %r250;
	mul.wide.u32 	%rd267, %r391, 4;
	add.s64 	%rd268, %rd6, %rd267;
	ld.global.f32 	%f383, [%rd268];
	add.s32 	%r392, %r390, %r249;
	mul.wide.u32 	%rd269, %r392, 4;
	add.s64 	%rd270, %rd5, %rd269;
	ld.global.f32 	%f384, [%rd270];
	fma.rn.f32 	%f385, %f383, %f384, %f382;
	add.s32 	%r393, %r391, %r250;
	mul.wide.u32 	%rd271, %r393, 4;
	add.s64 	%rd272, %rd6, %rd271;
	ld.global.f32 	%f386, [%rd272];
	add.s32 	%r394, %r392, %r249;
	mul.wide.u32 	%rd273, %r394, 4;
	add.s64 	%rd274, %rd5, %rd273;
	ld.global.f32 	%f387, [%rd274];
	fma.rn.f32 	%f388, %f386, %f387, %f385;
	add.s32 	%r395, %r393, %r250;
	mul.wide.u32 	%rd275, %r395, 4;
	add.s64 	%rd276, %rd6, %rd275;
	ld.global.f32 	%f389, [%rd276];
	add.s32 	%r396, %r394, %r249;
	mul.wide.u32 	%rd277, %r396, 4;
	add.s64 	%rd278, %rd5, %rd277;
	ld.global.f32 	%f390, [%rd278];
	fma.rn.f32 	%f511, %f389, %f390, %f388;
	add.s32 	%r481, %r481, 8;
	setp.ne.s32 	%p105, %r481, %r116;
	mov.u32 	%r483, %r116;
	@%p105 bra 	$L__BB2_127;
$L__BB2_128:
	setp.eq.s32 	%p106, %r113, 0;
	@%p106 bra 	$L__BB2_136;
	setp.lt.u32 	%p107, %r114, 3;
	@%p107 bra 	$L__BB2_131;
	mad.lo.s32 	%r397, %r483, %r250, %r479;
	mul.wide.u32 	%rd279, %r397, 4;
	add.s64 	%rd280, %rd6, %rd279;
	ld.global.f32 	%f392, [%rd280];
	mad.lo.s32 	%r398, %r483, %r249, %r480;
	mul.wide.u32 	%rd281, %r398, 4;
	add.s64 	%rd282, %rd5, %rd281;
	ld.global.f32 	%f393, [%rd282];
	fma.rn.f32 	%f394, %f392, %f393, %f511;
	add.s32 	%r399, %r397, %r250;
	mul.wide.u32 	%rd283, %r399, 4;
	add.s64 	%rd284, %rd6, %rd283;
	ld.global.f32 	%f395, [%rd284];
	add.s32 	%r400, %r398, %r249;
	mul.wide.u32 	%rd285, %r400, 4;
	add.s64 	%rd286, %rd5, %rd285;
	ld.global.f32 	%f396, [%rd286];
	fma.rn.f32 	%f397, %f395, %f396, %f394;
	add.s32 	%r401, %r399, %r250;
	mul.wide.u32 	%rd287, %r401, 4;
	add.s64 	%rd288, %rd6, %rd287;
	ld.global.f32 	%f398, [%rd288];
	add.s32 	%r402, %r400, %r249;
	mul.wide.u32 	%rd289, %r402, 4;
	add.s64 	%rd290, %rd5, %rd289;
	ld.global.f32 	%f399, [%rd290];
	fma.rn.f32 	%f400, %f398, %f399, %f397;
	add.s32 	%r403, %r401, %r250;
	mul.wide.u32 	%rd291, %r403, 4;
	add.s64 	%rd292, %rd6, %rd291;
	ld.global.f32 	%f401, [%rd292];
	add.s32 	%r404, %r402, %r249;
	mul.wide.u32 	%rd293, %r404, 4;
	add.s64 	%rd294, %rd5, %rd293;
	ld.global.f32 	%f402, [%rd294];
	fma.rn.f32 	%f511, %f401, %f402, %f400;
	add.s32 	%r483, %r483, 4;
$L__BB2_131:
	setp.eq.s32 	%p108, %r115, 0;
	@%p108 bra 	$L__BB2_136;
	setp.eq.s32 	%p109, %r115, 1;
	@%p109 bra 	$L__BB2_134;
	mad.lo.s32 	%r405, %r483, %r250, %r479;
	mul.wide.u32 	%rd295, %r405, 4;
	add.s64 	%rd296, %rd6, %rd295;
	ld.global.f32 	%f404, [%rd296];
	mad.lo.s32 	%r406, %r483, %r249, %r480;
	mul.wide.u32 	%rd297, %r406, 4;
	add.s64 	%rd298, %rd5, %rd297;
	ld.global.f32 	%f405, [%rd298];
	fma.rn.f32 	%f406, %f404, %f405, %f511;
	add.s32 	%r407, %r405, %r250;
	mul.wide.u32 	%rd299, %r407, 4;
	add.s64 	%rd300, %rd6, %rd299;
	ld.global.f32 	%f407, [%rd300];
	add.s32 	%r408, %r406, %r249;
	mul.wide.u32 	%rd301, %r408, 4;
	add.s64 	%rd302, %rd5, %rd301;
	ld.global.f32 	%f408, [%rd302];
	fma.rn.f32 	%f511, %f407, %f408, %f406;
	add.s32 	%r483, %r483, 2;
$L__BB2_134:
	setp.eq.s32 	%p110, %r117, 0;
	@%p110 bra 	$L__BB2_136;
	mad.lo.s32 	%r409, %r483, %r250, %r479;
	mul.wide.u32 	%rd303, %r409, 4;
	add.s64 	%rd304, %rd6, %rd303;
	ld.global.f32 	%f409, [%rd304];
	mad.lo.s32 	%r410, %r483, %r249, %r480;
	mul.wide.u32 	%rd305, %r410, 4;
	add.s64 	%rd306, %rd5, %rd305;
	ld.global.f32 	%f410, [%rd306];
	fma.rn.f32 	%f511, %f409, %f410, %f511;
$L__BB2_136:
	div.rn.f32 	%f411, %f511, %f28;
	mad.lo.s32 	%r411, %r480, %r250, %r479;
	mul.wide.u32 	%rd307, %r411, 4;
	add.s64 	%rd308, %rd7, %rd307;
	st.global.f32 	[%rd308], %f411;
	add.s32 	%r480, %r480, 1;
	setp.ne.s32 	%p111, %r480, %r249;
	@%p111 bra 	$L__BB2_125;
	add.s32 	%r479, %r479, 1;
	setp.eq.s32 	%p112, %r479, %r250;
	@%p112 bra 	$L__BB2_151;
	bra.uni 	$L__BB2_124;
$L__BB2_138:
	add.s32 	%r129, %r249, -1;
	and.b32  	%r130, %r249, 7;
	add.s32 	%r131, %r130, -1;
	and.b32  	%r132, %r249, 3;
	mov.f32 	%f364, 0f00000000;
	div.rn.f32 	%f41, %f364, %f28;
	and.b32  	%r133, %r249, 2147483640;
	and.b32  	%r134, %r249, 1;
	mov.b32 	%r485, 0;
$L__BB2_139:
	setp.lt.u32 	%p96, %r129, 7;
	mov.b32 	%r488, 0;
	@%p96 bra 	$L__BB2_142;
	mov.b32 	%r486, 0;
$L__BB2_141:
	.pragma "nounroll";
	mad.lo.s32 	%r362, %r486, %r250, %r485;
	mul.wide.u32 	%rd217, %r362, 4;
	add.s64 	%rd218, %rd7, %rd217;
	st.global.f32 	[%rd218], %f41;
	add.s32 	%r363, %r362, %r250;
	mul.wide.u32 	%rd219, %r363, 4;
	add.s64 	%rd220, %rd7, %rd219;
	st.global.f32 	[%rd220], %f41;
	add.s32 	%r364, %r363, %r250;
	mul.wide.u32 	%rd221, %r364, 4;
	add.s64 	%rd222, %rd7, %rd221;
	st.global.f32 	[%rd222], %f41;
	add.s32 	%r365, %r364, %r250;
	mul.wide.u32 	%rd223, %r365, 4;
	add.s64 	%rd224, %rd7, %rd223;
	st.global.f32 	[%rd224], %f41;
	add.s32 	%r366, %r365, %r250;
	mul.wide.u32 	%rd225, %r366, 4;
	add.s64 	%rd226, %rd7, %rd225;
	st.global.f32 	[%rd226], %f41;
	add.s32 	%r367, %r366, %r250;
	mul.wide.u32 	%rd227, %r367, 4;
	add.s64 	%rd228, %rd7, %rd227;
	st.global.f32 	[%rd228], %f41;
	add.s32 	%r368, %r367, %r250;
	mul.wide.u32 	%rd229, %r368, 4;
	add.s64 	%rd230, %rd7, %rd229;
	st.global.f32 	[%rd230], %f41;
	add.s32 	%r369, %r368, %r250;
	mul.wide.u32 	%rd231, %r369, 4;
	add.s64 	%rd232, %rd7, %rd231;
	st.global.f32 	[%rd232], %f41;
	add.s32 	%r486, %r486, 8;
	setp.ne.s32 	%p97, %r486, %r133;
	mov.u32 	%r488, %r133;
	@%p97 bra 	$L__BB2_141;
$L__BB2_142:
	setp.eq.s32 	%p98, %r130, 0;
	@%p98 bra 	$L__BB2_150;
	setp.lt.u32 	%p99, %r131, 3;
	@%p99 bra 	$L__BB2_145;
	mad.lo.s32 	%r370, %r488, %r250, %r485;
	mul.wide.u32 	%rd233, %r370, 4;
	add.s64 	%rd234, %rd7, %rd233;
	st.global.f32 	[%rd234], %f41;
	add.s32 	%r371, %r370, %r250;
	mul.wide.u32 	%rd235, %r371, 4;
	add.s64 	%rd236, %rd7, %rd235;
	st.global.f32 	[%rd236], %f41;
	add.s32 	%r372, %r371, %r250;
	mul.wide.u32 	%rd237, %r372, 4;
	add.s64 	%rd238, %rd7, %rd237;
	st.global.f32 	[%rd238], %f41;
	add.s32 	%r373, %r372, %r250;
	mul.wide.u32 	%rd239, %r373, 4;
	add.s64 	%rd240, %rd7, %rd239;
	st.global.f32 	[%rd240], %f41;
	add.s32 	%r488, %r488, 4;
$L__BB2_145:
	setp.eq.s32 	%p100, %r132, 0;
	@%p100 bra 	$L__BB2_150;
	setp.eq.s32 	%p101, %r132, 1;
	@%p101 bra 	$L__BB2_148;
	mad.lo.s32 	%r374, %r488, %r250, %r485;
	mul.wide.u32 	%rd241, %r374, 4;
	add.s64 	%rd242, %rd7, %rd241;
	st.global.f32 	[%rd242], %f41;
	add.s32 	%r375, %r374, %r250;
	mul.wide.u32 	%rd243, %r375, 4;
	add.s64 	%rd244, %rd7, %rd243;
	st.global.f32 	[%rd244], %f41;
	add.s32 	%r488, %r488, 2;
$L__BB2_148:
	setp.eq.s32 	%p102, %r134, 0;
	@%p102 bra 	$L__BB2_150;
	mad.lo.s32 	%r376, %r488, %r250, %r485;
	mul.wide.u32 	%rd245, %r376, 4;
	add.s64 	%rd246, %rd7, %rd245;
	st.global.f32 	[%rd246], %f41;
$L__BB2_150:
	add.s32 	%r485, %r485, 1;
	setp.ne.s32 	%p103, %r485, %r250;
	@%p103 bra 	$L__BB2_139;
$L__BB2_151:
	setp.lt.s32 	%p113, %r248, 1;
	@%p113 bra 	$L__BB2_167;
	and.b32  	%r144, %r248, 15;
	and.b32  	%r145, %r248, 7;
	and.b32  	%r146, %r248, 2147483632;
	and.b32  	%r147, %r248, 3;
	neg.s32 	%r148, %r146;
	shl.b32 	%r149, %r250, 4;
	shl.b32 	%r150, %r250, 1;
	mul.lo.s32 	%r151, %r250, 3;
	shl.b32 	%r152, %r250, 2;
	mul.lo.s32 	%r153, %r250, 5;
	mul.lo.s32 	%r154, %r250, 6;
	mul.lo.s32 	%r155, %r250, 7;
	shl.b32 	%r156, %r250, 3;
	mul.lo.s32 	%r157, %r250, 9;
	mul.lo.s32 	%r158, %r250, 10;
	mul.lo.s32 	%r159, %r250, 11;
	mul.lo.s32 	%r160, %r250, 12;
	mul.lo.s32 	%r161, %r250, 13;
	mul.lo.s32 	%r162, %r250, 14;
	mul.lo.s32 	%r163, %r250, 15;
	mov.b32 	%r490, 0;
	mul.wide.u32 	%rd348, %r149, 4;
$L__BB2_153:
	setp.lt.u32 	%p122, %r248, 16;
	mov.f32 	%f519, 0f00000000;
	mov.b32 	%r508, 0;
	@%p122 bra 	$L__BB2_156;
	add.s32 	%r505, %r250, %r490;
	add.s32 	%r504, %r150, %r490;
	add.s32 	%r503, %r151, %r490;
	add.s32 	%r502, %r152, %r490;
	add.s32 	%r501, %r153, %r490;
	add.s32 	%r500, %r154, %r490;
	add.s32 	%r499, %r155, %r490;
	add.s32 	%r498, %r156, %r490;
	add.s32 	%r497, %r157, %r490;
	add.s32 	%r496, %r158, %r490;
	add.s32 	%r495, %r159, %r490;
	add.s32 	%r494, %r160, %r490;
	add.s32 	%r493, %r161, %r490;
	add.s32 	%r492, %r162, %r490;
	add.s32 	%r491, %r163, %r490;
	mul.wide.u32 	%rd317, %r490, 4;
	add.s64 	%rd396, %rd6, %rd317;
	mov.f32 	%f519, 0f00000000;
	mov.u32 	%r506, %r148;
$L__BB2_155:
	.pragma "nounroll";
	ld.global.f32 	%f416, [%rd396];
	add.f32 	%f417, %f519, %f416;
	mul.wide.u32 	%rd318, %r505, 4;
	add.s64 	%rd319, %rd6, %rd318;
	ld.global.f32 	%f418, [%rd319];
	add.f32 	%f419, %f417, %f418;
	mul.wide.u32 	%rd320, %r504, 4;
	add.s64 	%rd321, %rd6, %rd320;
	ld.global.f32 	%f420, [%rd321];
	add.f32 	%f421, %f419, %f420;
	mul.wide.u32 	%rd322, %r503, 4;
	add.s64 	%rd323, %rd6, %rd322;
	ld.global.f32 	%f422, [%rd323];
	add.f32 	%f423, %f421, %f422;
	mul.wide.u32 	%rd324, %r502, 4;
	add.s64 	%rd325, %rd6, %rd324;
	ld.global.f32 	%f424, [%rd325];
	add.f32 	%f425, %f423, %f424;
	mul.wide.u32 	%rd326, %r501, 4;
	add.s64 	%rd327, %rd6, %rd326;
	ld.global.f32 	%f426, [%rd327];
	add.f32 	%f427, %f425, %f426;
	mul.wide.u32 	%rd328, %r500, 4;
	add.s64 	%rd329, %rd6, %rd328;
	ld.global.f32 	%f428, [%rd329];
	add.f32 	%f429, %f427, %f428;
	mul.wide.u32 	%rd330, %r499, 4;
	add.s64 	%rd331, %rd6, %rd330;
	ld.global.f32 	%f430, [%rd331];
	add.f32 	%f431, %f429, %f430;
	mul.wide.u32 	%rd332, %r498, 4;
	add.s64 	%rd333, %rd6, %rd332;
	ld.global.f32 	%f432, [%rd333];
	add.f32 	%f433, %f431, %f432;
	mul.wide.u32 	%rd334, %r497, 4;
	add.s64 	%rd335, %rd6, %rd334;
	ld.global.f32 	%f434, [%rd335];
	add.f32 	%f435, %f433, %f434;
	mul.wide.u32 	%rd336, %r496, 4;
	add.s64 	%rd337, %rd6, %rd336;
	ld.global.f32 	%f436, [%rd337];
	add.f32 	%f437, %f435, %f436;
	mul.wide.u32 	%rd338, %r495, 4;
	add.s64 	%rd339, %rd6, %rd338;
	ld.global.f32 	%f438, [%rd339];
	add.f32 	%f439, %f437, %f438;
	mul.wide.u32 	%rd340, %r494, 4;
	add.s64 	%rd341, %rd6, %rd340;
	ld.global.f32 	%f440, [%rd341];
	add.f32 	%f441, %f439, %f440;
	mul.wide.u32 	%rd342, %r493, 4;
	add.s64 	%rd343, %rd6, %rd342;
	ld.global.f32 	%f442, [%rd343];
	add.f32 	%f443, %f441, %f442;
	mul.wide.u32 	%rd344, %r492, 4;
	add.s64 	%rd345, %rd6, %rd344;
	ld.global.f32 	%f444, [%rd345];
	add.f32 	%f445, %f443, %f444;
	mul.wide.u32 	%rd346, %r491, 4;
	add.s64 	%rd347, %rd6, %rd346;
	ld.global.f32 	%f446, [%rd347];
	add.f32 	%f519, %f445, %f446;
	add.s32 	%r506, %r506, 16;
	add.s32 	%r505, %r505, %r149;
	add.s32 	%r504, %r504, %r149;
	add.s32 	%r503, %r503, %r149;
	add.s32 	%r502, %r502, %r149;
	add.s32 	%r501, %r501, %r149;
	add.s32 	%r500, %r500, %r149;
	add.s32 	%r499, %r499, %r149;
	add.s32 	%r498, %r498, %r149;
	add.s32 	%r497, %r497, %r149;
	add.s32 	%r496, %r496, %r149;
	add.s32 	%r495, %r495, %r149;
	add.s32 	%r494, %r494, %r149;
	add.s32 	%r493, %r493, %r149;
	add.s32 	%r492, %r492, %r149;
	add.s32 	%r491, %r491, %r149;
	add.s64 	%rd396, %rd396, %rd348;
	setp.ne.s32 	%p123, %r506, 0;
	mov.u32 	%r508, %r146;
	@%p123 bra 	$L__BB2_155;
$L__BB2_156:
	setp.eq.s32 	%p124, %r144, 0;
	@%p124 bra 	$L__BB2_166;
	add.s32 	%r418, %r144, -1;
	setp.lt.u32 	%p125, %r418, 7;
	@%p125 bra 	$L__BB2_159;
	mad.lo.s32 	%r419, %r508, %r250, %r490;
	mul.wide.u32 	%rd349, %r419, 4;
	add.s64 	%rd350, %rd6, %rd349;
	ld.global.f32 	%f448, [%rd350];
	add.f32 	%f449, %f519, %f448;
	add.s32 	%r420, %r419, %r250;
	mul.wide.u32 	%rd351, %r420, 4;
	add.s64 	%rd352, %rd6, %rd351;
	ld.global.f32 	%f450, [%rd352];
	add.f32 	%f451, %f449, %f450;
	add.s32 	%r421, %r420, %r250;
	mul.wide.u32 	%rd353, %r421, 4;
	add.s64 	%rd354, %rd6, %rd353;
	ld.global.f32 	%f452, [%rd354];
	add.f32 	%f453, %f451, %f452;
	add.s32 	%r422, %r421, %r250;
	mul.wide.u32 	%rd355, %r422, 4;
	add.s64 	%rd356, %rd6, %rd355;
	ld.global.f32 	%f454, [%rd356];
	add.f32 	%f455, %f453, %f454;
	add.s32 	%r423, %r422, %r250;
	mul.wide.u32 	%rd357, %r423, 4;
	add.s64 	%rd358, %rd6, %rd357;
	ld.global.f32 	%f456, [%rd358];
	add.f32 	%f457, %f455, %f456;
	add.s32 	%r424, %r423, %r250;
	mul.wide.u32 	%rd359, %r424, 4;
	add.s64 	%rd360, %rd6, %rd359;
	ld.global.f32 	%f458, [%rd360];
	add.f32 	%f459, %f457, %f458;
	add.s32 	%r425, %r424, %r250;
	mul.wide.u32 	%rd361, %r425, 4;
	add.s64 	%rd362, %rd6, %rd361;
	ld.global.f32 	%f460, [%rd362];
	add.f32 	%f461, %f459, %f460;
	add.s32 	%r426, %r425, %r250;
	mul.wide.u32 	%rd363, %r426, 4;
	add.s64 	%rd364, %rd6, %rd363;
	ld.global.f32 	%f462, [%rd364];
	add.f32 	%f519, %f461, %f462;
	add.s32 	%r508, %r508, 8;
$L__BB2_159:
	setp.eq.s32 	%p126, %r145, 0;
	@%p126 bra 	$L__BB2_166;
	add.s32 	%r427, %r145, -1;
	setp.lt.u32 	%p127, %r427, 3;
	@%p127 bra 	$L__BB2_162;
	mad.lo.s32 	%r428, %r508, %r250, %r490;
	mul.wide.u32 	%rd365, %r428, 4;
	add.s64 	%rd366, %rd6, %rd365;
	ld.global.f32 	%f464, [%rd366];
	add.f32 	%f465, %f519, %f464;
	add.s32 	%r429, %r428, %r250;
	mul.wide.u32 	%rd367, %r429, 4;
	add.s64 	%rd368, %rd6, %rd367;
	ld.global.f32 	%f466, [%rd368];
	add.f32 	%f467, %f465, %f466;
	add.s32 	%r430, %r429, %r250;
	mul.wide.u32 	%rd369, %r430, 4;
	add.s64 	%rd370, %rd6, %rd369;
	ld.global.f32 	%f468, [%rd370];
	add.f32 	%f469, %f467, %f468;
	add.s32 	%r431, %r430, %r250;
	mul.wide.u32 	%rd371, %r431, 4;
	add.s64 	%rd372, %rd6, %rd371;
	ld.global.f32 	%f470, [%rd372];
	add.f32 	%f519, %f469, %f470;
	add.s32 	%r508, %r508, 4;
$L__BB2_162:
	setp.eq.s32 	%p128, %r147, 0;
	@%p128 bra 	$L__BB2_166;
	setp.eq.s32 	%p129, %r147, 1;
	mad.lo.s32 	%r217, %r508, %r250, %r490;
	mul.wide.u32 	%rd373, %r217, 4;
	add.s64 	%rd374, %rd6, %rd373;
	ld.global.f32 	%f471, [%rd374];
	add.f32 	%f519, %f519, %f471;
	@%p129 bra 	$L__BB2_166;
	setp.eq.s32 	%p130, %r147, 2;
	add.s32 	%r218, %r217, %r250;
	mul.wide.u32 	%rd375, %r218, 4;
	add.s64 	%rd376, %rd6, %rd375;
	ld.global.f32 	%f472, [%rd376];
	add.f32 	%f519, %f519, %f472;
	@%p130 bra 	$L__BB2_166;
	add.s32 	%r432, %r218, %r250;
	mul.wide.u32 	%rd377, %r432, 4;
	add.s64 	%rd378, %rd6, %rd377;
	ld.global.f32 	%f473, [%rd378];
	add.f32 	%f519, %f519, %f473;
$L__BB2_166:
	div.rn.f32 	%f474, %f519, %f28;
	mul.wide.u32 	%rd379, %r490, 4;
	add.s64 	%rd380, %rd8, %rd379;
	st.global.f32 	[%rd380], %f474;
	add.s32 	%r490, %r490, 1;
	setp.eq.s32 	%p131, %r490, %r250;
	@%p131 bra 	$L__BB2_178;
	bra.uni 	$L__BB2_153;
$L__BB2_167:
	mov.f32 	%f412, 0f00000000;
	div.rn.f32 	%f56, %f412, %f28;
	add.s32 	%r413, %r250, -1;
	and.b32  	%r220, %r250, 7;
	setp.lt.u32 	%p114, %r413, 7;
	mov.b32 	%r512, 0;
	@%p114 bra 	$L__BB2_170;
	and.b32  	%r512, %r250, 2147483640;
	mov.b32 	%r510, 0;
$L__BB2_169:
	.pragma "nounroll";
	mul.wide.u32 	%rd309, %r510, 4;
	add.s64 	%rd310, %rd8, %rd309;
	st.global.f32 	[%rd310], %f56;
	st.global.f32 	[%rd310+4], %f56;
	st.global.f32 	[%rd310+8], %f56;
	st.global.f32 	[%rd310+12], %f56;
	st.global.f32 	[%rd310+16], %f56;
	st.global.f32 	[%rd310+20], %f56;
	st.global.f32 	[%rd310+24], %f56;
	st.global.f32 	[%rd310+28], %f56;
	add.s32 	%r510, %r510, 8;
	setp.ne.s32 	%p115, %r510, %r512;
	@%p115 bra 	$L__BB2_169;
$L__BB2_170:
	setp.eq.s32 	%p116, %r220, 0;
	@%p116 bra 	$L__BB2_178;
	and.b32  	%r225, %r250, 3;
	setp.lt.u32 	%p117, %r220, 4;
	@%p117 bra 	$L__BB2_173;
	mul.wide.u32 	%rd311, %r512, 4;
	add.s64 	%rd312, %rd8, %rd311;
	st.global.f32 	[%rd312], %f56;
	st.global.f32 	[%rd312+4], %f56;
	st.global.f32 	[%rd312+8], %f56;
	st.global.f32 	[%rd312+12], %f56;
	add.s32 	%r512, %r512, 4;
$L__BB2_173:
	setp.eq.s32 	%p118, %r225, 0;
	@%p118 bra 	$L__BB2_178;
	setp.eq.s32 	%p119, %r225, 1;
	@%p119 bra 	$L__BB2_176;
	mul.wide.u32 	%rd313, %r512, 4;
	add.s64 	%rd314, %rd8, %rd313;
	st.global.f32 	[%rd314], %f56;
	st.global.f32 	[%rd314+4], %f56;
	add.s32 	%r512, %r512, 2;
$L__BB2_176:
	and.b32  	%r415, %r250, 1;
	setp.eq.b32 	%p120, %r415, 1;
	not.pred 	%p121, %p120;
	@%p121 bra 	$L__BB2_178;
	mul.wide.u32 	%rd315, %r512, 4;
	add.s64 	%rd316, %rd8, %rd315;
	st.global.f32 	[%rd316], %f56;
$L__BB2_178:
	mul.lo.s32 	%r230, %r250, %r249;
	setp.ge.s32 	%p132, %r517, %r230;
	@%p132 bra 	$L__BB2_181;
	ld.param.u64 	%rd394, [_Z9back_propPfS_S_S_S_S_S_S_S_S_S_S_S_S_S_S_fiiiiiii_param_10];
	mul.lo.s32 	%r231, %r230, %r517;
	mov.u32 	%r433, %nctaid.x;
	mul.lo.s32 	%r232, %r1, %r433;
	cvta.to.global.u64 	%rd20, %rd394;
	mov.u32 	%r514, %r517;
$L__BB2_180:
	add.s32 	%r434, %r514, %r231;
	mul.wide.s32 	%rd381, %r434, 4;
	add.s64 	%rd382, %rd7, %rd381;
	ld.global.f32 	%f475, [%rd382];
	mul.f32 	%f476, %f57, %f475;
	add.s64 	%rd383, %rd20, %rd381;
	ld.global.f32 	%f477, [%rd383];
	sub.f32 	%f478, %f477, %f476;
	st.global.f32 	[%rd383], %f478;
	add.s32 	%r514, %r514, %r232;
	setp.lt.s32 	%p133, %r514, %r230;
	@%p133 bra 	$L__BB2_180;
$L__BB2_181:
	setp.ge.s32 	%p134, %r517, %r250;
	@%p134 bra 	$L__BB2_184;
	ld.param.u64 	%rd395, [_Z9back_propPfS_S_S_S_S_S_S_S_S_S_S_S_S_S_S_fiiiiiii_param_11];
	mul.lo.s32 	%r233, %r250, %r517;
	mov.u32 	%r435, %nctaid.x;
	mul.lo.s32 	%r234, %r1, %r435;
	cvta.to.global.u64 	%rd21, %rd395;
	mov.u32 	%r515, %r517;
$L__BB2_183:
	add.s32 	%r436, %r515, %r233;
	mul.wide.s32 	%rd384, %r436, 4;
	add.s64 	%rd385, %rd8, %rd384;
	ld.global.f32 	%f479, [%rd385];
	mul.f32 	%f480, %f57, %f479;
	add.s64 	%rd386, %rd21, %rd384;
	ld.global.f32 	%f481, [%rd386];
	sub.f32 	%f482, %f481, %f480;
	st.global.f32 	[%rd386], %f482;
	add.s32 	%r515, %r515, %r234;
	setp.lt.s32 	%p135, %r515, %r250;
	@%p135 bra 	$L__BB2_183;
$L__BB2_184:
	mul.lo.s32 	%r237, %r251, %r250;
	setp.ge.s32 	%p136, %r517, %r237;
	@%p136 bra 	$L__BB2_187;
	mul.lo.s32 	%r238, %r237, %r517;
	mov.u32 	%r437, %nctaid.x;
	mul.lo.s32 	%r239, %r1, %r437;
	mov.u32 	%r516, %r517;
$L__BB2_186:
	add.s32 	%r438, %r516, %r238;
	mul.wide.s32 	%rd387, %r438, 4;
	add.s64 	%rd388, %rd10, %rd387;
	ld.global.f32 	%f483, [%rd388];
	mul.f32 	%f484, %f57, %f483;
	add.s64 	%rd389, %rd9, %rd387;
	ld.global.f32 	%f485, [%rd389];
	sub.f32 	%f486, %f485, %f484;
	st.global.f32 	[%rd389], %f486;
	add.s32 	%r516, %r516, %r239;
	setp.lt.s32 	%p137, %r516, %r237;
	@%p137 bra 	$L__BB2_186;
$L__BB2_187:
	setp.ge.s32 	%p138, %r517, %r251;
	@%p138 bra 	$L__BB2_190;
	ld.param.u64 	%rd393, [_Z9back_propPfS_S_S_S_S_S_S_S_S_S_S_S_S_S_S_fiiiiiii_param_4];
	mul.lo.s32 	%r242, %r251, %r517;
	mov.u32 	%r439, %nctaid.x;
	mul.lo.s32 	%r243, %r1, %r439;
	cvta.to.global.u64 	%rd22, %rd393;
$L__BB2_189:
	add.s32 	%r440, %r517, %r242;
	mul.wide.s32 	%rd390, %r440, 4;
	add.s64 	%rd391, %rd11, %rd390;
	ld.global.f32 	%f487, [%rd391];
	mul.f32 	%f488, %f57, %f487;
	add.s64 	%rd392, %rd22, %rd390;
	ld.global.f32 	%f489, [%rd392];
	sub.f32 	%f490, %f489, %f488;
	st.global.f32 	[%rd392], %f490;
	add.s32 	%r517, %r517, %r243;
	setp.lt.s32 	%p139, %r517, %r251;
	@%p139 bra 	$L__BB2_189;
$L__BB2_190:
	ret;

}
	// .globl	_Z8accuracyv
.visible .entry _Z8accuracyv()
{


	ret;

}


// ===== COMPILED SASS (sm_100) =====

	.target	sm_100

	.elftype	@"ET_EXEC"


//--------------------- .note.nv.tkinfo           --------------------------
	.section	.note.nv.tkinfo,"",@"SHT_NOTE"
	.sectionflags	@"SHF_NOTE_NV_TKINFO"
	.tkinfo
        /*0018*/ 	.word	0x00000002
        /*0030*/ 	.string	""
        /*0030*/ 	.string	"ptxas"
        /*0030*/ 	.string	"Cuda compilation tools, release 13.0, V13.0.88"
        /*0030*/ 	.string	"Build cuda_13.0.r13.0/compiler.36424714_0"
        /*0030*/ 	.string	"-arch sm_100 -m 64 "



//--------------------- .note.nv.cuinfo           --------------------------
	.section	.note.nv.cuinfo,"",@"SHT_NOTE"
	.sectionflags	@"SHF_NOTE_NV_CUINFO"
        /*0018*/ 	.short	0x0002
        /*001a*/ 	.short	0x0064
        /*001c*/ 	.short	0x0082
	.zero		2


//--------------------- .nv.info                  --------------------------
	.section	.nv.info,"",@"SHT_CUDA_INFO"
	.align	4


	//----- nvinfo : EIATTR_REGCOUNT
	.align		4
        /*0000*/ 	.byte	0x04, 0x2f
        /*0002*/ 	.short	(.L_3 - .L_2)
	.align		4
.L_2:
        /*0004*/ 	.word	index@(_Z11print_ArrayPfi)
        /*0008*/ 	.word	0x0000001b


	//----- nvinfo : EIATTR_FRAME_SIZE
	.align		4
.L_3:
        /*000c*/ 	.byte	0x04, 0x11
        /*000e*/ 	.short	(.L_5 - .L_4)
	.align		4
.L_4:
        /*0010*/ 	.word	index@(_Z11print_ArrayPfi)
        /*0014*/ 	.word	0x00000008


	//----- nvinfo : EIATTR_REGCOUNT
	.align		4
.L_5:
        /*0018*/ 	.byte	0x04, 0x2f
        /*001a*/ 	.short	(.L_7 - .L_6)
	.align		4
.L_6:
        /*001c*/ 	.word	index@(_Z12forward_propPfS_S_S_S_S_S_S_S_iiii)
        /*0020*/ 	.word	0x00000020


	//----- nvinfo : EIATTR_FRAME_SIZE
	.align		4
.L_7:
        /*0024*/ 	.byte	0x04, 0x11
        /*0026*/ 	.short	(.L_9 - .L_8)
	.align		4
.L_8:
        /*0028*/ 	.word	index@($__internal_1_$__cuda_sm3x_div_rn_noftz_f32_slowpath)
        /*002c*/ 	.word	0x00000000


	//----- nvinfo : EIATTR_FRAME_SIZE
	.align		4
.L_9:
        /*0030*/ 	.byte	0x04, 0x11
        /*0032*/ 	.short	(.L_11 - .L_10)
	.align		4
.L_10:
        /*0034*/ 	.word	index@(_Z12forward_propPfS_S_S_S_S_S_S_S_iiii)
        /*0038*/ 	.word	0x00000000


	//----- nvinfo : EIATTR_REGCOUNT
	.align		4
.L_11:
        /*003c*/ 	.byte	0x04, 0x2f
        /*003e*/ 	.short	(.L_13 - .L_12)
	.align		4
.L_12:
        /*0040*/ 	.word	index@(_Z9back_propPfS_S_S_S_S_S_S_S_S_S_S_S_S_S_S_fiiiiiii)
        /*0044*/ 	.word	0x00000028


	//----- nvinfo : EIATTR_FRAME_SIZE
	.align		4
.L_13:
        /*0048*/ 	.byte	0x04, 0x11
        /*004a*/ 	.short	(.L_15 - .L_14)
	.align		4
.L_14:
        /*004c*/ 	.word	index@($__internal_0_$__cuda_sm3x_div_rn_noftz_f32_slowpath)
        /*0050*/ 	.word	0x00000000


	//----- nvinfo : EIATTR_FRAME_SIZE
	.align		4
.L_15:
        /*0054*/ 	.byte	0x04, 0x11
        /*0056*/ 	.short	(.L_17 - .L_16)
	.align		4
.L_16:
        /*0058*/ 	.word	index@(_Z9back_propPfS_S_S_S_S_S_S_S_S_S_S_S_S_S_S_fiiiiiii)
        /*005c*/ 	.word	0x00000000


	//----- nvinfo : EIATTR_REGCOUNT
	.align		4
.L_17:
        /*0060*/ 	.byte	0x04, 0x2f
        /*0062*/ 	.short	(.L_19 - .L_18)
	.align		4
.L_18:
        /*0064*/ 	.word	index@(_Z8accuracyv)
        /*0068*/ 	.word	0x00000004


	//----- nvinfo : EIATTR_FRAME_SIZE
	.align		4
.L_19:
        /*006c*/ 	.byte	0x04, 0x11
        /*006e*/ 	.short	(.L_21 - .L_20)
	.align		4
.L_20:
        /*0070*/ 	.word	index@(_Z8accuracyv)
        /*0074*/ 	.word	0x00000000


	//----- nvinfo : EIATTR_MIN_STACK_SIZE
	.align		4
.L_21:
        /*0078*/ 	.byte	0x04, 0x12
        /*007a*/ 	.short	(.L_23 - .L_22)
	.align		4
.L_22:
        /*007c*/ 	.word	index@(_Z8accuracyv)
        /*0080*/ 	.word	0x00000000


	//----- nvinfo : EIATTR_MIN_STACK_SIZE
	.align		4
.L_23:
        /*0084*/ 	.byte	0x04, 0x12
        /*0086*/ 	.short	(.L_25 - .L_24)
	.align		4
.L_24:
        /*0088*/ 	.word	index@(_Z9back_propPfS_S_S_S_S_S_S_S_S_S_S_S_S_S_S_fiiiiiii)
        /*008c*/ 	.word	0x00000000


	//----- nvinfo : EIATTR_MIN_STACK_SIZE
	.align		4
.L_25:
        /*0090*/ 	.byte	0x04, 0x12
        /*0092*/ 	.short	(.L_27 - .L_26)
	.align		4
.L_26:
        /*0094*/ 	.word	index@(_Z12forward_propPfS_S_S_S_S_S_S_S_iiii)
        /*0098*/ 	.word	0x00000000


	//----- nvinfo : EIATTR_MIN_STACK_SIZE
	.align		4
.L_27:
        /*009c*/ 	.byte	0x04, 0x12
        /*009e*/ 	.short	(.L_29 - .L_28)
	.align		4
.L_28:
        /*00a0*/ 	.word	index@(_Z11print_ArrayPfi)
        /*00a4*/ 	.word	0x00000008
.L_29:


//--------------------- .nv.compat                --------------------------
	.section	.nv.compat,"",@"SHT_CUDA_COMPAT_INFO"
	.align	4
        /*0000*/ 	.byte	0x02, 0x09, 0x00, 0x00, 0x02, 0x02, 0x01, 0x00, 0x02, 0x05, 0x05, 0x00, 0x03, 0x07, 0x01, 0x01
        /*0010*/ 	.byte	0x02, 0x03, 0x00, 0x00, 0x02, 0x06, 0x01, 0x00, 0x04, 0x0b, 0x08, 0x00, 0x01, 0x00, 0x00, 0x00
        /*0020*/ 	.byte	0x00, 0x00, 0x00, 0x00


//--------------------- .nv.info._Z8accuracyv     --------------------------
	.section	.nv.info._Z8accuracyv,"",@"SHT_CUDA_INFO"
	.sectionflags	@""
	.align	4


	//----- nvinfo : EIATTR_CUDA_API_VERSION
	.align		4
        /*0000*/ 	.byte	0x04, 0x37
        /*0002*/ 	.short	(.L_31 - .L_30)
.L_30:
        /*0004*/ 	.word	0x00000082


	//----- nvinfo : EIATTR_SPARSE_MMA_MASK
	.align		4
.L_31:
        /*0008*/ 	.byte	0x03, 0x50
        /*000a*/ 	.short	0x0000


	//----- nvinfo : EIATTR_MAXREG_COUNT
	.align		4
        /*000c*/ 	.byte	0x03, 0x1b
        /*000e*/ 	.short	0x00ff


	//----- nvinfo : EIATTR_MERCURY_ISA_VERSION
	.align		4
        /*0010*/ 	.byte	0x03, 0x5f
        /*0012*/ 	.short	0x0101


	//----- nvinfo : EIATTR_VRC_CTA_INIT_COUNT
	.align		4
        /*0014*/ 	.byte	0x02, 0x4a
	.zero		1
	.zero		1


	//----- nvinfo : EIATTR_EXIT_INSTR_OFFSETS
	.align		4
        /*0018*/ 	.byte	0x04, 0x1c
        /*001a*/ 	.short	(.L_33 - .L_32)


	//   ....[0]....
.L_32:
        /*001c*/ 	.word	0x00000010


	//----- nvinfo : EIATTR_SW_WAR
	.align		4
.L_33:
        /*0020*/ 	.byte	0x04, 0x36
        /*0022*/ 	.short	(.L_35 - .L_34)
.L_34:
        /*0024*/ 	.word	0x00000008
.L_35:


//--------------------- .nv.info._Z9back_propPfS_S_S_S_S_S_S_S_S_S_S_S_S_S_S_fiiiiiii --------------------------
	.section	.nv.info._Z9back_propPfS_S_S_S_S_S_S_S_S_S_S_S_S_S_S_fiiiiiii,"",@"SHT_CUDA_INFO"
	.sectionflags	@""
	.align	4


	//----- nvinfo : EIATTR_CUDA_API_VERSION
	.align		4
        /*0000*/ 	.byte	0x04, 0x37
        /*0002*/ 	.short	(.L_37 - .L_36)
.L_36:
        /*0004*/ 	.word	0x00000082


	//----- nvinfo : EIATTR_KPARAM_INFO
	.align		4
.L_37:
        /*0008*/ 	.byte	0x04, 0x17
        /*000a*/ 	.short	(.L_39 - .L_38)
.L_38:
        /*000c*/ 	.word	0x00000000
        /*0010*/ 	.short	0x0017
        /*0012*/ 	.short	0x009c
        /*0014*/ 	.byte	0x00, 0xf0, 0x11, 0x00


	//----- nvinfo : EIATTR_KPARAM_INFO
	.align		4
.L_39:
        /*0018*/ 	.byte	0x04, 0x17
        /*001a*/ 	.short	(.L_41 - .L_40)
.L_40:
        /*001c*/ 	.word	0x00000000
        /*0020*/ 	.short	0x0016
        /*0022*/ 	.short	0x0098
        /*0024*/ 	.byte	0x00, 0xf0, 0x11, 0x00


	//----- nvinfo : EIATTR_KPARAM_INFO
	.align		4
.L_41:
        /*0028*/ 	.byte	0x04, 0x17
        /*002a*/ 	.short	(.L_43 - .L_42)
.L_42:
        /*002c*/ 	.word	0x00000000
        /*0030*/ 	.short	0x0015
        /*0032*/ 	.short	0x0094
        /*0034*/ 	.byte	0x00, 0xf0, 0x11, 0x00


	//----- nvinfo : EIATTR_KPARAM_INFO
	.align		4
.L_43:
        /*0038*/ 	.byte	0x04, 0x17
        /*003a*/ 	.short	(.L_45 - .L_44)
.L_44:
        /*003c*/ 	.word	0x00000000
        /*0040*/ 	.short	0x0014
        /*0042*/ 	.short	0x0090
        /*0044*/ 	.byte	0x00, 0xf0, 0x11, 0x00


	//----- nvinfo : EIATTR_KPARAM_INFO
	.align		4
.L_45:
        /*0048*/ 	.byte	0x04, 0x17
        /*004a*/ 	.short	(.L_47 - .L_46)
.L_46:
        /*004c*/ 	.word	0x00000000
        /*0050*/ 	.short	0x0013
        /*0052*/ 	.short	0x008c
        /*0054*/ 	.byte	0x00, 0xf0, 0x11, 0x00


	//----- nvinfo : EIATTR_KPARAM_INFO
	.align		4
.L_47:
        /*0058*/ 	.byte	0x04, 0x17
        /*005a*/ 	.short	(.L_49 - .L_48)
.L_48:
        /*005c*/ 	.word	0x00000000
        /*0060*/ 	.short	0x0012
        /*0062*/ 	.short	0x0088
        /*0064*/ 	.byte	0x00, 0xf0, 0x11, 0x00


	//----- nvinfo : EIATTR_KPARAM_INFO
	.align		4
.L_49:
        /*0068*/ 	.byte	0x04, 0x17
        /*006a*/ 	.short	(.L_51 - .L_50)
.L_50:
        /*006c*/ 	.word	0x00000000
        /*0070*/ 	.short	0x0011
        /*0072*/ 	.short	0x0084
        /*0074*/ 	.byte	0x00, 0xf0, 0x11, 0x00


	//----- nvinfo : EIATTR_KPARAM_INFO
	.align		4
.L_51:
        /*0078*/ 	.byte	0x04, 0x17
        /*007a*/ 	.short	(.L_53 - .L_52)
.L_52:
        /*007c*/ 	.word	0x00000000
        /*0080*/ 	.short	0x0010
        /*0082*/ 	.short	0x0080
        /*0084*/ 	.byte	0x00, 0xf0, 0x11, 0x00


	//----- nvinfo : EIATTR_KPARAM_INFO
	.align		4
.L_53:
        /*0088*/ 	.byte	0x04, 0x17
        /*008a*/ 	.short	(.L_55 - .L_54)
.L_54:
        /*008c*/ 	.word	0x00000000
        /*0090*/ 	.short	0x000f
        /*0092*/ 	.short	0x0078
        /*0094*/ 	.byte	0x00, 0xf5, 0x21, 0x00


	//----- nvinfo : EIATTR_KPARAM_INFO
	.align		4
.L_55:
        /*0098*/ 	.byte	0x04, 0x17
        /*009a*/ 	.short	(.L_57 - .L_56)
.L_56:
        /*009c*/ 	.word	0x00000000
        /*00a0*/ 	.short	0x000e
        /*00a2*/ 	.short	0x0070
        /*00a4*/ 	.byte	0x00, 0xf5, 0x21, 0x00


	//----- nvinfo : EIATTR_KPARAM_INFO
	.align		4
.L_57:
        /*00a8*/ 	.byte	0x04, 0x17
        /*00aa*/ 	.short	(.L_59 - .L_58)
.L_58:
        /*00ac*/ 	.word	0x00000000
        /*00b0*/ 	.short	0x000d
        /*00b2*/ 	.short	0x0068
        /*00b4*/ 	.byte	0x00, 0xf5, 0x21, 0x00


	//----- nvinfo : EIATTR_KPARAM_INFO
	.align		4
.L_59:
        /*00b8*/ 	.byte	0x04, 0x17
        /*00ba*/ 	.short	(.L_61 - .L_60)
.L_60:
        /*00bc*/ 	.word	0x00000000
        /*00c0*/ 	.short	0x000c
        /*00c2*/ 	.short	0x0060
        /*00c4*/ 	.byte	0x00, 0xf5, 0x21, 0x00


	//----- nvinfo : EIATTR_KPARAM_INFO
	.align		4
.L_61:
        /*00c8*/ 	.byte	0x04, 0x17
        /*00ca*/ 	.short	(.L_63 - .L_62)
.L_62:
        /*00cc*/ 	.word	0x00000000
        /*00d0*/ 	.short	0x000b
        /*00d2*/ 	.short	0x0058
        /*00d4*/ 	.byte	0x00, 0xf5, 0x21, 0x00


	//----- nvinfo : EIATTR_KPARAM_INFO
	.align		4
.L_63:
        /*00d8*/ 	.byte	0x04, 0x17
        /*00da*/ 	.short	(.L_65 - .L_64)
.L_64:
        /*00dc*/ 	.word	0x00000000
        /*00e0*/ 	.short	0x000a
        /*00e2*/ 	.short	0x0050
        /*00e4*/ 	.byte	0x00, 0xf5, 0x21, 0x00


	//----- nvinfo : EIATTR_KPARAM_INFO
	.align		4
.L_65:
        /*00e8*/ 	.byte	0x04, 0x17
        /*00ea*/ 	.short	(.L_67 - .L_66)
.L_66:
        /*00ec*/ 	.word	0x00000000
        /*00f0*/ 	.short	0x0009
        /*00f2*/ 	.short	0x0048
        /*00f4*/ 	.byte	0x00, 0xf5, 0x21, 0x00


	//----- nvinfo : EIATTR_KPARAM_INFO
	.align		4
.L_67:
        /*00f8*/ 	.byte	0x04, 0x17
        /*00fa*/ 	.short	(.L_69 - .L_68)
.L_68:
        /*00fc*/ 	.word	0x00000000
        /*0100*/ 	.short	0x0008
        /*0102*/ 	.short	0x0040
        /*0104*/ 	.byte	0x00, 0xf5, 0x21, 0x00


	//----- nvinfo : EIATTR_KPARAM_INFO
	.align		4
.L_69:
        /*0108*/ 	.byte	0x04, 0x17
        /*010a*/ 	.short	(.L_71 - .L_70)
.L_70:
        /*010c*/ 	.word	0x00000000
        /*0110*/ 	.short	0x0007
        /*0112*/ 	.short	0x0038
        /*0114*/ 	.byte	0x00, 0xf5, 0x21, 0x00


	//----- nvinfo : EIATTR_KPARAM_INFO
	.align		4
.L_71:
        /*0118*/ 	.byte	0x04, 0x17
        /*011a*/ 	.short	(.L_73 - .L_72)
.L_72:
        /*011c*/ 	.word	0x00000000
        /*0120*/ 	.short	0x0006
        /*0122*/ 	.short	0x0030
        /*0124*/ 	.byte	0x00, 0xf5, 0x21, 0x00


	//----- nvinfo : EIATTR_KPARAM_INFO
	.align		4
.L_73:
        /*0128*/ 	.byte	0x04, 0x17
        /*012a*/ 	.short	(.L_75 - .L_74)
.L_74:
        /*012c*/ 	.word	0x00000000
        /*0130*/ 	.short	0x0005
        /*0132*/ 	.short	0x0028
        /*0134*/ 	.byte	0x00, 0xf5, 0x21, 0x00


	//----- nvinfo : EIATTR_KPARAM_INFO
	.align		4
.L_75:
        /*0138*/ 	.byte	0x04, 0x17
        /*013a*/ 	.short	(.L_77 - .L_76)
.L_76:
        /*013c*/ 	.word	0x00000000
        /*0140*/ 	.short	0x0004
        /*0142*/ 	.short	0x0020
        /*0144*/ 	.byte	0x00, 0xf5, 0x21, 0x00


	//----- nvinfo : EIATTR_KPARAM_INFO
	.align		4
.L_77:
        /*0148*/ 	.byte	0x04, 0x17
        /*014a*/ 	.short	(.L_79 - .L_78)
.L_78:
        /*014c*/ 	.word	0x00000000
        /*0150*/ 	.short	0x0003
        /*0152*/ 	.short	0x0018
        /*0154*/ 	.byte	0x00, 0xf5, 0x21, 0x00


	//----- nvinfo : EIATTR_KPARAM_INFO
	.align		4
.L_79:
        /*0158*/ 	.byte	0x04, 0x17
        /*015a*/ 	.short	(.L_81 - .L_80)
.L_80:
        /*015c*/ 	.word	0x00000000
        /*0160*/ 	.short	0x0002
        /*0162*/ 	.short	0x0010
        /*0164*/ 	.byte	0x00, 0xf5, 0x21, 0x00


	//----- nvinfo : EIATTR_KPARAM_INFO
	.align		4
.L_81:
        /*0168*/ 	.byte	0x04, 0x17
        /*016a*/ 	.short	(.L_83 - .L_82)
.L_82:
        /*016c*/ 	.word	0x00000000
        /*0170*/ 	.short	0x0001
        /*0172*/ 	.short	0x0008
        /*0174*/ 	.byte	0x00, 0xf5, 0x21, 0x00


	//----- nvinfo : EIATTR_KPARAM_INFO
	.align		4
.L_83:
        /*0178*/ 	.byte	0x04, 0x17
        /*017a*/ 	.short	(.L_85 - .L_84)
.L_84:
        /*017c*/ 	.word	0x00000000
        /*0180*/ 	.short	0x0000
        /*0182*/ 	.short	0x0000
        /*0184*/ 	.byte	0x00, 0xf5, 0x21, 0x00


	//----- nvinfo : EIATTR_SPARSE_MMA_MASK
	.align		4
.L_85:
        /*0188*/ 	.byte	0x03, 0x50
        /*018a*/ 	.short	0x0000


	//----- nvinfo : EIATTR_MAXREG_COUNT
	.align		4
        /*018c*/ 	.byte	0x03, 0x1b
        /*018e*/ 	.short	0x00ff


	//----- nvinfo : EIATTR_EXTERNS
	.align		4
        /*0190*/ 	.byte	0x04, 0x0f
        /*0192*/ 	.short	(.L_87 - .L_86)


	//   ....[0]....
	.align		4
.L_86:
        /*0194*/ 	.word	index@(malloc)


	//----- nvinfo : EIATTR_MERCURY_ISA_VERSION
	.align		4
.L_87:
        /*0198*/ 	.byte	0x03, 0x5f
        /*019a*/ 	.short	0x0101


	//----- nvinfo : EIATTR_VRC_CTA_INIT_COUNT
	.align		4
        /*019c*/ 	.byte	0x02, 0x4a
	.zero		1
	.zero		1


	//----- nvinfo : EIATTR_SYSCALL_OFFSETS
	.align		4
        /*01a0*/ 	.byte	0x04, 0x46
        /*01a2*/ 	.short	(.L_89 - .L_88)


	//   ....[0]....
.L_88:
        /*01a4*/ 	.word	0x000000f0


	//----- nvinfo : EIATTR_EXIT_INSTR_OFFSETS
	.align		4
.L_89:
        /*01a8*/ 	.byte	0x04, 0x1c
        /*01aa*/ 	.short	(.L_91 - .L_90)


	//   ....[0]....
.L_90:
        /*01ac*/ 	.word	0x00007db0


	//   ....[1]....
        /*01b0*/ 	.word	0x00007f00


	//----- nvinfo : EIATTR_CRS_STACK_SIZE
	.align		4
.L_91:
        /*01b4*/ 	.byte	0x04, 0x1e
        /*01b6*/ 	.short	(.L_93 - .L_92)
.L_92:
        /*01b8*/ 	.word	0x00000000


	//----- nvinfo : EIATTR_CBANK_PARAM_SIZE
	.align		4
.L_93:
        /*01bc*/ 	.byte	0x03, 0x19
        /*01be*/ 	.short	0x00a0


	//----- nvinfo : EIATTR_PARAM_CBANK
	.align		4
        /*01c0*/ 	.byte	0x04, 0x0a
        /*01c2*/ 	.short	(.L_95 - .L_94)
	.align		4
.L_94:
        /*01c4*/ 	.word	index@(.nv.constant0._Z9back_propPfS_S_S_S_S_S_S_S_S_S_S_S_S_S_S_fiiiiiii)
        /*01c8*/ 	.short	0x0380
        /*01ca*/ 	.short	0x00a0


	//----- nvinfo : EIATTR_SW_WAR
	.align		4
.L_95:
        /*01cc*/ 	.byte	0x04, 0x36
        /*01ce*/ 	.short	(.L_97 - .L_96)
.L_96:
        /*01d0*/ 	.word	0x00000008
.L_97:


//--------------------- .nv.info._Z12forward_propPfS_S_S_S_S_S_S_S_iiii --------------------------
	.section	.nv.info._Z12forward_propPfS_S_S_S_S_S_S_S_iiii,"",@"SHT_CUDA_INFO"
	.sectionflags	@""
	.align	4


	//----- nvinfo : EIATTR_CUDA_API_VERSION
	.align		4
        /*0000*/ 	.byte	0x04, 0x37
        /*0002*/ 	.short	(.L_99 - .L_98)
.L_98:
        /*0004*/ 	.word	0x00000082


	//----- nvinfo : EIATTR_KPARAM_INFO
	.align		4
.L_99:
        /*0008*/ 	.byte	0x04, 0x17
        /*000a*/ 	.short	(.L_101 - .L_100)
.L_100:
        /*000c*/ 	.word	0x00000000
        /*0010*/ 	.short	0x000c
        /*0012*/ 	.short	0x0054
        /*0014*/ 	.byte	0x00, 0xf0, 0x11, 0x00


	//----- nvinfo : EIATTR_KPARAM_INFO
	.align		4
.L_101:
        /*0018*/ 	.byte	0x04, 0x17
        /*001a*/ 	.short	(.L_103 - .L_102)
.L_102:
        /*001c*/ 	.word	0x00000000
        /*0020*/ 	.short	0x000b
        /*0022*/ 	.short	0x0050
        /*0024*/ 	.byte	0x00, 0xf0, 0x11, 0x00


	//----- nvinfo : EIATTR_KPARAM_INFO
	.align		4
.L_103:
        /*0028*/ 	.byte	0x04, 0x17
        /*002a*/ 	.short	(.L_105 - .L_104)
.L_104:
        /*002c*/ 	.word	0x00000000
        /*0030*/ 	.short	0x000a
        /*0032*/ 	.short	0x004c
        /*0034*/ 	.byte	0x00, 0xf0, 0x11, 0x00


	//----- nvinfo : EIATTR_KPARAM_INFO
	.align		4
.L_105:
        /*0038*/ 	.byte	0x04, 0x17
        /*003a*/ 	.short	(.L_107 - .L_106)
.L_106:
        /*003c*/ 	.word	0x00000000
        /*0040*/ 	.short	0x0009
        /*0042*/ 	.short	0x0048
        /*0044*/ 	.byte	0x00, 0xf0, 0x11, 0x00


	//----- nvinfo : EIATTR_KPARAM_INFO
	.align		4
.L_107:
        /*0048*/ 	.byte	0x04, 0x17
        /*004a*/ 	.short	(.L_109 - .L_108)
.L_108:
        /*004c*/ 	.word	0x00000000
        /*0050*/ 	.short	0x0008
        /*0052*/ 	.short	0x0040
        /*0054*/ 	.byte	0x00, 0xf5, 0x21, 0x00


	//----- nvinfo : EIATTR_KPARAM_INFO
	.align		4
.L_109:
        /*0058*/ 	.byte	0x04, 0x17
        /*005a*/ 	.short	(.L_111 - .L_110)
.L_110:
        /*005c*/ 	.word	0x00000000
        /*0060*/ 	.short	0x0007
        /*0062*/ 	.short	0x0038
        /*0064*/ 	.byte	0x00, 0xf5, 0x21, 0x00


	//----- nvinfo : EIATTR_KPARAM_INFO
	.align		4
.L_111:
        /*0068*/ 	.byte	0x04, 0x17
        /*006a*/ 	.short	(.L_113 - .L_112)
.L_112:
        /*006c*/ 	.word	0x00000000
        /*0070*/ 	.short	0x0006
        /*0072*/ 	.short	0x0030
        /*0074*/ 	.byte	0x00, 0xf5, 0x21, 0x00


	//----- nvinfo : EIATTR_KPARAM_INFO
	.align		4
.L_113:
        /*0078*/ 	.byte	0x04, 0x17
        /*007a*/ 	.short	(.L_115 - .L_114)
.L_114:
        /*007c*/ 	.word	0x00000000
        /*0080*/ 	.short	0x0005
        /*0082*/ 	.short	0x0028
        /*0084*/ 	.byte	0x00, 0xf5, 0x21, 0x00


	//----- nvinfo : EIATTR_KPARAM_INFO
	.align		4
.L_115:
        /*0088*/ 	.byte	0x04, 0x17
        /*008a*/ 	.short	(.L_117 - .L_116)
.L_116:
        /*008c*/ 	.word	0x00000000
        /*0090*/ 	.short	0x0004
        /*0092*/ 	.short	0x0020
        /*0094*/ 	.byte	0x00, 0xf5, 0x21, 0x00


	//----- nvinfo : EIATTR_KPARAM_INFO
	.align		4
.L_117:
        /*0098*/ 	.byte	0x04, 0x17
        /*009a*/ 	.short	(.L_119 - .L_118)
.L_118:
        /*009c*/ 	.word	0x00000000
        /*00a0*/ 	.short	0x0003
        /*00a2*/ 	.short	0x0018
        /*00a4*/ 	.byte	0x00, 0xf5, 0x21, 0x00


	//----- nvinfo : EIATTR_KPARAM_INFO
	.align		4
.L_119:
        /*00a8*/ 	.byte	0x04, 0x17
        /*00aa*/ 	.short	(.L_121 - .L_120)
.L_120:
        /*00ac*/ 	.word	0x00000000
        /*00b0*/ 	.short	0x0002
        /*00b2*/ 	.short	0x0010
        /*00b4*/ 	.byte	0x00, 0xf5, 0x21, 0x00


	//----- nvinfo : EIATTR_KPARAM_INFO
	.align		4
.L_121:
        /*00b8*/ 	.byte	0x04, 0x17
        /*00ba*/ 	.short	(.L_123 - .L_122)
.L_122:
        /*00bc*/ 	.word	0x00000000
        /*00c0*/ 	.short	0x0001
        /*00c2*/ 	.short	0x0008
        /*00c4*/ 	.byte	0x00, 0xf5, 0x21, 0x00


	//----- nvinfo : EIATTR_KPARAM_INFO
	.align		4
.L_123:
        /*00c8*/ 	.byte	0x04, 0x17
        /*00ca*/ 	.short	(.L_125 - .L_124)
.L_124:
        /*00cc*/ 	.word	0x00000000
        /*00d0*/ 	.short	0x0000
        /*00d2*/ 	.short	0x0000
        /*00d4*/ 	.byte	0x00, 0xf5, 0x21, 0x00


	//----- nvinfo : EIATTR_SPARSE_MMA_MASK
	.align		4
.L_125:
        /*00d8*/ 	.byte	0x03, 0x50
        /*00da*/ 	.short	0x0000


	//----- nvinfo : EIATTR_MAXREG_COUNT
	.align		4
        /*00dc*/ 	.byte	0x03, 0x1b
        /*00de*/ 	.short	0x00ff


	//----- nvinfo : EIATTR_MERCURY_ISA_VERSION
	.align		4
        /*00e0*/ 	.byte	0x03, 0x5f
        /*00e2*/ 	.short	0x0101


	//----- nvinfo : EIATTR_VRC_CTA_INIT_COUNT
	.align		4
        /*00e4*/ 	.byte	0x02, 0x4a
	.zero		1
	.zero		1


	//----- nvinfo : EIATTR_EXIT_INSTR_OFFSETS
	.align		4
        /*00e8*/ 	.byte	0x04, 0x1c
        /*00ea*/ 	.short	(.L_127 - .L_126)


	//   ....[0]....
.L_126:
        /*00ec*/ 	.word	0x00000070


	//   ....[1]....
        /*00f0*/ 	.word	0x00003c40


	//   ....[2]....
        /*00f4*/ 	.word	0x00004a80


	//   ....[3]....
        /*00f8*/ 	.word	0x00005170


	//   ....[4]....
        /*00fc*/ 	.word	0x00005540


	//   ....[5]....
        /*0100*/ 	.word	0x00005730


	//----- nvinfo : EIATTR_CRS_STACK_SIZE
	.align		4
.L_127:
        /*0104*/ 	.byte	0x04, 0x1e
        /*0106*/ 	.short	(.L_129 - .L_128)
.L_128:
        /*0108*/ 	.word	0x00000000


	//----- nvinfo : EIATTR_CBANK_PARAM_SIZE
	.align		4
.L_129:
        /*010c*/ 	.byte	0x03, 0x19
        /*010e*/ 	.short	0x0058


	//----- nvinfo : EIATTR_PARAM_CBANK
	.align		4
        /*0110*/ 	.byte	0x04, 0x0a
        /*0112*/ 	.short	(.L_131 - .L_130)
	.align		4
.L_130:
        /*0114*/ 	.word	index@(.nv.constant0._Z12forward_propPfS_S_S_S_S_S_S_S_iiii)
        /*0118*/ 	.short	0x0380
        /*011a*/ 	.short	0x0058


	//----- nvinfo : EIATTR_SW_WAR
	.align		4
.L_131:
        /*011c*/ 	.byte	0x04, 0x36
        /*011e*/ 	.short	(.L_133 - .L_132)
.L_132:
        /*0120*/ 	.word	0x00000008
.L_133:


//--------------------- .nv.info._Z11print_ArrayPfi --------------------------
	.section	.nv.info._Z11print_ArrayPfi,"",@"SHT_CUDA_INFO"
	.sectionflags	@""
	.align	4


	//----- nvinfo : EIATTR_CUDA_API_VERSION
	.align		4
        /*0000*/ 	.byte	0x04, 0x37
        /*0002*/ 	.short	(.L_135 - .L_134)
.L_134:
        /*0004*/ 	.word	0x00000082


	//----- nvinfo : EIATTR_KPARAM_INFO
	.align		4
.L_135:
        /*0008*/ 	.byte	0x04, 0x17
        /*000a*/ 	.short	(.L_137 - .L_136)
.L_136:
        /*000c*/ 	.word	0x00000000
        /*0010*/ 	.short	0x0001
        /*0012*/ 	.short	0x0008
        /*0014*/ 	.byte	0x00, 0xf0, 0x11, 0x00


	//----- nvinfo : EIATTR_KPARAM_INFO
	.align		4
.L_137:
        /*0018*/ 	.byte	0x04, 0x17
        /*001a*/ 	.short	(.L_139 - .L_138)
.L_138:
        /*001c*/ 	.word	0x00000000
        /*0020*/ 	.short	0x0000
        /*0022*/ 	.short	0x0000
        /*0024*/ 	.byte	0x00, 0xf5, 0x21, 0x00


	//----- nvinfo : EIATTR_SPARSE_MMA_MASK
	.align		4
.L_139:
        /*0028*/ 	.byte	0x03, 0x50
        /*002a*/ 	.short	0x0000


	//----- nvinfo : EIATTR_MAXREG_COUNT
	.align		4
        /*002c*/ 	.byte	0x03, 0x1b
        /*002e*/ 	.short	0x00ff


	//----- nvinfo : EIATTR_EXTERNS
	.align		4
        /*0030*/ 	.byte	0x04, 0x0f
        /*0032*/ 	.short	(.L_141 - .L_140)


	//   ....[0]....
	.align		4
.L_140:
        /*0034*/ 	.word	index@(vprintf)


	//----- nvinfo : EIATTR_MERCURY_ISA_VERSION
	.align		4
.L_141:
        /*0038*/ 	.byte	0x03, 0x5f
        /*003a*/ 	.short	0x0101


	//----- nvinfo : EIATTR_VRC_CTA_INIT_COUNT
	.align		4
        /*003c*/ 	.byte	0x02, 0x4a
	.zero		1
	.zero		1


	//----- nvinfo : EIATTR_SYSCALL_OFFSETS
	.align		4
        /*0040*/ 	.byte	0x04, 0x46
        /*0042*/ 	.short	(.L_143 - .L_142)


	//   ....[0]....
.L_142:
        /*0044*/ 	.word	0x00000260


	//   ....[1]....
        /*0048*/ 	.word	0x00000310


	//   ....[2]....
        /*004c*/ 	.word	0x000003c0


	//   ....[3]....
        /*0050*/ 	.word	0x00000470


	//   ....[4]....
        /*0054*/ 	.word	0x00000520


	//   ....[5]....
        /*0058*/ 	.word	0x000005d0


	//   ....[6]....
        /*005c*/ 	.word	0x00000680


	//   ....[7]....
        /*0060*/ 	.word	0x00000730


	//   ....[8]....
        /*0064*/ 	.word	0x000007e0


	//   ....[9]....
        /*0068*/ 	.word	0x00000890


	//   ....[10]....
        /*006c*/ 	.word	0x00000940


	//   ....[11]....
        /*0070*/ 	.word	0x000009f0


	//   ....[12]....
        /*0074*/ 	.word	0x00000aa0


	//   ....[13]....
        /*0078*/ 	.word	0x00000b50


	//   ....[14]....
        /*007c*/ 	.word	0x00000c00


	//   ....[15]....
        /*0080*/ 	.word	0x00000cb0


	//   ....[16]....
        /*0084*/ 	.word	0x00000e50


	//   ....[17]....
        /*0088*/ 	.word	0x00000f00


	//   ....[18]....
        /*008c*/ 	.word	0x00000fb0


	//   ....[19]....
        /*0090*/ 	.word	0x00001060


	//   ....[20]....
        /*0094*/ 	.word	0x00001110


	//   ....[21]....
        /*0098*/ 	.word	0x000011c0


	//   ....[22]....
        /*009c*/ 	.word	0x00001270


	//   ....[23]....
        /*00a0*/ 	.word	0x00001320


	//   ....[24]....
        /*00a4*/ 	.word	0x00001470


	//   ....[25]....
        /*00a8*/ 	.word	0x00001520


	//   ....[26]....
        /*00ac*/ 	.word	0x000015d0


	//   ....[27]....
        /*00b0*/ 	.word	0x00001680


	//   ....[28]....
        /*00b4*/ 	.word	0x000017d0


	//   ....[29]....
        /*00b8*/ 	.word	0x000018a0


	//----- nvinfo : EIATTR_EXIT_INSTR_OFFSETS
	.align		4
.L_143:
        /*00bc*/ 	.byte	0x04, 0x1c
        /*00be*/ 	.short	(.L_145 - .L_144)


	//   ....[0]....
.L_144:
        /*00c0*/ 	.word	0x000018b0


	//----- nvinfo : EIATTR_CRS_STACK_SIZE
	.align		4
.L_145:
        /*00c4*/ 	.byte	0x04, 0x1e
        /*00c6*/ 	.short	(.L_147 - .L_146)
.L_146:
        /*00c8*/ 	.word	0x00000000


	//----- nvinfo : EIATTR_CBANK_PARAM_SIZE
	.align		4
.L_147:
        /*00cc*/ 	.byte	0x03, 0x19
        /*00ce*/ 	.short	0x000c


	//----- nvinfo : EIATTR_PARAM_CBANK
	.align		4
        /*00d0*/ 	.byte	0x04, 0x0a
        /*00d2*/ 	.short	(.L_149 - .L_148)
	.align		4
.L_148:
        /*00d4*/ 	.word	index@(.nv.constant0._Z11print_ArrayPfi)
        /*00d8*/ 	.short	0x0380
        /*00da*/ 	.short	0x000c


	//----- nvinfo : EIATTR_SW_WAR
	.align		4
.L_149:
        /*00dc*/ 	.byte	0x04, 0x36
        /*00de*/ 	.short	(.L_151 - .L_150)
.L_150:
        /*00e0*/ 	.word	0x00000008
.L_151:


//--------------------- .nv.callgraph             --------------------------
	.section	.nv.callgraph,"",@"SHT_CUDA_CALLGRAPH"
	.align	4
	.sectionentsize	8
	.align		4
        /*0000*/ 	.word	0x00000000
	.align		4
        /*0004*/ 	.word	0xffffffff
	.align		4
        /*0008*/ 	.word	index@(_Z9back_propPfS_S_S_S_S_S_S_S_S_S_S_S_S_S_S_fiiiiiii)
	.align		4
        /*000c*/ 	.word	index@(malloc)
	.align		4
        /*0010*/ 	.word	index@(_Z11print_ArrayPfi)
	.align		4
        /*0014*/ 	.word	index@(vprintf)
	.align		4
        /*0018*/ 	.word	0x00000000
	.align		4
        /*001c*/ 	.word	0xfffffffe
	.align		4
        /*0020*/ 	.word	0x00000000
	.align		4
        /*0024*/ 	.word	0xfffffffd
	.align		4
        /*0028*/ 	.word	0x00000000
	.align		4
        /*002c*/ 	.word	0xfffffffc


//--------------------- .nv.constant4             --------------------------
	.section	.nv.constant4,"a",@progbits
	.align	8
	.align		8
.nv.constant4:
        /*0000*/ 	.dword	$str
	.align		8
        /*0008*/ 	.dword	$str$1
	.align		8
        /*0010*/ 	.dword	malloc
	.align		8
        /*0018*/ 	.dword	vprintf


//--------------------- .text._Z8accuracyv        --------------------------
	.section	.text._Z8accuracyv,"ax",@progbits
	.align	128
        .global         _Z8accuracyv
        .type           _Z8accuracyv,@function
        .size           _Z8accuracyv,(.L_x_230 - _Z8accuracyv)
        .other          _Z8accuracyv,@"STO_CUDA_ENTRY STV_DEFAULT"
_Z8accuracyv:
.text._Z8accuracyv:
[----:B------:R-:W-:Y:S01]  /*0000*/  LDC R1, c[0x0][0x37c] ;  /* 0x0000df00ff017b82 */ /* 0x000fe20000000800 */
[----:B------:R-:W-:Y:S05]  /*0010*/  EXIT ;  /* 0x000000000000794d */ /* 0x000fea0003800000 */
.L_x_0:
[----:B------:R-:W-:-:S00]  /*0020*/  BRA `(.L_x_0) ;  /* 0xfffffffc00fc7947 */ /* 0x000fc0000383ffff */
[----:B------:R-:W-:-:S00]  /*0030*/  NOP ;  /* 0x0000000000007918 */ /* 0x000fc00000000000 */
        /* <DEDUP_REMOVED lines=12> */
.L_x_230:


//--------------------- .text._Z9back_propPfS_S_S_S_S_S_S_S_S_S_S_S_S_S_S_fiiiiiii --------------------------
	.section	.text._Z9back_propPfS_S_S_S_S_S_S_S_S_S_S_S_S_S_S_fiiiiiii,"ax",@progbits
	.align	128
        .global         _Z9back_propPfS_S_S_S_S_S_S_S_S_S_S_S_S_S_S_fiiiiiii
        .type           _Z9back_propPfS_S_S_S_S_S_S_S_S_S_S_S_S_S_S_fiiiiiii,@function
        .size           _Z9back_propPfS_S_S_S_S_S_S_S_S_S_S_S_S_S_S_fiiiiiii,(.L_x_228 - _Z9back_propPfS_S_S_S_S_S_S_S_S_S_S_S_S_S_S_fiiiiiii)
        .other          _Z9back_propPfS_S_S_S_S_S_S_S_S_S_S_S_S_S_S_fiiiiiii,@"STO_CUDA_ENTRY STV_DEFAULT"
_Z9back_propPfS_S_S_S_S_S_S_S_S_S_S_S_S_S_S_fiiiiiii:
.text._Z9back_propPfS_S_S_S_S_S_S_S_S_S_S_S_S_S_S_fiiiiiii:
[----:B------:R-:W0:Y:S01]  /*0000*/  LDC R1, c[0x0][0x37c] ;  /* 0x0000df00ff017b82 */ /* 0x000e220000000800 */
[----:B------:R-:W1:Y:S01]  /*0010*/  S2R R17, SR_TID.X ;  /* 0x0000000000117919 */ /* 0x000e620000002100 */
[----:B------:R-:W2:Y:S01]  /*0020*/  LDCU UR4, c[0x0][0x41c] ;  /* 0x00008380ff0477ac */ /* 0x000ea20008000800 */
[----:B------:R-:W-:Y:S01]  /*0030*/  MOV R0, 0x10 ;  /* 0x0000001000007802 */ /* 0x000fe20000000f00 */
[----:B------:R-:W1:Y:S01]  /*0040*/  S2R R8, SR_CTAID.X ;  /* 0x0000000000087919 */ /* 0x000e620000002500 */
[----:B------:R-:W1:Y:S03]  /*0050*/  LDCU UR36, c[0x0][0x360] ;  /* 0x00006c00ff2477ac */ /* 0x000e660008000800 */
[----:B------:R3:W4:Y:S01]  /*0060*/  LDC.64 R2, c[0x4][R0] ;  /* 0x0100000000027b82 */ /* 0x0007220000000a00 */
[----:B--2---:R-:W-:-:S06]  /*0070*/  UIMAD.WIDE UR4, UR4, 0x4, URZ ;  /* 0x00000004040478a5 */ /* 0x004fcc000f8e02ff */
[----:B------:R-:W-:Y:S02]  /*0080*/  IMAD.U32 R7, RZ, RZ, UR5 ;  /* 0x00000005ff077e24 */ /* 0x000fe4000f8e00ff */
[----:B------:R-:W-:Y:S02]  /*0090*/  IMAD.U32 R5, RZ, RZ, UR5 ;  /* 0x00000005ff057e24 */ /* 0x000fe4000f8e00ff */
[----:B------:R-:W-:Y:S02]  /*00a0*/  IMAD.U32 R4, RZ, RZ, UR4 ;  /* 0x00000004ff047e24 */ /* 0x000fe4000f8e00ff */
[----:B------:R-:W-:Y:S02]  /*00b0*/  IMAD.U32 R6, RZ, RZ, UR4 ;  /* 0x00000004ff067e24 */ /* 0x000fe4000f8e00ff */
[----:B------:R-:W-:Y:S02]  /*00c0*/  IMAD.MOV.U32 R5, RZ, RZ, R7 ;  /* 0x000000ffff057224 */ /* 0x000fe400078e0007 */
[----:B-1-3--:R-:W-:-:S07]  /*00d0*/  IMAD R17, R8, UR36, R17 ;  /* 0x0000002408117c24 */ /* 0x00afce000f8e0211 */
[----:B------:R-:W-:-:S07]  /*00e0*/  LEPC R20, `(.L_x_1) ;  /* 0x000000001014794e */ /* 0x000fce0000000000 */
[----:B0---4-:R-:W-:Y:S05]  /*00f0*/  CALL.ABS.NOINC R2 ;  /* 0x0000000002007343 */ /* 0x011fea0003c00000 */
.L_x_1:
[----:B------:R-:W0:Y:S01]  /*0100*/  LDCU UR4, c[0x0][0x41c] ;  /* 0x00008380ff0477ac */ /* 0x000e220008000800 */
[----:B------:R-:W1:Y:S01]  /*0110*/  LDC.64 R2, c[0x0][0x358] ;  /* 0x0000d600ff027b82 */ /* 0x000e620000000a00 */
[----:B0-----:R-:W-:-:S05]  /*0120*/  IMAD.U32 R8, RZ, RZ, UR4 ;  /* 0x00000004ff087e24 */ /* 0x001fca000f8e00ff */
[C---:B------:R-:W-:Y:S02]  /*0130*/  ISETP.GE.AND P0, PT, R8.reuse, 0x1, PT ;  /* 0x000000010800780c */ /* 0x040fe40003f06270 */
[----:B------:R-:W-:-:S11]  /*0140*/  IADD3 R15, PT, PT, R8, -0x1, RZ ;  /* 0xffffffff080f7810 */ /* 0x000fd60007ffe0ff */
[----:B------:R-:W-:Y:S05]  /*0150*/  @!P0 BRA `(.L_x_2) ;  /* 0x0000000400e88947 */ /* 0x000fea0003800000 */
[----:B------:R-:W-:Y:S01]  /*0160*/  ISETP.GE.U32.AND P1, PT, R15, 0xf, PT ;  /* 0x0000000f0f00780c */ /* 0x000fe20003f26070 */
[----:B------:R-:W-:Y:S01]  /*0170*/  IMAD.MOV.U32 R9, RZ, RZ, RZ ;  /* 0x000000ffff097224 */ /* 0x000fe200078e00ff */
[----:B------:R-:W-:-:S04]  /*0180*/  LOP3.LUT R10, R8, 0xf, RZ, 0xc0, !PT ;  /* 0x0000000f080a7812 */ /* 0x000fc800078ec0ff */
[----:B------:R-:W-:-:S07]  /*0190*/  ISETP.NE.AND P2, PT, R10, RZ, PT ;  /* 0x000000ff0a00720c */ /* 0x000fce0003f45270 */
[----:B------:R-:W-:Y:S06]  /*01a0*/  @!P1 BRA `(.L_x_3) ;  /* 0x0000000000e09947 */ /* 0x000fec0003800000 */
[----:B------:R-:W-:Y:S01]  /*01b0*/  BSSY.RECONVERGENT B0, `(.L_x_3) ;  /* 0x0000037000007945 */ /* 0x000fe20003800200 */
[----:B------:R-:W-:Y:S01]  /*01c0*/  LOP3.LUT R9, R8, 0x7ffffff0, RZ, 0xc0, !PT ;  /* 0x7ffffff008097812 */ /* 0x000fe200078ec0ff */
[----:B------:R-:W-:-:S07]  /*01d0*/  IMAD.MOV.U32 R0, RZ, RZ, RZ ;  /* 0x000000ffff007224 */ /* 0x000fce00078e00ff */
.L_x_4:
[----:B0-----:R-:W-:Y:S01]  /*01e0*/  IMAD.WIDE.U32 R6, R0, 0x4, R4 ;  /* 0x0000000400067825 */ /* 0x001fe200078e0004 */
[----:B-1----:R-:W-:Y:S02]  /*01f0*/  R2UR UR4, R2 ;  /* 0x00000000020472ca */ /* 0x002fe400000e0000 */
[C---:B------:R-:W-:Y:S01]  /*0200*/  R2UR UR5, R3.reuse ;  /* 0x00000000030572ca */ /* 0x040fe200000e0000 */
[----:B------:R-:W-:Y:S01]  /*0210*/  VIADD R0, R0, 0x10 ;  /* 0x0000001000007836 */ /* 0x000fe20000000000 */
[C---:B------:R-:W-:Y:S02]  /*0220*/  R2UR UR6, R2.reuse ;  /* 0x00000000020672ca */ /* 0x040fe400000e0000 */
[C---:B------:R-:W-:Y:S02]  /*0230*/  R2UR UR7, R3.reuse ;  /* 0x00000000030772ca */ /* 0x040fe400000e0000 */
[----:B------:R-:W-:Y:S02]  /*0240*/  R2UR UR8, R2 ;  /* 0x00000000020872ca */ /* 0x000fe400000e0000 */
[----:B------:R-:W-:-:S02]  /*0250*/  R2UR UR9, R3 ;  /* 0x00000000030972ca */ /* 0x000fc400000e0000 */
[C---:B------:R-:W-:Y:S02]  /*0260*/  R2UR UR10, R2.reuse ;  /* 0x00000000020a72ca */ /* 0x040fe400000e0000 */
[C---:B------:R-:W-:Y:S01]  /*0270*/  R2UR UR11, R3.reuse ;  /* 0x00000000030b72ca */ /* 0x040fe200000e0000 */
[----:B------:R0:W-:Y:S01]  /*0280*/  ST.E desc[UR4][R6.64], RZ ;  /* 0x000000ff06007985 */ /* 0x0001e2000c101904 */
[C---:B------:R-:W-:Y:S02]  /*0290*/  R2UR UR12, R2.reuse ;  /* 0x00000000020c72ca */ /* 0x040fe400000e0000 */
[C---:B------:R-:W-:Y:S01]  /*02a0*/  R2UR UR13, R3.reuse ;  /* 0x00000000030d72ca */ /* 0x040fe200000e0000 */
[----:B------:R0:W-:Y:S01]  /*02b0*/  ST.E desc[UR6][R6.64+0x4], RZ ;  /* 0x000004ff06007985 */ /* 0x0001e2000c101906 */
[C---:B------:R-:W-:Y:S02]  /*02c0*/  R2UR UR14, R2.reuse ;  /* 0x00000000020e72ca */ /* 0x040fe400000e0000 */
[----:B------:R-:W-:Y:S01]  /*02d0*/  R2UR UR15, R3 ;  /* 0x00000000030f72ca */ /* 0x000fe200000e0000 */
[----:B------:R0:W-:Y:S01]  /*02e0*/  ST.E desc[UR8][R6.64+0x8], RZ ;  /* 0x000008ff06007985 */ /* 0x0001e2000c101908 */
[----:B------:R-:W-:-:S02]  /*02f0*/  R2UR UR16, R2 ;  /* 0x00000000021072ca */ /* 0x000fc400000e0000 */
        /* <DEDUP_REMOVED lines=27> */
[----:B------:R-:W-:Y:S01]  /*04b0*/  R2UR UR35, R3 ;  /* 0x00000000032372ca */ /* 0x000fe200000e0000 */
[----:B------:R0:W-:Y:S01]  /*04c0*/  ST.E desc[UR28][R6.64+0x30], RZ ;  /* 0x000030ff06007985 */ /* 0x0001e2000c10191c */
[----:B------:R-:W-:-:S03]  /*04d0*/  ISETP.NE.AND P1, PT, R0, R9, PT ;  /* 0x000000090000720c */ /* 0x000fc60003f25270 */
[----:B------:R0:W-:Y:S04]  /*04e0*/  ST.E desc[UR30][R6.64+0x34], RZ ;  /* 0x000034ff06007985 */ /* 0x0001e8000c10191e */
[----:B------:R0:W-:Y:S04]  /*04f0*/  ST.E desc[UR32][R6.64+0x38], RZ ;  /* 0x000038ff06007985 */ /* 0x0001e8000c101920 */
[----:B------:R0:W-:Y:S02]  /*0500*/  ST.E desc[UR34][R6.64+0x3c], RZ ;  /* 0x00003cff06007985 */ /* 0x0001e4000c101922 */
[----:B------:R-:W-:Y:S05]  /*0510*/  @P1 BRA `(.L_x_4) ;  /* 0xfffffffc00301947 */ /* 0x000fea000383ffff */
[----:B------:R-:W-:Y:S05]  /*0520*/  BSYNC.RECONVERGENT B0 ;  /* 0x0000000000007941 */ /* 0x000fea0003800200 */
.L_x_3:
[----:B------:R-:W-:Y:S04]  /*0530*/  BSSY.RECONVERGENT B0, `(.L_x_2) ;  /* 0x000003c000007945 */ /* 0x000fe80003800200 */
[----:B------:R-:W-:Y:S05]  /*0540*/  @!P2 BRA `(.L_x_5) ;  /* 0x0000000000e8a947 */ /* 0x000fea0003800000 */
[----:B------:R-:W-:Y:S02]  /*0550*/  ISETP.GE.U32.AND P1, PT, R10, 0x8, PT ;  /* 0x000000080a00780c */ /* 0x000fe40003f26070 */
[----:B------:R-:W-:-:S04]  /*0560*/  LOP3.LUT R0, R8, 0x7, RZ, 0xc0, !PT ;  /* 0x0000000708007812 */ /* 0x000fc800078ec0ff */
[----:B------:R-:W-:-:S07]  /*0570*/  ISETP.NE.AND P2, PT, R0, RZ, PT ;  /* 0x000000ff0000720c */ /* 0x000fce0003f45270 */
[----:B------:R-:W-:Y:S06]  /*0580*/  @!P1 BRA `(.L_x_6) ;  /* 0x0000000000689947 */ /* 0x000fec0003800000 */
[C---:B-1----:R-:W-:Y:S01]  /*0590*/  R2UR UR4, R2.reuse ;  /* 0x00000000020472ca */ /* 0x042fe200000e0000 */
[----:B0-----:R-:W-:Y:S01]  /*05a0*/  IMAD.WIDE.U32 R6, R9, 0x4, R4 ;  /* 0x0000000409067825 */ /* 0x001fe200078e0004 */
[----:B------:R-:W-:Y:S02]  /*05b0*/  R2UR UR5, R3 ;  /* 0x00000000030572ca */ /* 0x000fe400000e0000 */
[C---:B------:R-:W-:Y:S01]  /*05c0*/  R2UR UR6, R2.reuse ;  /* 0x00000000020672ca */ /* 0x040fe200000e0000 */
[----:B------:R-:W-:Y:S01]  /*05d0*/  VIADD R9, R9, 0x8 ;  /* 0x0000000809097836 */ /* 0x000fe20000000000 */
        /* <DEDUP_REMOVED lines=15> */
[----:B------:R-:W-:Y:S02]  /*06d0*/  R2UR UR18, R2 ;  /* 0x00000000021272ca */ /* 0x000fe400000e0000 */
[----:B------:R-:W-:Y:S01]  /*06e0*/  R2UR UR19, R3 ;  /* 0x00000000031372ca */ /* 0x000fe200000e0000 */
[----:B------:R2:W-:Y:S04]  /*06f0*/  ST.E desc[UR12][R6.64+0x10], RZ ;  /* 0x000010ff06007985 */ /* 0x0005e8000c10190c */
[----:B------:R2:W-:Y:S04]  /*0700*/  ST.E desc[UR14][R6.64+0x14], RZ ;  /* 0x000014ff06007985 */ /* 0x0005e8000c10190e */
[----:B------:R2:W-:Y:S04]  /*0710*/  ST.E desc[UR16][R6.64+0x18], RZ ;  /* 0x000018ff06007985 */ /* 0x0005e8000c101910 */
[----:B------:R2:W-:Y:S02]  /*0720*/  ST.E desc[UR18][R6.64+0x1c], RZ ;  /* 0x00001cff06007985 */ /* 0x0005e4000c101912 */
.L_x_6:
[----:B------:R-:W-:Y:S05]  /*0730*/  @!P2 BRA `(.L_x_5) ;  /* 0x00000000006ca947 */ /* 0x000fea0003800000 */
[----:B------:R-:W-:Y:S02]  /*0740*/  ISETP.GE.U32.AND P1, PT, R0, 0x4, PT ;  /* 0x000000040000780c */ /* 0x000fe40003f26070 */
[----:B------:R-:W-:-:S04]  /*0750*/  LOP3.LUT R0, R8, 0x3, RZ, 0xc0, !PT ;  /* 0x0000000308007812 */ /* 0x000fc800078ec0ff */
[----:B------:R-:W-:-:S07]  /*0760*/  ISETP.NE.AND P2, PT, R0, RZ, PT ;  /* 0x000000ff0000720c */ /* 0x000fce0003f45270 */
[C---:B-1----:R-:W-:Y:S01]  /*0770*/  @P1 R2UR UR4, R2.reuse ;  /* 0x00000000020412ca */ /* 0x042fe200000e0000 */
[----:B0-2---:R-:W-:Y:S01]  /*0780*/  @P1 IMAD.WIDE.U32 R6, R9, 0x4, R4 ;  /* 0x0000000409061825 */ /* 0x005fe200078e0004 */
[----:B------:R-:W-:Y:S02]  /*0790*/  @P1 R2UR UR5, R3 ;  /* 0x00000000030512ca */ /* 0x000fe400000e0000 */
[C---:B------:R-:W-:Y:S01]  /*07a0*/  @P1 R2UR UR6, R2.reuse ;  /* 0x00000000020612ca */ /* 0x040fe200000e0000 */
[----:B------:R-:W-:Y:S01]  /*07b0*/  @P1 VIADD R9, R9, 0x4 ;  /* 0x0000000409091836 */ /* 0x000fe20000000000 */
[C---:B------:R-:W-:Y:S02]  /*07c0*/  @P1 R2UR UR7, R3.reuse ;  /* 0x00000000030712ca */ /* 0x040fe400000e0000 */
[----:B------:R-:W-:Y:S02]  /*07d0*/  @P1 R2UR UR8, R2 ;  /* 0x00000000020812ca */ /* 0x000fe400000e0000 */
[----:B------:R-:W-:-:S02]  /*07e0*/  @P1 R2UR UR9, R3 ;  /* 0x00000000030912ca */ /* 0x000fc400000e0000 */
[----:B------:R-:W-:Y:S02]  /*07f0*/  @P1 R2UR UR10, R2 ;  /* 0x00000000020a12ca */ /* 0x000fe400000e0000 */
[----:B------:R-:W-:Y:S01]  /*0800*/  @P1 R2UR UR11, R3 ;  /* 0x00000000030b12ca */ /* 0x000fe200000e0000 */
[----:B------:R3:W-:Y:S04]  /*0810*/  @P1 ST.E desc[UR4][R6.64], RZ ;  /* 0x000000ff06001985 */ /* 0x0007e8000c101904 */
[----:B------:R3:W-:Y:S04]  /*0820*/  @P1 ST.E desc[UR6][R6.64+0x4], RZ ;  /* 0x000004ff06001985 */ /* 0x0007e8000c101906 */
[----:B------:R3:W-:Y:S04]  /*0830*/  @P1 ST.E desc[UR8][R6.64+0x8], RZ ;  /* 0x000008ff06001985 */ /* 0x0007e8000c101908 */
[----:B------:R3:W-:Y:S01]  /*0840*/  @P1 ST.E desc[UR10][R6.64+0xc], RZ ;  /* 0x00000cff06001985 */ /* 0x0007e2000c10190a */
[----:B------:R-:W-:Y:S05]  /*0850*/  @!P2 BRA `(.L_x_5) ;  /* 0x000000000024a947 */ /* 0x000fea0003800000 */
[----:B------:R-:W-:-:S07]  /*0860*/  IMAD.MOV.U32 R11, RZ, RZ, RZ ;  /* 0x000000ffff0b7224 */ /* 0x000fce00078e00ff */
.L_x_7:
[----:B------:R-:W-:Y:S01]  /*0870*/  IADD3 R11, PT, PT, R11, 0x1, RZ ;  /* 0x000000010b0b7810 */ /* 0x000fe20007ffe0ff */
[----:B---34-:R-:W-:Y:S01]  /*0880*/  IMAD.WIDE.U32 R6, R9, 0x4, R4 ;  /* 0x0000000409067825 */ /* 0x018fe200078e0004 */
[----:B------:R-:W-:Y:S02]  /*0890*/  R2UR UR4, R2 ;  /* 0x00000000020472ca */ /* 0x000fe400000e0000 */
[----:B------:R-:W-:Y:S01]  /*08a0*/  R2UR UR5, R3 ;  /* 0x00000000030572ca */ /* 0x000fe200000e0000 */
[----:B------:R-:W-:Y:S01]  /*08b0*/  VIADD R9, R9, 0x1 ;  /* 0x0000000109097836 */ /* 0x000fe20000000000 */
[----:B------:R-:W-:-:S11]  /*08c0*/  ISETP.NE.AND P1, PT, R11, R0, PT ;  /* 0x000000000b00720c */ /* 0x000fd60003f25270 */
[----:B------:R4:W-:Y:S02]  /*08d0*/  ST.E desc[UR4][R6.64], RZ ;  /* 0x000000ff06007985 */ /* 0x0009e4000c101904 */
[----:B------:R-:W-:Y:S05]  /*08e0*/  @P1 BRA `(.L_x_7) ;  /* 0xfffffffc00e01947 */ /* 0x000fea000383ffff */
.L_x_5:
[----:B------:R-:W-:Y:S05]  /*08f0*/  BSYNC.RECONVERGENT B0 ;  /* 0x0000000000007941 */ /* 0x000fea0003800200 */
.L_x_2:
[----:B------:R-:W-:Y:S05]  /*0900*/  @!P0 BRA `(.L_x_8) ;  /* 0x00000030000c8947 */ /* 0x000fea0003800000 */
[----:B------:R-:W0:Y:S01]  /*0910*/  LDC R0, c[0x0][0x404] ;  /* 0x00010100ff007b82 */ /* 0x000e220000000800 */
[----:B------:R-:W0:Y:S01]  /*0920*/  LDCU UR4, c[0x0][0x40c] ;  /* 0x00008180ff0477ac */ /* 0x000e220008000800 */
[----:B-1----:R-:W-:Y:S02]  /*0930*/  R2UR UR6, R2 ;  /* 0x00000000020672ca */ /* 0x002fe400000e0000 */
[----:B------:R-:W-:-:S04]  /*0940*/  R2UR UR7, R3 ;  /* 0x00000000030772ca */ /* 0x000fc800000e0000 */
[----:B------:R-:W1:Y:S01]  /*0950*/  LDC.64 R10, c[0x0][0x3f8] ;  /* 0x0000fe00ff0a7b82 */ /* 0x000e620000000a00 */
[----:B------:R-:W-:Y:S02]  /*0960*/  ISETP.GE.U32.AND P1, PT, R15, 0x3, PT ;  /* 0x000000030f00780c */ /* 0x000fe40003f26070 */
[----:B0-234-:R-:W-:Y:S01]  /*0970*/  LOP3.LUT R6, R8, 0x3, RZ, 0xc0, !PT ;  /* 0x0000000308067812 */ /* 0x01dfe200078ec0ff */
[----:B------:R-:W-:-:S04]  /*0980*/  IMAD R7, R0, UR4, R17 ;  /* 0x0000000400077c24 */ /* 0x000fc8000f8e0211 */
[----:B-1----:R-:W-:Y:S01]  /*0990*/  IMAD.WIDE R10, R7, 0x4, R10 ;  /* 0x00000004070a7825 */ /* 0x002fe200078e020a */
[----:B------:R-:W-:-:S04]  /*09a0*/  ISETP.NE.AND P0, PT, R6, RZ, PT ;  /* 0x000000ff0600720c */ /* 0x000fc80003f05270 */
[----:B------:R0:W5:Y:S01]  /*09b0*/  LDG.E R13, desc[UR6][R10.64] ;  /* 0x000000060a0d7981 */ /* 0x000162000c1e1900 */
[----:B------:R-:W-:Y:S01]  /*09c0*/  IMAD.MOV.U32 R7, RZ, RZ, RZ ;  /* 0x000000ffff077224 */ /* 0x000fe200078e00ff */
[----:B------:R-:W-:Y:S07]  /*09d0*/  @!P1 BRA `(.L_x_9) ;  /* 0x0000000000bc9947 */ /* 0x000fee0003800000 */
[----:B------:R-:W-:Y:S01]  /*09e0*/  BSSY.RECONVERGENT B0, `(.L_x_9) ;  /* 0x000002e000007945 */ /* 0x000fe20003800200 */
[----:B------:R-:W-:Y:S01]  /*09f0*/  LOP3.LUT R7, R8, 0x7ffffffc, RZ, 0xc0, !PT ;  /* 0x7ffffffc08077812 */ /* 0x000fe200078ec0ff */
[----:B------:R-:W-:-:S07]  /*0a00*/  IMAD.MOV.U32 R0, RZ, RZ, RZ ;  /* 0x000000ffff007224 */ /* 0x000fce00078e00ff */
.L_x_10:
[----:B-1----:R-:W-:Y:S01]  /*0a10*/  I2FP.F32.U32 R8, R0 ;  /* 0x0000000000087245 */ /* 0x002fe20000201000 */
[C---:B------:R-:W-:Y:S02]  /*0a20*/  VIADD R9, R0.reuse, 0x1 ;  /* 0x0000000100097836 */ /* 0x040fe40000000000 */
[C---:B0-----:R-:W-:Y:S01]  /*0a30*/  VIADD R10, R0.reuse, 0x2 ;  /* 0x00000002000a7836 */ /* 0x041fe20000000000 */
[----:B-----5:R-:W-:Y:S01]  /*0a40*/  FSETP.NEU.AND P1, PT, R13, R8, PT ;  /* 0x000000080d00720b */ /* 0x020fe20003f2d000 */
[----:B------:R-:W-:Y:S01]  /*0a50*/  VIADD R8, R0, 0x3 ;  /* 0x0000000300087836 */ /* 0x000fe20000000000 */
[----:B------:R-:W-:Y:S02]  /*0a60*/  I2FP.F32.U32 R9, R9 ;  /* 0x0000000900097245 */ /* 0x000fe40000201000 */
[----:B------:R-:W-:Y:S02]  /*0a70*/  I2FP.F32.U32 R10, R10 ;  /* 0x0000000a000a7245 */ /* 0x000fe40000201000 */
[----:B------:R-:W-:-:S02]  /*0a80*/  I2FP.F32.U32 R8, R8 ;  /* 0x0000000800087245 */ /* 0x000fc40000201000 */
[C---:B------:R-:W-:Y:S02]  /*0a90*/  FSETP.NEU.AND P2, PT, R13.reuse, R9, PT ;  /* 0x000000090d00720b */ /* 0x040fe40003f4d000 */
[C---:B------:R-:W-:Y:S02]  /*0aa0*/  FSETP.NEU.AND P3, PT, R13.reuse, R10, PT ;  /* 0x0000000a0d00720b */ /* 0x040fe40003f6d000 */
[----:B------:R-:W-:Y:S01]  /*0ab0*/  FSETP.NEU.AND P4, PT, R13, R8, PT ;  /* 0x000000080d00720b */ /* 0x000fe20003f8d000 */
[----:B------:R-:W-:Y:S01]  /*0ac0*/  IMAD.WIDE.U32 R8, R0, 0x4, R4 ;  /* 0x0000000400087825 */ /* 0x000fe200078e0004 */
[----:B------:R-:W-:Y:S02]  /*0ad0*/  @!P1 R2UR UR4, R2 ;  /* 0x00000000020492ca */ /* 0x000fe400000e0000 */
[----:B------:R-:W-:Y:S01]  /*0ae0*/  @!P1 R2UR UR5, R3 ;  /* 0x00000000030592ca */ /* 0x000fe200000e0000 */
[----:B------:R-:W-:Y:S01]  /*0af0*/  VIADD R0, R0, 0x4 ;  /* 0x0000000400007836 */ /* 0x000fe20000000000 */
[----:B------:R-:W-:-:S02]  /*0b00*/  @P1 R2UR UR6, R2 ;  /* 0x00000000020612ca */ /* 0x000fc400000e0000 */
[C---:B------:R-:W-:Y:S01]  /*0b10*/  @P1 R2UR UR7, R3.reuse ;  /* 0x00000000030712ca */ /* 0x040fe200000e0000 */
[----:B------:R-:W-:Y:S01]  /*0b20*/  @!P2 IMAD.MOV.U32 R19, RZ, RZ, 0x3f800000 ;  /* 0x3f800000ff13a424 */ /* 0x000fe200078e00ff */
[----:B------:R-:W-:Y:S01]  /*0b30*/  @!P1 MOV R11, 0x3f800000 ;  /* 0x3f800000000b9802 */ /* 0x000fe20000000f00 */
[----:B------:R-:W-:Y:S01]  /*0b40*/  @!P3 IMAD.MOV.U32 R21, RZ, RZ, 0x3f800000 ;  /* 0x3f800000ff15b424 */ /* 0x000fe200078e00ff */
[C---:B------:R-:W-:Y:S01]  /*0b50*/  @P2 R2UR UR8, R2.reuse ;  /* 0x00000000020822ca */ /* 0x040fe200000e0000 */
[----:B------:R-:W-:Y:S01]  /*0b60*/  @!P4 IMAD.MOV.U32 R23, RZ, RZ, 0x3f800000 ;  /* 0x3f800000ff17c424 */ /* 0x000fe200078e00ff */
[C---:B------:R-:W-:Y:S02]  /*0b70*/  @P2 R2UR UR9, R3.reuse ;  /* 0x00000000030922ca */ /* 0x040fe400000e0000 */
[----:B------:R-:W-:Y:S01]  /*0b80*/  @P3 R2UR UR12, R2 ;  /* 0x00000000020c32ca */ /* 0x000fe200000e0000 */
[----:B------:R1:W-:Y:S01]  /*0b90*/  @!P1 ST.E desc[UR4][R8.64], R11 ;  /* 0x0000000b08009985 */ /* 0x0003e2000c101904 */
[----:B------:R-:W-:-:S02]  /*0ba0*/  @P3 R2UR UR13, R3 ;  /* 0x00000000030d32ca */ /* 0x000fc400000e0000 */
[C---:B------:R-:W-:Y:S01]  /*0bb0*/  @P4 R2UR UR16, R2.reuse ;  /* 0x00000000021042ca */ /* 0x040fe200000e0000 */
[----:B------:R1:W-:Y:S01]  /*0bc0*/  @P1 ST.E desc[UR6][R8.64], RZ ;  /* 0x000000ff08001985 */ /* 0x0003e2000c101906 */
[C---:B------:R-:W-:Y:S02]  /*0bd0*/  @P4 R2UR UR17, R3.reuse ;  /* 0x00000000031142ca */ /* 0x040fe400000e0000 */
[C---:B------:R-:W-:Y:S02]  /*0be0*/  @!P2 R2UR UR10, R2.reuse ;  /* 0x00000000020aa2ca */ /* 0x040fe400000e0000 */
[C---:B------:R-:W-:Y:S01]  /*0bf0*/  @!P2 R2UR UR11, R3.reuse ;  /* 0x00000000030ba2ca */ /* 0x040fe200000e0000 */
[----:B------:R1:W-:Y:S01]  /*0c00*/  @P2 ST.E desc[UR8][R8.64+0x4], RZ ;  /* 0x000004ff08002985 */ /* 0x0003e2000c101908 */
[C---:B------:R-:W-:Y:S02]  /*0c10*/  @!P3 R2UR UR14, R2.reuse ;  /* 0x00000000020eb2ca */ /* 0x040fe400000e0000 */
[----:B------:R-:W-:Y:S01]  /*0c20*/  @!P3 R2UR UR15, R3 ;  /* 0x00000000030fb2ca */ /* 0x000fe200000e0000 */
[----:B------:R1:W-:Y:S01]  /*0c30*/  @P3 ST.E desc[UR12][R8.64+0x8], RZ ;  /* 0x000008ff08003985 */ /* 0x0003e2000c10190c */
[----:B------:R-:W-:-:S02]  /*0c40*/  @!P4 R2UR UR18, R2 ;  /* 0x000000000212c2ca */ /* 0x000fc400000e0000 */
[----:B------:R-:W-:Y:S01]  /*0c50*/  @!P4 R2UR UR19, R3 ;  /* 0x000000000313c2ca */ /* 0x000fe200000e0000 */
[----:B------:R1:W-:Y:S01]  /*0c60*/  @P4 ST.E desc[UR16][R8.64+0xc], RZ ;  /* 0x00000cff08004985 */ /* 0x0003e2000c101910 */
[----:B------:R-:W-:-:S03]  /*0c70*/  ISETP.NE.AND P1, PT, R0, R7, PT ;  /* 0x000000070000720c */ /* 0x000fc60003f25270 */
[----:B------:R1:W-:Y:S04]  /*0c80*/  @!P2 ST.E desc[UR10][R8.64+0x4], R19 ;  /* 0x000004130800a985 */ /* 0x0003e8000c10190a */
[----:B------:R1:W-:Y:S04]  /*0c90*/  @!P3 ST.E desc[UR14][R8.64+0x8], R21 ;  /* 0x000008150800b985 */ /* 0x0003e8000c10190e */
[----:B------:R1:W-:Y:S02]  /*0ca0*/  @!P4 ST.E desc[UR18][R8.64+0xc], R23 ;  /* 0x00000c170800c985 */ /* 0x0003e4000c101912 */
[----:B------:R-:W-:Y:S05]  /*0cb0*/  @P1 BRA `(.L_x_10) ;  /* 0xfffffffc00541947 */ /* 0x000fea000383ffff */
[----:B------:R-:W-:Y:S05]  /*0cc0*/  BSYNC.RECONVERGENT B0 ;  /* 0x0000000000007941 */ /* 0x000fea0003800200 */
.L_x_9:
[----:B------:R-:W-:Y:S05]  /*0cd0*/  @!P0 BRA `(.L_x_11) ;  /* 0x0000000000948947 */ /* 0x000fea0003800000 */
[----:B------:R-:W2:Y:S01]  /*0ce0*/  LDCU UR4, c[0x0][0x41c] ;  /* 0x00008380ff0477ac */ /* 0x000ea20008000800 */
[----:B------:R-:W-:Y:S01]  /*0cf0*/  ISETP.NE.AND P1, PT, R6, 0x1, PT ;  /* 0x000000010600780c */ /* 0x000fe20003f25270 */
[----:B--2---:R-:W-:-:S04]  /*0d00*/  ULOP3.LUT UR4, UR4, 0x1, URZ, 0xc0, !UPT ;  /* 0x0000000104047892 */ /* 0x004fc8000f8ec0ff */
[----:B------:R-:W-:-:S08]  /*0d10*/  UISETP.NE.U32.AND UP0, UPT, UR4, 0x1, UPT ;  /* 0x000000010400788c */ /* 0x000fd0000bf05070 */
[----:B------:R-:W-:Y:S05]  /*0d20*/  @!P1 BRA `(.L_x_12) ;  /* 0x0000000000549947 */ /* 0x000fea0003800000 */
[----:B-1----:R-:W-:Y:S01]  /*0d30*/  VIADD R8, R7, 0x1 ;  /* 0x0000000107087836 */ /* 0x002fe20000000000 */
[----:B------:R-:W-:-:S04]  /*0d40*/  I2FP.F32.U32 R0, R7 ;  /* 0x0000000700007245 */ /* 0x000fc80000201000 */
[----:B------:R-:W-:Y:S02]  /*0d50*/  I2FP.F32.U32 R8, R8 ;  /* 0x0000000800087245 */ /* 0x000fe40000201000 */
[C---:B-----5:R-:W-:Y:S02]  /*0d60*/  FSETP.NEU.AND P1, PT, R13.reuse, R0, PT ;  /* 0x000000000d00720b */ /* 0x060fe40003f2d000 */
[----:B------:R-:W-:Y:S01]  /*0d70*/  FSETP.NEU.AND P2, PT, R13, R8, PT ;  /* 0x000000080d00720b */ /* 0x000fe20003f4d000 */
[----:B------:R-:W-:-:S04]  /*0d80*/  IMAD.WIDE.U32 R8, R7, 0x4, R4 ;  /* 0x0000000407087825 */ /* 0x000fc800078e0004 */
[----:B------:R-:W-:-:S06]  /*0d90*/  VIADD R7, R7, 0x2 ;  /* 0x0000000207077836 */ /* 0x000fcc0000000000 */
[C---:B------:R-:W-:Y:S01]  /*0da0*/  @P1 R2UR UR4, R2.reuse ;  /* 0x00000000020412ca */ /* 0x040fe200000e0000 */
[----:B0-----:R-:W-:Y:S01]  /*0db0*/  @!P1 IMAD.MOV.U32 R11, RZ, RZ, 0x3f800000 ;  /* 0x3f800000ff0b9424 */ /* 0x001fe200078e00ff */
[C---:B------:R-:W-:Y:S02]  /*0dc0*/  @P1 R2UR UR5, R3.reuse ;  /* 0x00000000030512ca */ /* 0x040fe400000e0000 */
[C---:B------:R-:W-:Y:S02]  /*0dd0*/  @P2 R2UR UR8, R2.reuse ;  /* 0x00000000020822ca */ /* 0x040fe400000e0000 */
[C---:B------:R-:W-:Y:S02]  /*0de0*/  @P2 R2UR UR9, R3.reuse ;  /* 0x00000000030922ca */ /* 0x040fe400000e0000 */
[----:B------:R-:W-:Y:S02]  /*0df0*/  @!P1 R2UR UR6, R2 ;  /* 0x00000000020692ca */ /* 0x000fe400000e0000 */
[----:B------:R-:W-:-:S02]  /*0e00*/  @!P1 R2UR UR7, R3 ;  /* 0x00000000030792ca */ /* 0x000fc400000e0000 */
[----:B------:R-:W-:Y:S02]  /*0e10*/  @!P2 R2UR UR10, R2 ;  /* 0x00000000020aa2ca */ /* 0x000fe400000e0000 */
[----:B------:R-:W-:Y:S01]  /*0e20*/  @!P2 R2UR UR11, R3 ;  /* 0x00000000030ba2ca */ /* 0x000fe200000e0000 */
[----:B------:R2:W-:Y:S01]  /*0e30*/  @P1 ST.E desc[UR4][R8.64], RZ ;  /* 0x000000ff08001985 */ /* 0x0005e2000c101904 */
[----:B------:R-:W-:-:S03]  /*0e40*/  @!P2 MOV R19, 0x3f800000 ;  /* 0x3f8000000013a802 */ /* 0x000fc60000000f00 */
[----:B------:R2:W-:Y:S04]  /*0e50*/  @P2 ST.E desc[UR8][R8.64+0x4], RZ ;  /* 0x000004ff08002985 */ /* 0x0005e8000c101908 */
[----:B------:R2:W-:Y:S04]  /*0e60*/  @!P1 ST.E desc[UR6][R8.64], R11 ;  /* 0x0000000b08009985 */ /* 0x0005e8000c101906 */
[----:B------:R2:W-:Y:S02]  /*0e70*/  @!P2 ST.E desc[UR10][R8.64+0x4], R19 ;  /* 0x000004130800a985 */ /* 0x0005e4000c10190a */
.L_x_12:
[----:B------:R-:W-:Y:S05]  /*0e80*/  BRA.U UP0, `(.L_x_11) ;  /* 0x0000000100287547 */ /* 0x000fea000b800000 */
[----:B------:R-:W-:Y:S01]  /*0e90*/  I2FP.F32.U32 R0, R7 ;  /* 0x0000000700007245 */ /* 0x000fe20000201000 */
[----:B-12---:R-:W-:-:S03]  /*0ea0*/  IMAD.WIDE.U32 R8, R7, 0x4, R4 ;  /* 0x0000000407087825 */ /* 0x006fc600078e0004 */
[----:B-----5:R-:W-:-:S13]  /*0eb0*/  FSETP.NEU.AND P1, PT, R13, R0, PT ;  /* 0x000000000d00720b */ /* 0x020fda0003f2d000 */
[C---:B------:R-:W-:Y:S01]  /*0ec0*/  @P1 R2UR UR4, R2.reuse ;  /* 0x00000000020412ca */ /* 0x040fe200000e0000 */
[----:B------:R-:W-:Y:S01]  /*0ed0*/  @!P1 IMAD.MOV.U32 R7, RZ, RZ, 0x3f800000 ;  /* 0x3f800000ff079424 */ /* 0x000fe200078e00ff */
[C---:B------:R-:W-:Y:S02]  /*0ee0*/  @P1 R2UR UR5, R3.reuse ;  /* 0x00000000030512ca */ /* 0x040fe400000e0000 */
[----:B------:R-:W-:Y:S02]  /*0ef0*/  @!P1 R2UR UR6, R2 ;  /* 0x00000000020692ca */ /* 0x000fe400000e0000 */
[----:B------:R-:W-:-:S09]  /*0f00*/  @!P1 R2UR UR7, R3 ;  /* 0x00000000030792ca */ /* 0x000fd200000e0000 */
[----:B------:R3:W-:Y:S04]  /*0f10*/  @P1 ST.E desc[UR4][R8.64], RZ ;  /* 0x000000ff08001985 */ /* 0x0007e8000c101904 */
[----:B------:R3:W-:Y:S02]  /*0f20*/  @!P1 ST.E desc[UR6][R8.64], R7 ;  /* 0x0000000708009985 */ /* 0x0007e4000c101906 */
.L_x_11:
[----:B------:R-:W4:Y:S01]  /*0f30*/  LDC R0, c[0x0][0x41c] ;  /* 0x00010700ff007b82 */ /* 0x000f220000000800 */
[----:B------:R-:W-:Y:S01]  /*0f40*/  ISETP.GE.U32.AND P1, PT, R15, 0xf, PT ;  /* 0x0000000f0f00780c */ /* 0x000fe20003f26070 */
[----:B---3--:R-:W-:Y:S01]  /*0f50*/  IMAD.MOV.U32 R7, RZ, RZ, RZ ;  /* 0x000000ffff077224 */ /* 0x008fe200078e00ff */
[----:B----4-:R-:W-:-:S04]  /*0f60*/  LOP3.LUT R18, R0, 0xf, RZ, 0xc0, !PT ;  /* 0x0000000f00127812 */ /* 0x010fc800078ec0ff */
[----:B------:R-:W-:-:S07]  /*0f70*/  ISETP.NE.AND P2, PT, R18, RZ, PT ;  /* 0x000000ff1200720c */ /* 0x000fce0003f45270 */
[----:B------:R-:W-:Y:S06]  /*0f80*/  @!P1 BRA `(.L_x_13) ;  /* 0x00000004004c9947 */ /* 0x000fec0003800000 */
[----:B------:R-:W-:Y:S01]  /*0f90*/  BSSY.RECONVERGENT B0, `(.L_x_13) ;  /* 0x0000052000007945 */ /* 0x000fe20003800200 */
[----:B------:R-:W-:Y:S01]  /*0fa0*/  LOP3.LUT R7, R0, 0x7ffffff0, RZ, 0xc0, !PT ;  /* 0x7ffffff000077812 */ /* 0x000fe200078ec0ff */
[----:B------:R-:W-:-:S07]  /*0fb0*/  IMAD.MOV.U32 R14, RZ, RZ, RZ ;  /* 0x000000ffff0e7224 */ /* 0x000fce00078e00ff */
.L_x_14:
[----:B012---:R-:W0:Y:S01]  /*0fc0*/  LDC.64 R10, c[0x0][0x388] ;  /* 0x0000e200ff0a7b82 */ /* 0x007e220000000a00 */
[C---:B------:R-:W-:Y:S01]  /*0fd0*/  R2UR UR6, R2.reuse ;  /* 0x00000000020672ca */ /* 0x040fe200000e0000 */
[----:B---3--:R-:W-:Y:S01]  /*0fe0*/  IMAD R19, R17, R0, R14 ;  /* 0x0000000011137224 */ /* 0x008fe200078e020e */
[----:B------:R-:W-:Y:S02]  /*0ff0*/  R2UR UR7, R3 ;  /* 0x00000000030772ca */ /* 0x000fe400000e0000 */
[----:B------:R-:W-:Y:S01]  /*1000*/  R2UR UR4, R2 ;  /* 0x00000000020472ca */ /* 0x000fe200000e0000 */
[----:B------:R-:W-:Y:S01]  /*1010*/  IMAD.WIDE R8, R19, 0x4, R4 ;  /* 0x0000000413087825 */ /* 0x000fe200078e0204 */
[----:B------:R-:W-:Y:S01]  /*1020*/  R2UR UR5, R3 ;  /* 0x00000000030572ca */ /* 0x000fe200000e0000 */
[----:B-----5:R-:W1:Y:S08]  /*1030*/  LDC.64 R12, c[0x0][0x3a8] ;  /* 0x0000ea00ff0c7b82 */ /* 0x020e700000000a00 */
[----:B------:R-:W2:Y:S01]  /*1040*/  LD.E R21, desc[UR6][R8.64] ;  /* 0x0000000608157980 */ /* 0x000ea2000c101900 */
[----:B0-----:R-:W-:-:S05]  /*1050*/  IMAD.WIDE R10, R19, 0x4, R10 ;  /* 0x00000004130a7825 */ /* 0x001fca00078e020a */
[----:B------:R-:W2:Y:S01]  /*1060*/  LDG.E R16, desc[UR4][R10.64] ;  /* 0x000000040a107981 */ /* 0x000ea2000c1e1900 */
[----:B------:R-:W-:Y:S02]  /*1070*/  R2UR UR8, R2 ;  /* 0x00000000020872ca */ /* 0x000fe400000e0000 */
[----:B------:R-:W-:Y:S01]  /*1080*/  R2UR UR9, R3 ;  /* 0x00000000030972ca */ /* 0x000fe200000e0000 */
[----:B-1----:R-:W-:-:S04]  /*1090*/  IMAD.WIDE R12, R19, 0x4, R12 ;  /* 0x00000004130c7825 */ /* 0x002fc800078e020c */
[----:B--2---:R-:W-:-:S05]  /*10a0*/  FADD R21, R16, -R21 ;  /* 0x8000001510157221 */ /* 0x004fca0000000000 */
[----:B------:R0:W-:Y:S04]  /*10b0*/  STG.E desc[UR4][R12.64], R21 ;  /* 0x000000150c007986 */ /* 0x0001e8000c101904 */
[----:B------:R-:W2:Y:S04]  /*10c0*/  LDG.E R16, desc[UR6][R10.64+0x4] ;  /* 0x000004060a107981 */ /* 0x000ea8000c1e1900 */
[----:B------:R-:W2:Y:S02]  /*10d0*/  LD.E R19, desc[UR8][R8.64+0x4] ;  /* 0x0000040808137980 */ /* 0x000ea4000c101900 */
[----:B--2---:R-:W-:-:S05]  /*10e0*/  FADD R19, R16, -R19 ;  /* 0x8000001310137221 */ /* 0x004fca0000000000 */
[----:B------:R1:W-:Y:S04]  /*10f0*/  STG.E desc[UR4][R12.64+0x4], R19 ;  /* 0x000004130c007986 */ /* 0x0003e8000c101904 */
[----:B------:R-:W2:Y:S04]  /*1100*/  LDG.E R16, desc[UR6][R10.64+0x8] ;  /* 0x000008060a107981 */ /* 0x000ea8000c1e1900 */
[----:B------:R-:W2:Y:S02]  /*1110*/  LD.E R23, desc[UR8][R8.64+0x8] ;  /* 0x0000080808177980 */ /* 0x000ea4000c101900 */
[----:B--2---:R-:W-:-:S05]  /*1120*/  FADD R23, R16, -R23 ;  /* 0x8000001710177221 */ /* 0x004fca0000000000 */
[----:B------:R2:W-:Y:S04]  /*1130*/  STG.E desc[UR4][R12.64+0x8], R23 ;  /* 0x000008170c007986 */ /* 0x0005e8000c101904 */
[----:B------:R-:W3:Y:S04]  /*1140*/  LDG.E R16, desc[UR6][R10.64+0xc] ;  /* 0x00000c060a107981 */ /* 0x000ee8000c1e1900 */
[----:B0-----:R-:W3:Y:S02]  /*1150*/  LD.E R21, desc[UR8][R8.64+0xc] ;  /* 0x00000c0808157980 */ /* 0x001ee4000c101900 */
[----:B---3--:R-:W-:-:S05]  /*1160*/  FADD R21, R16, -R21 ;  /* 0x8000001510157221 */ /* 0x008fca0000000000 */
[----:B------:R0:W-:Y:S04]  /*1170*/  STG.E desc[UR4][R12.64+0xc], R21 ;  /* 0x00000c150c007986 */ /* 0x0001e8000c101904 */
[----:B------:R-:W3:Y:S04]  /*1180*/  LDG.E R16, desc[UR6][R10.64+0x10] ;  /* 0x000010060a107981 */ /* 0x000ee8000c1e1900 */
[----:B-1----:R-:W3:Y:S02]  /*1190*/  LD.E R19, desc[UR8][R8.64+0x10] ;  /* 0x0000100808137980 */ /* 0x002ee4000c101900 */
[----:B---3--:R-:W-:-:S05]  /*11a0*/  FADD R19, R16, -R19 ;  /* 0x8000001310137221 */ /* 0x008fca0000000000 */
[----:B------:R1:W-:Y:S04]  /*11b0*/  STG.E desc[UR4][R12.64+0x10], R19 ;  /* 0x000010130c007986 */ /* 0x0003e8000c101904 */
[----:B------:R-:W3:Y:S04]  /*11c0*/  LDG.E R16, desc[UR6][R10.64+0x14] ;  /* 0x000014060a107981 */ /* 0x000ee8000c1e1900 */
[----:B--2---:R-:W3:Y:S02]  /*11d0*/  LD.E R23, desc[UR8][R8.64+0x14] ;  /* 0x0000140808177980 */ /* 0x004ee4000c101900 */
[----:B---3--:R-:W-:-:S05]  /*11e0*/  FADD R23, R16, -R23 ;  /* 0x8000001710177221 */ /* 0x008fca0000000000 */
        /* <DEDUP_REMOVED lines=33> */
[----:B------:R-:W4:Y:S04]  /*1400*/  LDG.E R16, desc[UR6][R10.64+0x38] ;  /* 0x000038060a107981 */ /* 0x000f28000c1e1900 */
[----:B--2---:R-:W4:Y:S01]  /*1410*/  LD.E R23, desc[UR8][R8.64+0x38] ;  /* 0x0000380808177980 */ /* 0x004f22000c101900 */
[----:B------:R-:W-:Y:S02]  /*1420*/  VIADD R14, R14, 0x10 ;  /* 0x000000100e0e7836 */ /* 0x000fe40000000000 */
[----:B----4-:R-:W-:-:S05]  /*1430*/  FADD R23, R16, -R23 ;  /* 0x8000001710177221 */ /* 0x010fca0000000000 */
[----:B------:R3:W-:Y:S04]  /*1440*/  STG.E desc[UR4][R12.64+0x38], R23 ;  /* 0x000038170c007986 */ /* 0x0007e8000c101904 */
[----:B------:R-:W2:Y:S04]  /*1450*/  LDG.E R16, desc[UR6][R10.64+0x3c] ;  /* 0x00003c060a107981 */ /* 0x000ea8000c1e1900 */
[----:B0-----:R-:W2:Y:S01]  /*1460*/  LD.E R21, desc[UR8][R8.64+0x3c] ;  /* 0x00003c0808157980 */ /* 0x001ea2000c101900 */
[----:B------:R-:W-:Y:S01]  /*1470*/  ISETP.NE.AND P1, PT, R14, R7, PT ;  /* 0x000000070e00720c */ /* 0x000fe20003f25270 */
[----:B--2---:R-:W-:-:S05]  /*1480*/  FADD R21, R16, -R21 ;  /* 0x8000001510157221 */ /* 0x004fca0000000000 */
[----:B------:R3:W-:Y:S07]  /*1490*/  STG.E desc[UR4][R12.64+0x3c], R21 ;  /* 0x00003c150c007986 */ /* 0x0007ee000c101904 */
[----:B------:R-:W-:Y:S05]  /*14a0*/  @P1 BRA `(.L_x_14) ;  /* 0xfffffff800c41947 */ /* 0x000fea000383ffff */
[----:B------:R-:W-:Y:S05]  /*14b0*/  BSYNC.RECONVERGENT B0 ;  /* 0x0000000000007941 */ /* 0x000fea0003800200 */
.L_x_13:
[----:B------:R-:W-:Y:S05]  /*14c0*/  @!P2 BRA `(.L_x_15) ;  /* 0x00000004009ca947 */ /* 0x000fea0003800000 */
[----:B------:R-:W-:Y:S02]  /*14d0*/  ISETP.GE.U32.AND P1, PT, R18, 0x8, PT ;  /* 0x000000081200780c */ /* 0x000fe40003f26070 */
[----:B------:R-:W-:-:S04]  /*14e0*/  LOP3.LUT R16, R0, 0x7, RZ, 0xc0, !PT ;  /* 0x0000000700107812 */ /* 0x000fc800078ec0ff */
[----:B------:R-:W-:-:S07]  /*14f0*/  ISETP.NE.AND P2, PT, R16, RZ, PT ;  /* 0x000000ff1000720c */ /* 0x000fce0003f45270 */
[----:B------:R-:W-:Y:S06]  /*1500*/  @!P1 BRA `(.L_x_16) ;  /* 0x0000000000b49947 */ /* 0x000fec0003800000 */
        /* <DEDUP_REMOVED lines=36> */
[----:B------:R-:W2:Y:S04]  /*1750*/  LDG.E R14, desc[UR6][R10.64+0x18] ;  /* 0x000018060a0e7981 */ /* 0x000ea8000c1e1900 */
[----:B0-----:R-:W2:Y:S02]  /*1760*/  LD.E R21, desc[UR8][R8.64+0x18] ;  /* 0x0000180808157980 */ /* 0x001ea4000c101900 */
[----:B--2---:R-:W-:-:S05]  /*1770*/  FADD R21, R14, -R21 ;  /* 0x800000150e157221 */ /* 0x004fca0000000000 */
[----:B------:R4:W-:Y:S04]  /*1780*/  STG.E desc[UR4][R12.64+0x18], R21 ;  /* 0x000018150c007986 */ /* 0x0009e8000c101904 */
[----:B------:R-:W2:Y:S04]  /*1790*/  LDG.E R14, desc[UR6][R10.64+0x1c] ;  /* 0x00001c060a0e7981 */ /* 0x000ea8000c1e1900 */
[----:B-1----:R-:W2:Y:S01]  /*17a0*/  LD.E R19, desc[UR8][R8.64+0x1c] ;  /* 0x00001c0808137980 */ /* 0x002ea2000c101900 */
[----:B------:R-:W-:Y:S02]  /*17b0*/  VIADD R7, R7, 0x8 ;  /* 0x0000000807077836 */ /* 0x000fe40000000000 */
[----:B--2---:R-:W-:-:S05]  /*17c0*/  FADD R19, R14, -R19 ;  /* 0x800000130e137221 */ /* 0x004fca0000000000 */
[----:B------:R4:W-:Y:S02]  /*17d0*/  STG.E desc[UR4][R12.64+0x1c], R19 ;  /* 0x00001c130c007986 */ /* 0x0009e4000c101904 */
.L_x_16:
[----:B------:R-:W-:Y:S04]  /*17e0*/  BSSY.RECONVERGENT B0, `(.L_x_15) ;  /* 0x0000035000007945 */ /* 0x000fe80003800200 */
[----:B------:R-:W-:Y:S05]  /*17f0*/  @!P2 BRA `(.L_x_17) ;  /* 0x0000000000cca947 */ /* 0x000fea0003800000 */
[----:B------:R-:W-:-:S13]  /*1800*/  ISETP.GE.U32.AND P1, PT, R16, 0x4, PT ;  /* 0x000000041000780c */ /* 0x000fda0003f26070 */
[----:B------:R-:W-:Y:S05]  /*1810*/  @!P1 BRA `(.L_x_18) ;  /* 0x0000000000749947 */ /* 0x000fea0003800000 */
[----:B012---:R-:W0:Y:S01]  /*1820*/  LDC.64 R10, c[0x0][0x388] ;  /* 0x0000e200ff0a7b82 */ /* 0x007e220000000a00 */
[C---:B------:R-:W-:Y:S01]  /*1830*/  R2UR UR6, R2.reuse ;  /* 0x00000000020672ca */ /* 0x040fe200000e0000 */
[----:B---34-:R-:W-:Y:S01]  /*1840*/  IMAD R19, R17, R0, R7 ;  /* 0x0000000011137224 */ /* 0x018fe200078e0207 */
        /* <DEDUP_REMOVED lines=21> */
[----:B------:R-:W2:Y:S04]  /*19a0*/  LDG.E R14, desc[UR6][R10.64+0xc] ;  /* 0x00000c060a0e7981 */ /* 0x000ea8000c1e1900 */
[----:B0-----:R-:W2:Y:S01]  /*19b0*/  LD.E R21, desc[UR8][R8.64+0xc] ;  /* 0x00000c0808157980 */ /* 0x001ea2000c101900 */
[----:B------:R-:W-:Y:S01]  /*19c0*/  IADD3 R7, PT, PT, R7, 0x4, RZ ;  /* 0x0000000407077810 */ /* 0x000fe20007ffe0ff */
[----:B--2---:R-:W-:-:S05]  /*19d0*/  FADD R21, R14, -R21 ;  /* 0x800000150e157221 */ /* 0x004fca0000000000 */
[----:B------:R1:W-:Y:S02]  /*19e0*/  STG.E desc[UR4][R12.64+0xc], R21 ;  /* 0x00000c150c007986 */ /* 0x0003e4000c101904 */
.L_x_18:
[----:B------:R-:W-:Y:S05]  /*19f0*/  @!P0 BRA `(.L_x_17) ;  /* 0x00000000004c8947 */ /* 0x000fea0003800000 */
[----:B-1-34-:R-:W1:Y:S01]  /*1a00*/  LDC.64 R20, c[0x0][0x3a8] ;  /* 0x0000ea00ff147b82 */ /* 0x01ae620000000a00 */
[----:B------:R-:W-:-:S07]  /*1a10*/  IMAD.MOV.U32 R23, RZ, RZ, RZ ;  /* 0x000000ffff177224 */ /* 0x000fce00078e00ff */
[----:B--2---:R-:W2:Y:S02]  /*1a20*/  LDC.64 R18, c[0x0][0x388] ;  /* 0x0000e200ff127b82 */ /* 0x004ea40000000a00 */
.L_x_19:
[C---:B------:R-:W-:Y:S01]  /*1a30*/  R2UR UR4, R2.reuse ;  /* 0x00000000020472ca */ /* 0x040fe200000e0000 */
[----:B0----5:R-:W-:Y:S01]  /*1a40*/  IMAD R13, R17, R0, R7 ;  /* 0x00000000110d7224 */ /* 0x021fe200078e0207 */
[----:B------:R-:W-:Y:S02]  /*1a50*/  R2UR UR5, R3 ;  /* 0x00000000030572ca */ /* 0x000fe400000e0000 */
[----:B------:R-:W-:Y:S01]  /*1a60*/  R2UR UR6, R2 ;  /* 0x00000000020672ca */ /* 0x000fe200000e0000 */
[----:B--2---:R-:W-:Y:S01]  /*1a70*/  IMAD.WIDE R8, R13, 0x4, R18 ;  /* 0x000000040d087825 */ /* 0x004fe200078e0212 */
[----:B------:R-:W-:-:S03]  /*1a80*/  R2UR UR7, R3 ;  /* 0x00000000030772ca */ /* 0x000fc600000e0000 */
[----:B0-----:R-:W-:-:S06]  /*1a90*/  IMAD.WIDE R10, R13, 0x4, R4 ;  /* 0x000000040d0a7825 */ /* 0x001fcc00078e0204 */
[----:B------:R-:W2:Y:S04]  /*1aa0*/  LDG.E R8, desc[UR4][R8.64] ;  /* 0x0000000408087981 */ /* 0x000ea8000c1e1900 */
[----:B------:R-:W2:Y:S01]  /*1ab0*/  LD.E R11, desc[UR6][R10.64] ;  /* 0x000000060a0b7980 */ /* 0x000ea2000c101900 */
[----:B------:R-:W-:Y:S02]  /*1ac0*/  VIADD R23, R23, 0x1 ;  /* 0x0000000117177836 */ /* 0x000fe40000000000 */
[----:B-1----:R-:W-:-:S03]  /*1ad0*/  IMAD.WIDE R12, R13, 0x4, R20 ;  /* 0x000000040d0c7825 */ /* 0x002fc600078e0214 */
[----:B------:R-:W-:Y:S01]  /*1ae0*/  ISETP.NE.AND P0, PT, R23, R6, PT ;  /* 0x000000061700720c */ /* 0x000fe20003f05270 */
[----:B------:R-:W-:Y:S02]  /*1af0*/  VIADD R7, R7, 0x1 ;  /* 0x0000000107077836 */ /* 0x000fe40000000000 */
[----:B--2---:R-:W-:-:S05]  /*1b00*/  FADD R25, R8, -R11 ;  /* 0x8000000b08197221 */ /* 0x004fca0000000000 */
[----:B------:R0:W-:Y:S05]  /*1b10*/  STG.E desc[UR4][R12.64], R25 ;  /* 0x000000190c007986 */ /* 0x0001ea000c101904 */
[----:B------:R-:W-:Y:S05]  /*1b20*/  @P0 BRA `(.L_x_19) ;  /* 0xfffffffc00c00947 */ /* 0x000fea000383ffff */
.L_x_17:
[----:B------:R-:W-:Y:S05]  /*1b30*/  BSYNC.RECONVERGENT B0 ;  /* 0x0000000000007941 */ /* 0x000fea0003800200 */
.L_x_15:
[----:B------:R-:W1:Y:S02]  /*1b40*/  LDC R0, c[0x0][0x418] ;  /* 0x00010600ff007b82 */ /* 0x000e640000000800 */
[----:B-1----:R-:W-:-:S13]  /*1b50*/  ISETP.GE.AND P0, PT, R0, 0x1, PT ;  /* 0x000000010000780c */ /* 0x002fda0003f06270 */
[----:B------:R-:W-:Y:S05]  /*1b60*/  @!P0 BRA `(.L_x_20) ;  /* 0x0000000800748947 */ /* 0x000fea0003800000 */
[C---:B------:R-:W-:Y:S01]  /*1b70*/  LOP3.LUT R14, R0.reuse, 0x7, RZ, 0xc0, !PT ;  /* 0x00000007000e7812 */ /* 0x040fe200078ec0ff */
[C---:B------:R-:W-:Y:S02]  /*1b80*/  VIADD R4, R0.reuse, 0xffffffff ;  /* 0xffffffff00047836 */ /* 0x040fe40000000000 */
[----:B--2---:R-:W-:Y:S01]  /*1b90*/  HFMA2 R8, -RZ, RZ, 0, 0 ;  /* 0x00000000ff087431 */ /* 0x004fe200000001ff */
[----:B------:R-:W-:Y:S01]  /*1ba0*/  BSSY.RECONVERGENT B0, `(.L_x_20) ;  /* 0x0000099000007945 */ /* 0x000fe20003800200 */
[----:B------:R-:W-:Y:S01]  /*1bb0*/  LOP3.LUT R16, R0, 0x3, RZ, 0xc0, !PT ;  /* 0x0000000300107812 */ /* 0x000fe200078ec0ff */
[----:B------:R-:W-:Y:S01]  /*1bc0*/  VIADD R5, R14, 0xffffffff ;  /* 0xffffffff0e057836 */ /* 0x000fe20000000000 */
[----:B------:R-:W-:Y:S02]  /*1bd0*/  ISETP.GE.U32.AND P0, PT, R4, 0x7, PT ;  /* 0x000000070400780c */ /* 0x000fe40003f06070 */
[----:B------:R-:W-:Y:S02]  /*1be0*/  LOP3.LUT R0, R0, 0x7ffffff8, RZ, 0xc0, !PT ;  /* 0x7ffffff800007812 */ /* 0x000fe400078ec0ff */
[----:B------:R-:W-:-:S13]  /*1bf0*/  ISETP.GE.U32.AND P1, PT, R5, 0x3, PT ;  /* 0x000000030500780c */ /* 0x000fda0003f26070 */
.L_x_26:
[----:B-1----:R-:W1:Y:S01]  /*1c00*/  LDC R7, c[0x0][0x41c] ;  /* 0x00010700ff077b82 */ /* 0x002e620000000800 */
[----:B0-----:R-:W-:-:S07]  /*1c10*/  IMAD.MOV.U32 R10, RZ, RZ, RZ ;  /* 0x000000ffff0a7224 */ /* 0x001fce00078e00ff */
[----:B------:R-:W0:Y:S01]  /*1c20*/  LDC.64 R4, c[0x0][0x3a8] ;  /* 0x0000ea00ff047b82 */ /* 0x000e220000000a00 */
[----:B-12---:R-:W-:-:S04]  /*1c30*/  IMAD R9, R17, R7, R8 ;  /* 0x0000000711097224 */ /* 0x006fc800078e0208 */
[----:B0-----:R-:W-:Y:S01]  /*1c40*/  IMAD.WIDE R4, R9, 0x4, R4 ;  /* 0x0000000409047825 */ /* 0x001fe200078e0204 */
[----:B------:R-:W-:Y:S06]  /*1c50*/  @!P0 BRA `(.L_x_21) ;  /* 0x0000000000ec8947 */ /* 0x000fec0003800000 */
[----:B------:R-:W-:Y:S01]  /*1c60*/  BSSY.RECONVERGENT B1, `(.L_x_22) ;  /* 0x0000039000017945 */ /* 0x000fe20003800200 */
[----:B------:R-:W-:-:S07]  /*1c70*/  IMAD.MOV.U32 R9, RZ, RZ, RZ ;  /* 0x000000ffff097224 */ /* 0x000fce00078e00ff */
.L_x_23:
[----:B0-----:R-:W0:Y:S01]  /*1c80*/  LDC.64 R10, c[0x0][0x3c0] ;  /* 0x0000f000ff0a7b82 */ /* 0x001e220000000a00 */
[----:B------:R-:W1:Y:S01]  /*1c90*/  LDCU UR4, c[0x0][0x418] ;  /* 0x00008300ff0477ac */ /* 0x000e620008000800 */
[C---:B------:R-:W-:Y:S02]  /*1ca0*/  R2UR UR6, R2.reuse ;  /* 0x00000000020672ca */ /* 0x040fe400000e0000 */
[C---:B------:R-:W-:Y:S02]  /*1cb0*/  R2UR UR7, R3.reuse ;  /* 0x00000000030772ca */ /* 0x040fe400000e0000 */
[----:B------:R-:W-:Y:S02]  /*1cc0*/  R2UR UR8, R2 ;  /* 0x00000000020872ca */ /* 0x000fe400000e0000 */
[----:B------:R-:W-:Y:S01]  /*1cd0*/  R2UR UR9, R3 ;  /* 0x00000000030972ca */ /* 0x000fe200000e0000 */
[----:B---345:R-:W2:Y:S08]  /*1ce0*/  LDC.64 R12, c[0x0][0x3b8] ;  /* 0x0000ee00ff0c7b82 */ /* 0x038eb00000000a00 */
[----:B------:R-:W3:Y:S01]  /*1cf0*/  LDG.E R18, desc[UR6][R4.64] ;  /* 0x0000000604127981 */ /* 0x000ee2000c1e1900 */
[----:B-1----:R-:W-:-:S04]  /*1d00*/  IMAD R19, R17, UR4, R9 ;  /* 0x0000000411137c24 */ /* 0x002fc8000f8e0209 */
[----:B0-----:R-:W-:-:S05]  /*1d10*/  IMAD.WIDE R10, R19, 0x4, R10 ;  /* 0x00000004130a7825 */ /* 0x001fca00078e020a */
[----:B------:R-:W3:Y:S01]  /*1d20*/  LDG.E R21, desc[UR8][R10.64] ;  /* 0x000000080a157981 */ /* 0x000ee2000c1e1900 */
[----:B------:R-:W-:Y:S02]  /*1d30*/  R2UR UR4, R2 ;  /* 0x00000000020472ca */ /* 0x000fe400000e0000 */
[----:B------:R-:W-:Y:S01]  /*1d40*/  R2UR UR5, R3 ;  /* 0x00000000030572ca */ /* 0x000fe200000e0000 */
[----:B------:R-:W-:-:S04]  /*1d50*/  IMAD R19, R19, R7, R8 ;  /* 0x0000000713137224 */ /* 0x000fc800078e0208 */
[----:B--2---:R-:W-:-:S04]  /*1d60*/  IMAD.WIDE R12, R19, 0x4, R12 ;  /* 0x00000004130c7825 */ /* 0x004fc800078e020c */
[----:B---3--:R-:W-:-:S05]  /*1d70*/  FMUL R21, R18, R21 ;  /* 0x0000001512157220 */ /* 0x008fca0000400000 */
[----:B------:R0:W-:Y:S04]  /*1d80*/  STG.E desc[UR4][R12.64], R21 ;  /* 0x000000150c007986 */ /* 0x0001e8000c101904 */
[----:B------:R-:W2:Y:S04]  /*1d90*/  LDG.E R18, desc[UR6][R4.64] ;  /* 0x0000000604127981 */ /* 0x000ea8000c1e1900 */
[----:B------:R-:W2:Y:S02]  /*1da0*/  LDG.E R19, desc[UR8][R10.64+0x4] ;  /* 0x000004080a137981 */ /* 0x000ea4000c1e1900 */
[----:B--2---:R-:W-:Y:S01]  /*1db0*/  FMUL R23, R18, R19 ;  /* 0x0000001312177220 */ /* 0x004fe20000400000 */
[----:B------:R-:W-:-:S05]  /*1dc0*/  IMAD.WIDE.U32 R18, R7, 0x4, R12 ;  /* 0x0000000407127825 */ /* 0x000fca00078e000c */
[----:B------:R1:W-:Y:S04]  /*1dd0*/  STG.E desc[UR4][R18.64], R23 ;  /* 0x0000001712007986 */ /* 0x0003e8000c101904 */
[----:B------:R-:W2:Y:S04]  /*1de0*/  LDG.E R20, desc[UR6][R4.64] ;  /* 0x0000000604147981 */ /* 0x000ea8000c1e1900 */
[----:B------:R-:W2:Y:S01]  /*1df0*/  LDG.E R25, desc[UR8][R10.64+0x8] ;  /* 0x000008080a197981 */ /* 0x000ea2000c1e1900 */
[----:B0-----:R-:W-:-:S04]  /*1e00*/  IMAD.WIDE.U32 R12, R7, 0x4, R18 ;  /* 0x00000004070c7825 */ /* 0x001fc800078e0012 */
[----:B--2---:R-:W-:-:S05]  /*1e10*/  FMUL R25, R20, R25 ;  /* 0x0000001914197220 */ /* 0x004fca0000400000 */
[----:B------:R0:W-:Y:S04]  /*1e20*/  STG.E desc[UR4][R12.64], R25 ;  /* 0x000000190c007986 */ /* 0x0001e8000c101904 */
[----:B------:R-:W2:Y:S04]  /*1e30*/  LDG.E R20, desc[UR6][R4.64] ;  /* 0x0000000604147981 */ /* 0x000ea8000c1e1900 */
[----:B------:R-:W2:Y:S01]  /*1e40*/  LDG.E R21, desc[UR8][R10.64+0xc] ;  /* 0x00000c080a157981 */ /* 0x000ea2000c1e1900 */
[----:B-1----:R-:W-:-:S04]  /*1e50*/  IMAD.WIDE.U32 R18, R7, 0x4, R12 ;  /* 0x0000000407127825 */ /* 0x002fc800078e000c */
[----:B--2---:R-:W-:-:S05]  /*1e60*/  FMUL R21, R20, R21 ;  /* 0x0000001514157220 */ /* 0x004fca0000400000 */
        /* <DEDUP_REMOVED lines=14> */
[----:B------:R-:W-:Y:S02]  /*1f50*/  VIADD R9, R9, 0x8 ;  /* 0x0000000809097836 */ /* 0x000fe40000000000 */
[----:B--2---:R-:W-:-:S05]  /*1f60*/  FMUL R21, R20, R21 ;  /* 0x0000001514157220 */ /* 0x004fca0000400000 */
[----:B------:R0:W-:Y:S04]  /*1f70*/  STG.E desc[UR4][R12.64], R21 ;  /* 0x000000150c007986 */ /* 0x0001e8000c101904 */
[----:B------:R-:W2:Y:S04]  /*1f80*/  LDG.E R23, desc[UR8][R10.64+0x1c] ;  /* 0x00001c080a177981 */ /* 0x000ea8000c1e1900 */
[----:B------:R-:W2:Y:S01]  /*1f90*/  LDG.E R20, desc[UR6][R4.64] ;  /* 0x0000000604147981 */ /* 0x000ea2000c1e1900 */
[----:B------:R-:W-:Y:S01]  /*1fa0*/  ISETP.NE.AND P2, PT, R9, R0, PT ;  /* 0x000000000900720c */ /* 0x000fe20003f45270 */
[----:B-1----:R-:W-:-:S04]  /*1fb0*/  IMAD.WIDE.U32 R18, R7, 0x4, R12 ;  /* 0x0000000407127825 */ /* 0x002fc800078e000c */
[----:B--2---:R-:W-:-:S05]  /*1fc0*/  FMUL R23, R20, R23 ;  /* 0x0000001714177220 */ /* 0x004fca0000400000 */
[----:B------:R0:W-:Y:S03]  /*1fd0*/  STG.E desc[UR4][R18.64], R23 ;  /* 0x0000001712007986 */ /* 0x0001e6000c101904 */
[----:B------:R-:W-:Y:S05]  /*1fe0*/  @P2 BRA `(.L_x_23) ;  /* 0xfffffffc00242947 */ /* 0x000fea000383ffff */
[----:B------:R-:W-:Y:S05]  /*1ff0*/  BSYNC.RECONVERGENT B1 ;  /* 0x0000000000017941 */ /* 0x000fea0003800200 */
.L_x_22:
[----:B------:R-:W-:-:S07]  /*2000*/  IMAD.MOV.U32 R10, RZ, RZ, R0 ;  /* 0x000000ffff0a7224 */ /* 0x000fce00078e0000 */
.L_x_21:
[----:B------:R-:W-:-:S13]  /*2010*/  ISETP.NE.AND P2, PT, R14, RZ, PT ;  /* 0x000000ff0e00720c */ /* 0x000fda0003f45270 */
[----:B------:R-:W-:Y:S05]  /*2020*/  @!P2 BRA `(.L_x_24) ;  /* 0x000000040034a947 */ /* 0x000fea0003800000 */
[----:B------:R-:W-:Y:S01]  /*2030*/  ISETP.NE.AND P2, PT, R16, RZ, PT ;  /* 0x000000ff1000720c */ /* 0x000fe20003f45270 */
[----:B------:R-:W-:-:S12]  /*2040*/  @!P1 BRA `(.L_x_25) ;  /* 0x0000000000849947 */ /* 0x000fd80003800000 */
[----:B0--345:R-:W0:Y:S01]  /*2050*/  LDC.64 R12, c[0x0][0x3c0] ;  /* 0x0000f000ff0c7b82 */ /* 0x039e220000000a00 */
[----:B------:R-:W1:Y:S01]  /*2060*/  LDCU UR4, c[0x0][0x418] ;  /* 0x00008300ff0477ac */ /* 0x000e620008000800 */
[C---:B------:R-:W-:Y:S02]  /*2070*/  R2UR UR6, R2.reuse ;  /* 0x00000000020672ca */ /* 0x040fe400000e0000 */
[C---:B------:R-:W-:Y:S02]  /*2080*/  R2UR UR7, R3.reuse ;  /* 0x00000000030772ca */ /* 0x040fe400000e0000 */
[----:B------:R-:W-:Y:S02]  /*2090*/  R2UR UR8, R2 ;  /* 0x00000000020872ca */ /* 0x000fe400000e0000 */
[----:B------:R-:W-:Y:S01]  /*20a0*/  R2UR UR9, R3 ;  /* 0x00000000030972ca */ /* 0x000fe200000e0000 */
[----:B------:R-:W2:Y:S08]  /*20b0*/  LDC.64 R18, c[0x0][0x3b8] ;  /* 0x0000ee00ff127b82 */ /* 0x000eb00000000a00 */
        /* <DEDUP_REMOVED lines=20> */
[----:B------:R-:W3:Y:S04]  /*2200*/  LDG.E R22, desc[UR8][R12.64+0xc] ;  /* 0x00000c080c167981 */ /* 0x000ee8000c1e1900 */
[----:B------:R-:W3:Y:S01]  /*2210*/  LDG.E R9, desc[UR6][R4.64] ;  /* 0x0000000604097981 */ /* 0x000ee2000c1e1900 */
[----:B-1----:R-:W-:-:S04]  /*2220*/  IMAD.WIDE.U32 R20, R7, 0x4, R18 ;  /* 0x0000000407147825 */ /* 0x002fc800078e0012 */
[----:B------:R-:W-:Y:S02]  /*2230*/  VIADD R10, R10, 0x4 ;  /* 0x000000040a0a7836 */ /* 0x000fe40000000000 */
[----:B---3--:R-:W-:-:S05]  /*2240*/  FMUL R9, R9, R22 ;  /* 0x0000001609097220 */ /* 0x008fca0000400000 */
[----:B------:R2:W-:Y:S02]  /*2250*/  STG.E desc[UR4][R20.64], R9 ;  /* 0x0000000914007986 */ /* 0x0005e4000c101904 */
.L_x_25:
[----:B------:R-:W-:Y:S05]  /*2260*/  @!P2 BRA `(.L_x_24) ;  /* 0x0000000000a4a947 */ /* 0x000fea0003800000 */
[----:B------:R-:W-:Y:S01]  /*2270*/  ISETP.NE.AND P2, PT, R16, 0x1, PT ;  /* 0x000000011000780c */ /* 0x000fe20003f45270 */
[----:B------:R-:W1:-:S12]  /*2280*/  LDC R25, c[0x0][0x418] ;  /* 0x00010600ff197b82 */ /* 0x000e580000000800 */
[----:B0--345:R-:W0:Y:S01]  /*2290*/  @P2 LDC.64 R12, c[0x0][0x3c0] ;  /* 0x0000f000ff0c2b82 */ /* 0x039e220000000a00 */
[C---:B------:R-:W-:Y:S02]  /*22a0*/  @P2 R2UR UR4, R2.reuse ;  /* 0x00000000020422ca */ /* 0x040fe400000e0000 */
[C---:B------:R-:W-:Y:S02]  /*22b0*/  @P2 R2UR UR5, R3.reuse ;  /* 0x00000000030522ca */ /* 0x040fe400000e0000 */
[----:B------:R-:W-:Y:S02]  /*22c0*/  @P2 R2UR UR6, R2 ;  /* 0x00000000020622ca */ /* 0x000fe400000e0000 */
[----:B------:R-:W-:Y:S01]  /*22d0*/  @P2 R2UR UR7, R3 ;  /* 0x00000000030722ca */ /* 0x000fe200000e0000 */
[----:B--2---:R-:W2:Y:S01]  /*22e0*/  @P2 LDC.64 R18, c[0x0][0x3b8] ;  /* 0x0000ee00ff122b82 */ /* 0x004ea20000000a00 */
[----:B-1----:R-:W-:-:S07]  /*22f0*/  @P2 IMAD R11, R17, R25, R10 ;  /* 0x00000019110b2224 */ /* 0x002fce00078e020a */
[----:B------:R-:W3:Y:S01]  /*2300*/  @P2 LDG.E R9, desc[UR4][R4.64] ;  /* 0x0000000404092981 */ /* 0x000ee2000c1e1900 */
[----:B0-----:R-:W-:-:S05]  /*2310*/  @P2 IMAD.WIDE R12, R11, 0x4, R12 ;  /* 0x000000040b0c2825 */ /* 0x001fca00078e020c */
[----:B------:R-:W3:Y:S01]  /*2320*/  @P2 LDG.E R20, desc[UR6][R12.64] ;  /* 0x000000060c142981 */ /* 0x000ee2000c1e1900 */
[----:B------:R-:W-:Y:S02]  /*2330*/  @P2 R2UR UR8, R2 ;  /* 0x00000000020822ca */ /* 0x000fe400000e0000 */
[----:B------:R-:W-:Y:S01]  /*2340*/  @P2 R2UR UR9, R3 ;  /* 0x00000000030922ca */ /* 0x000fe200000e0000 */
[----:B------:R-:W-:-:S04]  /*2350*/  @P2 IMAD R11, R11, R7, R8 ;  /* 0x000000070b0b2224 */ /* 0x000fc800078e0208 */
[----:B--2---:R-:W-:Y:S01]  /*2360*/  @P2 IMAD.WIDE R18, R11, 0x4, R18 ;  /* 0x000000040b122825 */ /* 0x004fe200078e0212 */
[----:B------:R-:W-:-:S03]  /*2370*/  LOP3.LUT P3, RZ, R25, 0x1, RZ, 0xc0, !PT ;  /* 0x0000000119ff7812 */ /* 0x000fc6000786c0ff */
[----:B---3--:R-:W-:-:S10]  /*2380*/  @P2 FMUL R9, R9, R20 ;  /* 0x0000001409092220 */ /* 0x008fd40000400000 */
[----:B------:R-:W0:Y:S01]  /*2390*/  @P3 LDC.64 R20, c[0x0][0x3c0] ;  /* 0x0000f000ff143b82 */ /* 0x000e220000000a00 */
[----:B------:R1:W-:Y:S04]  /*23a0*/  @P2 STG.E desc[UR4][R18.64], R9 ;  /* 0x0000000912002986 */ /* 0x0003e8000c101904 */
[----:B------:R-:W2:Y:S04]  /*23b0*/  @P2 LDG.E R22, desc[UR8][R12.64+0x4] ;  /* 0x000004080c162981 */ /* 0x000ea8000c1e1900 */
[----:B------:R-:W2:Y:S01]  /*23c0*/  @P2 LDG.E R11, desc[UR6][R4.64] ;  /* 0x00000006040b2981 */ /* 0x000ea2000c1e1900 */
[----:B------:R-:W-:-:S02]  /*23d0*/  @P2 IADD3 R10, PT, PT, R10, 0x2, RZ ;  /* 0x000000020a0a2810 */ /* 0x000fc40007ffe0ff */
[C---:B------:R-:W-:Y:S02]  /*23e0*/  @P3 R2UR UR6, R2.reuse ;  /* 0x00000000020632ca */ /* 0x040fe400000e0000 */
[C---:B------:R-:W-:Y:S02]  /*23f0*/  @P3 R2UR UR7, R3.reuse ;  /* 0x00000000030732ca */ /* 0x040fe400000e0000 */
[----:B------:R-:W-:Y:S02]  /*2400*/  @P3 R2UR UR8, R2 ;  /* 0x00000000020832ca */ /* 0x000fe400000e0000 */
[----:B------:R-:W-:Y:S01]  /*2410*/  @P3 R2UR UR9, R3 ;  /* 0x00000000030932ca */ /* 0x000fe200000e0000 */
[----:B------:R-:W-:Y:S02]  /*2420*/  @P3 IMAD R25, R17, R25, R10 ;  /* 0x0000001911193224 */ /* 0x000fe400078e020a */
[----:B-1----:R-:W-:-:S04]  /*2430*/  @P2 IMAD.WIDE.U32 R18, R7, 0x4, R18 ;  /* 0x0000000407122825 */ /* 0x002fc800078e0012 */
[----:B0-----:R-:W-:-:S04]  /*2440*/  @P3 IMAD.WIDE R20, R25, 0x4, R20 ;  /* 0x0000000419143825 */ /* 0x001fc800078e0214 */
[----:B--2---:R-:W-:Y:S02]  /*2450*/  @P2 FMUL R23, R11, R22 ;  /* 0x000000160b172220 */ /* 0x004fe40000400000 */
[----:B------:R-:W0:Y:S03]  /*2460*/  @P3 LDC.64 R10, c[0x0][0x3b8] ;  /* 0x0000ee00ff0a3b82 */ /* 0x000e260000000a00 */
[----:B------:R1:W-:Y:S04]  /*2470*/  @P2 STG.E desc[UR4][R18.64], R23 ;  /* 0x0000001712002986 */ /* 0x0003e8000c101904 */
[----:B------:R-:W2:Y:S04]  /*2480*/  @P3 LDG.E R4, desc[UR6][R4.64] ;  /* 0x0000000604043981 */ /* 0x000ea8000c1e1900 */
[----:B------:R-:W2:Y:S01]  /*2490*/  @P3 LDG.E R21, desc[UR8][R20.64] ;  /* 0x0000000814153981 */ /* 0x000ea2000c1e1900 */
[----:B------:R-:W-:-:S02]  /*24a0*/  @P3 R2UR UR4, R2 ;  /* 0x00000000020432ca */ /* 0x000fc400000e0000 */
[----:B------:R-:W-:Y:S01]  /*24b0*/  @P3 R2UR UR5, R3 ;  /* 0x00000000030532ca */ /* 0x000fe200000e0000 */
[----:B------:R-:W-:-:S04]  /*24c0*/  @P3 IMAD R25, R25, R7, R8 ;  /* 0x0000000719193224 */ /* 0x000fc800078e0208 */
[----:B0-----:R-:W-:-:S04]  /*24d0*/  @P3 IMAD.WIDE R10, R25, 0x4, R10 ;  /* 0x00000004190a3825 */ /* 0x001fc800078e020a */
[----:B--2---:R-:W-:-:S05]  /*24e0*/  @P3 FMUL R9, R4, R21 ;  /* 0x0000001504093220 */ /* 0x004fca0000400000 */
[----:B------:R1:W-:Y:S02]  /*24f0*/  @P3 STG.E desc[UR4][R10.64], R9 ;  /* 0x000000090a003986 */ /* 0x0003e4000c101904 */
.L_x_24:
[----:B------:R-:W-:-:S05]  /*2500*/  VIADD R8, R8, 0x1 ;  /* 0x0000000108087836 */ /* 0x000fca0000000000 */
[----:B------:R-:W-:-:S13]  /*2510*/  ISETP.NE.AND P2, PT, R8, R7, PT ;  /* 0x000000070800720c */ /* 0x000fda0003f45270 */
[----:B------:R-:W-:Y:S05]  /*2520*/  @P2 BRA `(.L_x_26) ;  /* 0xfffffff400b42947 */ /* 0x000fea000383ffff */
[----:B------:R-:W-:Y:S05]  /*2530*/  BSYNC.RECONVERGENT B0 ;  /* 0x0000000000007941 */ /* 0x000fea0003800200 */
.L_x_20:
[----:B------:R-:W0:Y:S02]  /*2540*/  LDC R7, c[0x0][0x410] ;  /* 0x00010400ff077b82 */ /* 0x000e240000000800 */
[----:B0-----:R-:W-:Y:S02]  /*2550*/  ISETP.GE.AND P0, PT, R7, 0x1, PT ;  /* 0x000000010700780c */ /* 0x001fe40003f06270 */
[----:B------:R-:W-:-:S11]  /*2560*/  I2FP.F32.S32 R0, R7 ;  /* 0x0000000700007245 */ /* 0x000fd60000201400 */
[----:B------:R-:W-:Y:S05]  /*2570*/  @!P0 BRA `(.L_x_27) ;  /* 0x0000000c008c8947 */ /* 0x000fea0003800000 */
[C---:B------:R-:W-:Y:S01]  /*2580*/  LOP3.LUT R4, R7.reuse, 0xf, RZ, 0xc0, !PT ;  /* 0x0000000f07047812 */ /* 0x040fe200078ec0ff */
[----:B------:R-:W-:Y:S01]  /*2590*/  BSSY.RECONVERGENT B0, `(.L_x_28) ;  /* 0x00000e0000007945 */ /* 0x000fe20003800200 */
[C---:B------:R-:W-:Y:S01]  /*25a0*/  LOP3.LUT R5, R7.reuse, 0x7, RZ, 0xc0, !PT ;  /* 0x0000000707057812 */ /* 0x040fe200078ec0ff */
[----:B--2---:R-:W-:Y:S01]  /*25b0*/  IMAD.MOV.U32 R8, RZ, RZ, RZ ;  /* 0x000000ffff087224 */ /* 0x004fe200078e00ff */
[C---:B------:R-:W-:Y:S01]  /*25c0*/  LOP3.LUT R6, R7.reuse, 0x7ffffff0, RZ, 0xc0, !PT ;  /* 0x7ffffff007067812 */ /* 0x040fe200078ec0ff */
[----:B-1----:R-:W-:Y:S01]  /*25d0*/  VIADD R9, R4, 0xffffffff ;  /* 0xffffffff04097836 */ /* 0x002fe20000000000 */
[----:B------:R-:W-:Y:S01]  /*25e0*/  LOP3.LUT R7, R7, 0x3, RZ, 0xc0, !PT ;  /* 0x0000000307077812 */ /* 0x000fe200078ec0ff */
[----:B------:R-:W-:-:S07]  /*25f0*/  VIADD R10, R5, 0xffffffff ;  /* 0xffffffff050a7836 */ /* 0x000fce0000000000 */
.L_x_38:
[----:B------:R-:W0:Y:S01]  /*2600*/  LDCU UR4, c[0x0][0x410] ;  /* 0x00008200ff0477ac */ /* 0x000e220008000800 */
[----:B---345:R-:W-:Y:S01]  /*2610*/  IMAD.MOV.U32 R13, RZ, RZ, RZ ;  /* 0x000000ffff0d7224 */ /* 0x038fe200078e00ff */
[----:B------:R-:W-:Y:S01]  /*2620*/  MOV R11, RZ ;  /* 0x000000ff000b7202 */ /* 0x000fe20000000f00 */
[----:B0-----:R-:W-:-:S09]  /*2630*/  UISETP.GE.U32.AND UP0, UPT, UR4, 0x10, UPT ;  /* 0x000000100400788c */ /* 0x001fd2000bf06070 */
[----:B------:R-:W-:Y:S05]  /*2640*/  BRA.U !UP0, `(.L_x_29) ;  /* 0x0000000508507547 */ /* 0x000fea000b800000 */
[----:B------:R-:W-:Y:S01]  /*2650*/  BSSY.RECONVERGENT B1, `(.L_x_30) ;  /* 0x0000052000017945 */ /* 0x000fe20003800200 */
[----:B------:R-:W-:Y:S02]  /*2660*/  IMAD.MOV.U32 R13, RZ, RZ, RZ ;  /* 0x000000ffff0d7224 */ /* 0x000fe400078e00ff */
[----:B------:R-:W-:-:S07]  /*2670*/  IMAD.MOV.U32 R15, RZ, RZ, RZ ;  /* 0x000000ffff0f7224 */ /* 0x000fce00078e00ff */
.L_x_31:
[----:B------:R-:W0:Y:S01]  /*2680*/  LDCU UR4, c[0x0][0x41c] ;  /* 0x00008380ff0477ac */ /* 0x000e220008000800 */
[----:B------:R-:W1:Y:S01]  /*2690*/  LDC.64 R18, c[0x0][0x3a8] ;  /* 0x0000ea00ff127b82 */ /* 0x000e620000000a00 */
[C---:B------:R-:W-:Y:S02]  /*26a0*/  R2UR UR6, R2.reuse ;  /* 0x00000000020672ca */ /* 0x040fe400000e0000 */
[C---:B------:R-:W-:Y:S02]  /*26b0*/  R2UR UR7, R3.reuse ;  /* 0x00000000030772ca */ /* 0x040fe400000e0000 */
[C---:B------:R-:W-:Y:S02]  /*26c0*/  R2UR UR8, R2.reuse ;  /* 0x00000000020872ca */ /* 0x040fe400000e0000 */
[----:B------:R-:W-:Y:S02]  /*26d0*/  R2UR UR9, R3 ;  /* 0x00000000030972ca */ /* 0x000fe400000e0000 */
[----:B------:R-:W-:-:S02]  /*26e0*/  R2UR UR10, R2 ;  /* 0x00000000020a72ca */ /* 0x000fc400000e0000 */
[C---:B------:R-:W-:Y:S02]  /*26f0*/  R2UR UR11, R3.reuse ;  /* 0x00000000030b72ca */ /* 0x040fe400000e0000 */
[C---:B------:R-:W-:Y:S02]  /*2700*/  R2UR UR12, R2.reuse ;  /* 0x00000000020c72ca */ /* 0x040fe400000e0000 */
[----:B------:R-:W-:Y:S01]  /*2710*/  R2UR UR13, R3 ;  /* 0x00000000030d72ca */ /* 0x000fe200000e0000 */
[----:B0-----:R-:W-:Y:S01]  /*2720*/  IMAD R29, R15, UR4, R8 ;  /* 0x000000040f1d7c24 */ /* 0x001fe2000f8e0208 */
[----:B------:R-:W-:Y:S02]  /*2730*/  R2UR UR14, R2 ;  /* 0x00000000020e72ca */ /* 0x000fe400000e0000 */
[----:B------:R-:W-:Y:S01]  /*2740*/  R2UR UR15, R3 ;  /* 0x00000000030f72ca */ /* 0x000fe200000e0000 */
[C---:B------:R-:W-:Y:S02]  /*2750*/  VIADD R27, R29.reuse, UR4 ;  /* 0x000000041d1b7c36 */ /* 0x040fe40008000000 */
[----:B-1----:R-:W-:-:S04]  /*2760*/  IMAD.WIDE.U32 R28, R29, 0x4, R18 ;  /* 0x000000041d1c7825 */ /* 0x002fc800078e0012 */
[C---:B------:R-:W-:Y:S01]  /*2770*/  VIADD R23, R27.reuse, UR4 ;  /* 0x000000041b177c36 */ /* 0x040fe20008000000 */
[----:B------:R-:W2:Y:S01]  /*2780*/  LDG.E R11, desc[UR6][R28.64] ;  /* 0x000000061c0b7981 */ /* 0x000ea2000c1e1900 */
[----:B------:R-:W-:-:S04]  /*2790*/  IMAD.WIDE.U32 R26, R27, 0x4, R18 ;  /* 0x000000041b1a7825 */ /* 0x000fc800078e0012 */
[C---:B------:R-:W-:Y:S01]  /*27a0*/  VIADD R21, R23.reuse, UR4 ;  /* 0x0000000417157c36 */ /* 0x040fe20008000000 */
[----:B------:R0:W3:Y:S01]  /*27b0*/  LDG.E R14, desc[UR8][R26.64] ;  /* 0x000000081a0e7981 */ /* 0x0000e2000c1e1900 */
[----:B------:R-:W-:-:S03]  /*27c0*/  IMAD.WIDE.U32 R22, R23, 0x4, R18 ;  /* 0x0000000417167825 */ /* 0x000fc600078e0012 */
[C---:B------:R-:W-:Y:S01]  /*27d0*/  IADD3 R25, PT, PT, R21.reuse, UR4, RZ ;  /* 0x0000000415197c10 */ /* 0x040fe2000fffe0ff */
[--C-:B------:R-:W-:Y:S01]  /*27e0*/  IMAD.WIDE.U32 R20, R21, 0x4, R18.reuse ;  /* 0x0000000415147825 */ /* 0x100fe200078e0012 */
[----:B------:R1:W4:Y:S03]  /*27f0*/  LDG.E R12, desc[UR10][R22.64] ;  /* 0x0000000a160c7981 */ /* 0x000326000c1e1900 */
[C---:B------:R-:W-:Y:S01]  /*2800*/  VIADD R31, R25.reuse, UR4 ;  /* 0x00000004191f7c36 */ /* 0x040fe20008000000 */
[----:B------:R5:W4:Y:S01]  /*2810*/  LDG.E R16, desc[UR12][R20.64] ;  /* 0x0000000c14107981 */ /* 0x000b22000c1e1900 */
[----:B------:R-:W-:-:S04]  /*2820*/  IMAD.WIDE.U32 R24, R25, 0x4, R18 ;  /* 0x0000000419187825 */ /* 0x000fc800078e0012 */
[C---:B------:R-:W-:Y:S01]  /*2830*/  VIADD R35, R31.reuse, UR4 ;  /* 0x000000041f237c36 */ /* 0x040fe20008000000 */
[----:B------:R5:W4:Y:S01]  /*2840*/  LDG.E R33, desc[UR14][R24.64] ;  /* 0x0000000e18217981 */ /* 0x000b22000c1e1900 */
[----:B0-----:R-:W-:-:S04]  /*2850*/  IMAD.WIDE.U32 R26, R31, 0x4, R18 ;  /* 0x000000041f1a7825 */ /* 0x001fc800078e0012 */
[C---:B------:R-:W-:Y:S01]  /*2860*/  VIADD R29, R35.reuse, UR4 ;  /* 0x00000004231d7c36 */ /* 0x040fe20008000000 */
[----:B------:R0:W4:Y:S01]  /*2870*/  LDG.E R32, desc[UR6][R26.64] ;  /* 0x000000061a207981 */ /* 0x000122000c1e1900 */
[----:B-1----:R-:W-:-:S04]  /*2880*/  IMAD.WIDE.U32 R22, R35, 0x4, R18 ;  /* 0x0000000423167825 */ /* 0x002fc800078e0012 */
[C---:B------:R-:W-:Y:S01]  /*2890*/  VIADD R37, R29.reuse, UR4 ;  /* 0x000000041d257c36 */ /* 0x040fe20008000000 */
[----:B------:R-:W4:Y:S01]  /*28a0*/  LDG.E R31, desc[UR8][R22.64] ;  /* 0x00000008161f7981 */ /* 0x000f22000c1e1900 */
[----:B-----5:R-:W-:-:S04]  /*28b0*/  IMAD.WIDE.U32 R20, R29, 0x4, R18 ;  /* 0x000000041d147825 */ /* 0x020fc800078e0012 */
[C---:B------:R-:W-:Y:S01]  /*28c0*/  VIADD R29, R37.reuse, UR4 ;  /* 0x00000004251d7c36 */ /* 0x040fe20008000000 */
[----:B------:R1:W5:Y:S01]  /*28d0*/  LDG.E R30, desc[UR10][R20.64] ;  /* 0x0000000a141e7981 */ /* 0x000362000c1e1900 */
[----:B------:R-:W-:-:S04]  /*28e0*/  IMAD.WIDE.U32 R34, R37, 0x4, R18 ;  /* 0x0000000425227825 */ /* 0x000fc800078e0012 */
[C-C-:B------:R-:W-:Y:S01]  /*28f0*/  IMAD.WIDE.U32 R24, R29.reuse, 0x4, R18.reuse ;  /* 0x000000041d187825 */ /* 0x140fe200078e0012 */
[----:B------:R-:W-:Y:S01]  /*2900*/  IADD3 R29, PT, PT, R29, UR4, RZ ;  /* 0x000000041d1d7c10 */ /* 0x000fe2000fffe0ff */
[----:B------:R-:W5:Y:S04]  /*2910*/  LDG.E R34, desc[UR12][R34.64] ;  /* 0x0000000c22227981 */ /* 0x000f68000c1e1900 */
[C---:B0-----:R-:W-:Y:S01]  /*2920*/  VIADD R27, R29.reuse, UR4 ;  /* 0x000000041d1b7c36 */ /* 0x041fe20008000000 */
[----:B------:R0:W5:Y:S01]  /*2930*/  LDG.E R36, desc[UR14][R24.64] ;  /* 0x0000000e18247981 */ /* 0x000162000c1e1900 */
[----:B-1----:R-:W-:-:S04]  /*2940*/  IMAD.WIDE.U32 R20, R29, 0x4, R18 ;  /* 0x000000041d147825 */ /* 0x002fc800078e0012 */
[C---:B------:R-:W-:Y:S02]  /*2950*/  VIADD R29, R27.reuse, UR4 ;  /* 0x000000041b1d7c36 */ /* 0x040fe40008000000 */
[--C-:B------:R-:W-:Y:S01]  /*2960*/  IMAD.WIDE.U32 R22, R27, 0x4, R18.reuse ;  /* 0x000000041b167825 */ /* 0x100fe200078e0012 */
[----:B------:R-:W5:Y:S03]  /*2970*/  LDG.E R20, desc[UR6][R20.64] ;  /* 0x0000000614147981 */ /* 0x000f66000c1e1900 */
[C---:B------:R-:W-:Y:S02]  /*2980*/  VIADD R37, R29.reuse, UR4 ;  /* 0x000000041d257c36 */ /* 0x040fe40008000000 */
[----:B0-----:R-:W-:Y:S01]  /*2990*/  IMAD.WIDE.U32 R24, R29, 0x4, R18 ;  /* 0x000000041d187825 */ /* 0x001fe200078e0012 */
[----:B------:R-:W5:Y:S03]  /*29a0*/  LDG.E R22, desc[UR8][R22.64] ;  /* 0x0000000816167981 */ /* 0x000f66000c1e1900 */
[----:B------:R-:W-:-:S02]  /*29b0*/  VIADD R29, R37, UR4 ;  /* 0x00000004251d7c36 */ /* 0x000fc40008000000 */
[--C-:B------:R-:W-:Y:S01]  /*29c0*/  IMAD.WIDE.U32 R26, R37, 0x4, R18.reuse ;  /* 0x00000004251a7825 */ /* 0x100fe200078e0012 */
[----:B------:R-:W5:Y:S03]  /*29d0*/  LDG.E R24, desc[UR10][R24.64] ;  /* 0x0000000a18187981 */ /* 0x000f66000c1e1900 */
[C---:B------:R-:W-:Y:S02]  /*29e0*/  VIADD R35, R29.reuse, UR4 ;  /* 0x000000041d237c36 */ /* 0x040fe40008000000 */
[--C-:B------:R-:W-:Y:S01]  /*29f0*/  IMAD.WIDE.U32 R28, R29, 0x4, R18.reuse ;  /* 0x000000041d1c7825 */ /* 0x100fe200078e0012 */
[----:B------:R-:W5:Y:S03]  /*2a00*/  LDG.E R26, desc[UR12][R26.64] ;  /* 0x0000000c1a1a7981 */ /* 0x000f66000c1e1900 */
[----:B------:R-:W-:-:S02]  /*2a10*/  IMAD.WIDE.U32 R18, R35, 0x4, R18 ;  /* 0x0000000423127825 */ /* 0x000fc400078e0012 */
[----:B------:R-:W5:Y:S04]  /*2a20*/  LDG.E R28, desc[UR6][R28.64] ;  /* 0x000000061c1c7981 */ /* 0x000f68000c1e1900 */
[----:B------:R-:W5:Y:S01]  /*2a30*/  LDG.E R18, desc[UR8][R18.64] ;  /* 0x0000000812127981 */ /* 0x000f62000c1e1900 */
[----:B------:R-:W-:-:S04]  /*2a40*/  IADD3 R15, PT, PT, R15, 0x10, RZ ;  /* 0x000000100f0f7810 */ /* 0x000fc80007ffe0ff */
[----:B------:R-:W-:Y:S01]  /*2a50*/  ISETP.NE.AND P0, PT, R15, R6, PT ;  /* 0x000000060f00720c */ /* 0x000fe20003f05270 */
[----:B--2---:R-:W-:-:S04]  /*2a60*/  FADD R11, R11, R13 ;  /* 0x0000000d0b0b7221 */ /* 0x004fc80000000000 */
[----:B---3--:R-:W-:-:S04]  /*2a70*/  FADD R11, R11, R14 ;  /* 0x0000000e0b0b7221 */ /* 0x008fc80000000000 */
[----:B----4-:R-:W-:-:S04]  /*2a80*/  FADD R11, R11, R12 ;  /* 0x0000000c0b0b7221 */ /* 0x010fc80000000000 */
[----:B------:R-:W-:-:S04]  /*2a90*/  FADD R16, R11, R16 ;  /* 0x000000100b107221 */ /* 0x000fc80000000000 */
[----:B------:R-:W-:-:S04]  /*2aa0*/  FADD R33, R16, R33 ;  /* 0x0000002110217221 */ /* 0x000fc80000000000 */
[----:B------:R-:W-:-:S04]  /*2ab0*/  FADD R32, R33, R32 ;  /* 0x0000002021207221 */ /* 0x000fc80000000000 */
[----:B------:R-:W-:-:S04]  /*2ac0*/  FADD R31, R32, R31 ;  /* 0x0000001f201f7221 */ /* 0x000fc80000000000 */
[----:B-----5:R-:W-:-:S04]  /*2ad0*/  FADD R31, R31, R30 ;  /* 0x0000001e1f1f7221 */ /* 0x020fc80000000000 */
[----:B------:R-:W-:-:S04]  /*2ae0*/  FADD R31, R31, R34 ;  /* 0x000000221f1f7221 */ /* 0x000fc80000000000 */
[----:B------:R-:W-:-:S04]  /*2af0*/  FADD R31, R31, R36 ;  /* 0x000000241f1f7221 */ /* 0x000fc80000000000 */
[----:B------:R-:W-:-:S04]  /*2b00*/  FADD R31, R31, R20 ;  /* 0x000000141f1f7221 */ /* 0x000fc80000000000 */
[----:B------:R-:W-:-:S04]  /*2b10*/  FADD R31, R31, R22 ;  /* 0x000000161f1f7221 */ /* 0x000fc80000000000 */
[----:B------:R-:W-:-:S04]  /*2b20*/  FADD R31, R31, R24 ;  /* 0x000000181f1f7221 */ /* 0x000fc80000000000 */
[----:B------:R-:W-:-:S04]  /*2b30*/  FADD R31, R31, R26 ;  /* 0x0000001a1f1f7221 */ /* 0x000fc80000000000 */
[----:B------:R-:W-:-:S04]  /*2b40*/  FADD R31, R31, R28 ;  /* 0x0000001c1f1f7221 */ /* 0x000fc80000000000 */
[----:B------:R-:W-:Y:S01]  /*2b50*/  FADD R13, R31, R18 ;  /* 0x000000121f0d7221 */ /* 0x000fe20000000000 */
[----:B------:R-:W-:Y:S06]  /*2b60*/  @P0 BRA `(.L_x_31) ;  /* 0xfffffff800c40947 */ /* 0x000fec000383ffff */
[----:B------:R-:W-:Y:S05]  /*2b70*/  BSYNC.RECONVERGENT B1 ;  /* 0x0000000000017941 */ /* 0x000fea0003800200 */
.L_x_30:
[----:B------:R-:W-:-:S07]  /*2b80*/  IMAD.MOV.U32 R11, RZ, RZ, R6 ;  /* 0x000000ffff0b7224 */ /* 0x000fce00078e0006 */
.L_x_29:
[----:B------:R-:W-:-:S13]  /*2b90*/  ISETP.NE.AND P0, PT, R4, RZ, PT ;  /* 0x000000ff0400720c */ /* 0x000fda0003f05270 */
[----:B------:R-:W-:Y:S05]  /*2ba0*/  @!P0 BRA `(.L_x_32) ;  /* 0x0000000400948947 */ /* 0x000fea0003800000 */
[----:B------:R-:W-:Y:S02]  /*2bb0*/  ISETP.GE.U32.AND P0, PT, R9, 0x7, PT ;  /* 0x000000070900780c */ /* 0x000fe40003f06070 */
[----:B------:R-:W-:-:S11]  /*2bc0*/  ISETP.NE.AND P1, PT, R5, RZ, PT ;  /* 0x000000ff0500720c */ /* 0x000fd60003f25270 */
[----:B------:R-:W-:Y:S05]  /*2bd0*/  @!P0 BRA `(.L_x_33) ;  /* 0x0000000000ac8947 */ /* 0x000fea0003800000 */
        /* <DEDUP_REMOVED lines=8> */
[----:B------:R-:W-:Y:S02]  /*2c60*/  R2UR UR12, R2 ;  /* 0x00000000020c72ca */ /* 0x000fe400000e0000 */
[----:B------:R-:W-:Y:S01]  /*2c70*/  R2UR UR13, R3 ;  /* 0x00000000030d72ca */ /* 0x000fe200000e0000 */
[----:B0-----:R-:W-:-:S04]  /*2c80*/  IMAD R21, R11, UR4, R8 ;  /* 0x000000040b157c24 */ /* 0x001fc8000f8e0208 */
[C---:B------:R-:W-:Y:S02]  /*2c90*/  VIADD R23, R21.reuse, UR4 ;  /* 0x0000000415177c36 */ /* 0x040fe40008000000 */
[----:B-1----:R-:W-:-:S04]  /*2ca0*/  IMAD.WIDE.U32 R20, R21, 0x4, R14 ;  /* 0x0000000415147825 */ /* 0x002fc800078e000e */
[C---:B------:R-:W-:Y:S01]  /*2cb0*/  VIADD R27, R23.reuse, UR4 ;  /* 0x00000004171b7c36 */ /* 0x040fe20008000000 */
[----:B------:R0:W2:Y:S01]  /*2cc0*/  LDG.E R12, desc[UR6][R20.64] ;  /* 0x00000006140c7981 */ /* 0x0000a2000c1e1900 */
[----:B------:R-:W-:-:S04]  /*2cd0*/  IMAD.WIDE.U32 R22, R23, 0x4, R14 ;  /* 0x0000000417167825 */ /* 0x000fc800078e000e */
[C---:B------:R-:W-:Y:S01]  /*2ce0*/  VIADD R19, R27.reuse, UR4 ;  /* 0x000000041b137c36 */ /* 0x040fe20008000000 */
[----:B------:R1:W3:Y:S01]  /*2cf0*/  LDG.E R16, desc[UR8][R22.64] ;  /* 0x0000000816107981 */ /* 0x0002e2000c1e1900 */
[----:B------:R-:W-:-:S04]  /*2d00*/  IMAD.WIDE.U32 R26, R27, 0x4, R14 ;  /* 0x000000041b1a7825 */ /* 0x000fc800078e000e */
[C---:B------:R-:W-:Y:S02]  /*2d10*/  VIADD R25, R19.reuse, UR4 ;  /* 0x0000000413197c36 */ /* 0x040fe40008000000 */
[--C-:B------:R-:W-:Y:S01]  /*2d20*/  IMAD.WIDE.U32 R18, R19, 0x4, R14.reuse ;  /* 0x0000000413127825 */ /* 0x100fe200078e000e */
[----:B------:R-:W4:Y:S02]  /*2d30*/  LDG.E R26, desc[UR10][R26.64] ;  /* 0x0000000a1a1a7981 */ /* 0x000f24000c1e1900 */
[C---:B------:R-:W-:Y:S01]  /*2d40*/  IADD3 R29, PT, PT, R25.reuse, UR4, RZ ;  /* 0x00000004191d7c10 */ /* 0x040fe2000fffe0ff */
[----:B0-----:R-:W-:Y:S02]  /*2d50*/  IMAD.WIDE.U32 R20, R25, 0x4, R14 ;  /* 0x0000000419147825 */ /* 0x001fe400078e000e */
[----:B------:R-:W5:Y:S02]  /*2d60*/  LDG.E R18, desc[UR12][R18.64] ;  /* 0x0000000c12127981 */ /* 0x000f64000c1e1900 */
[----:B------:R-:W-:-:S02]  /*2d70*/  VIADD R25, R29, UR4 ;  /* 0x000000041d197c36 */ /* 0x000fc40008000000 */
[--C-:B-1----:R-:W-:Y:S01]  /*2d80*/  IMAD.WIDE.U32 R22, R29, 0x4, R14.reuse ;  /* 0x000000041d167825 */ /* 0x102fe200078e000e */
[----:B------:R-:W5:Y:S03]  /*2d90*/  LDG.E R20, desc[UR6][R20.64] ;  /* 0x0000000614147981 */ /* 0x000f66000c1e1900 */
[C---:B------:R-:W-:Y:S02]  /*2da0*/  VIADD R29, R25.reuse, UR4 ;  /* 0x00000004191d7c36 */ /* 0x040fe40008000000 */
[--C-:B------:R-:W-:Y:S01]  /*2db0*/  IMAD.WIDE.U32 R24, R25, 0x4, R14.reuse ;  /* 0x0000000419187825 */ /* 0x100fe200078e000e */
[----:B------:R-:W5:Y:S03]  /*2dc0*/  LDG.E R22, desc[UR8][R22.64] ;  /* 0x0000000816167981 */ /* 0x000f66000c1e1900 */
[----:B------:R-:W-:-:S02]  /*2dd0*/  IMAD.WIDE.U32 R14, R29, 0x4, R14 ;  /* 0x000000041d0e7825 */ /* 0x000fc400078e000e */
[----:B------:R-:W5:Y:S04]  /*2de0*/  LDG.E R24, desc[UR10][R24.64] ;  /* 0x0000000a18187981 */ /* 0x000f68000c1e1900 */
[----:B------:R-:W5:Y:S01]  /*2df0*/  LDG.E R14, desc[UR12][R14.64] ;  /* 0x0000000c0e0e7981 */ /* 0x000f62000c1e1900 */
[----:B------:R-:W-:Y:S02]  /*2e00*/  VIADD R11, R11, 0x8 ;  /* 0x000000080b0b7836 */ /* 0x000fe40000000000 */
[----:B--2---:R-:W-:-:S04]  /*2e10*/  FADD R13, R13, R12 ;  /* 0x0000000c0d0d7221 */ /* 0x004fc80000000000 */
[----:B---3--:R-:W-:-:S04]  /*2e20*/  FADD R13, R13, R16 ;  /* 0x000000100d0d7221 */ /* 0x008fc80000000000 */
[----:B----4-:R-:W-:-:S04]  /*2e30*/  FADD R13, R13, R26 ;  /* 0x0000001a0d0d7221 */ /* 0x010fc80000000000 */
[----:B-----5:R-:W-:-:S04]  /*2e40*/  FADD R13, R13, R18 ;  /* 0x000000120d0d7221 */ /* 0x020fc80000000000 */
[----:B------:R-:W-:-:S04]  /*2e50*/  FADD R13, R13, R20 ;  /* 0x000000140d0d7221 */ /* 0x000fc80000000000 */
[----:B------:R-:W-:-:S04]  /*2e60*/  FADD R13, R13, R22 ;  /* 0x000000160d0d7221 */ /* 0x000fc80000000000 */
[----:B------:R-:W-:-:S04]  /*2e70*/  FADD R13, R13, R24 ;  /* 0x000000180d0d7221 */ /* 0x000fc80000000000 */
[----:B------:R-:W-:-:S07]  /*2e80*/  FADD R13, R13, R14 ;  /* 0x0000000e0d0d7221 */ /* 0x000fce0000000000 */
.L_x_33:
        /* <DEDUP_REMOVED lines=17> */
[C---:B------:R-:W-:Y:S02]  /*2fa0*/  VIADD R21, R19.reuse, UR4 ;  /* 0x0000000413157c36 */ /* 0x040fe40008000000 */
[--C-:B------:R-:W-:Y:S01]  /*2fb0*/  IMAD.WIDE.U32 R18, R19, 0x4, R14.reuse ;  /* 0x0000000413127825 */ /* 0x100fe200078e000e */
[----:B------:R-:W2:Y:S02]  /*2fc0*/  LDG.E R22, desc[UR6][R22.64] ;  /* 0x0000000616167981 */ /* 0x000ea4000c1e1900 */
[C---:B------:R-:W-:Y:S01]  /*2fd0*/  IADD3 R25, PT, PT, R21.reuse, UR4, RZ ;  /* 0x0000000415197c10 */ /* 0x040fe2000fffe0ff */
[--C-:B------:R-:W-:Y:S02]  /*2fe0*/  IMAD.WIDE.U32 R20, R21, 0x4, R14.reuse ;  /* 0x0000000415147825 */ /* 0x100fe400078e000e */
[----:B------:R-:W3:Y:S02]  /*2ff0*/  LDG.E R18, desc[UR8][R18.64] ;  /* 0x0000000812127981 */ /* 0x000ee4000c1e1900 */
[----:B------:R-:W-:-:S02]  /*3000*/  IMAD.WIDE.U32 R14, R25, 0x4, R14 ;  /* 0x00000004190e7825 */ /* 0x000fc400078e000e */
[----:B------:R-:W4:Y:S04]  /*3010*/  LDG.E R20, desc[UR10][R20.64] ;  /* 0x0000000a14147981 */ /* 0x000f28000c1e1900 */
[----:B------:R-:W5:Y:S01]  /*3020*/  LDG.E R14, desc[UR12][R14.64] ;  /* 0x0000000c0e0e7981 */ /* 0x000f62000c1e1900 */
[----:B------:R-:W-:Y:S02]  /*3030*/  VIADD R11, R11, 0x4 ;  /* 0x000000040b0b7836 */ /* 0x000fe40000000000 */
[----:B--2---:R-:W-:-:S04]  /*3040*/  FADD R13, R13, R22 ;  /* 0x000000160d0d7221 */ /* 0x004fc80000000000 */
[----:B---3--:R-:W-:-:S04]  /*3050*/  FADD R13, R13, R18 ;  /* 0x000000120d0d7221 */ /* 0x008fc80000000000 */
[----:B----4-:R-:W-:-:S04]  /*3060*/  FADD R13, R13, R20 ;  /* 0x000000140d0d7221 */ /* 0x010fc80000000000 */
[----:B-----5:R-:W-:-:S07]  /*3070*/  FADD R13, R13, R14 ;  /* 0x0000000e0d0d7221 */ /* 0x020fce0000000000 */
.L_x_34:
[----:B------:R-:W-:Y:S05]  /*3080*/  @!P1 BRA `(.L_x_32) ;  /* 0x00000000005c9947 */ /* 0x000fea0003800000 */
[----:B------:R-:W0:Y:S01]  /*3090*/  LDC.64 R14, c[0x0][0x3a8] ;  /* 0x0000ea00ff0e7b82 */ /* 0x000e220000000a00 */
[----:B------:R-:W1:Y:S01]  /*30a0*/  LDCU UR4, c[0x0][0x41c] ;  /* 0x00008380ff0477ac */ /* 0x000e620008000800 */
[----:B------:R-:W-:Y:S02]  /*30b0*/  R2UR UR6, R2 ;  /* 0x00000000020672ca */ /* 0x000fe400000e0000 */
[----:B------:R-:W-:Y:S01]  /*30c0*/  R2UR UR7, R3 ;  /* 0x00000000030772ca */ /* 0x000fe200000e0000 */
[----:B-1----:R-:W-:-:S04]  /*30d0*/  IMAD R11, R11, UR4, R8 ;  /* 0x000000040b0b7c24 */ /* 0x002fc8000f8e0208 */
[----:B0-----:R-:W-:-:S08]  /*30e0*/  IMAD.WIDE.U32 R18, R11, 0x4, R14 ;  /* 0x000000040b127825 */ /* 0x001fd000078e000e */
[----:B------:R-:W2:Y:S01]  /*30f0*/  LDG.E R18, desc[UR6][R18.64] ;  /* 0x0000000612127981 */ /* 0x000ea2000c1e1900 */
[----:B------:R-:W-:Y:S01]  /*3100*/  ISETP.NE.AND P0, PT, R7, 0x1, PT ;  /* 0x000000010700780c */ /* 0x000fe20003f05270 */
[----:B--2---:R-:W-:-:S12]  /*3110*/  FADD R13, R13, R18 ;  /* 0x000000120d0d7221 */ /* 0x004fd80000000000 */
[----:B------:R-:W-:Y:S05]  /*3120*/  @!P0 BRA `(.L_x_32) ;  /* 0x0000000000348947 */ /* 0x000fea0003800000 */
[----:B------:R-:W-:Y:S01]  /*3130*/  ISETP.NE.AND P0, PT, R7, 0x2, PT ;  /* 0x000000020700780c */ /* 0x000fe20003f05270 */
[----:B------:R-:W-:Y:S01]  /*3140*/  VIADD R19, R11, UR4 ;  /* 0x000000040b137c36 */ /* 0x000fe20008000000 */
[----:B------:R-:W-:Y:S02]  /*3150*/  R2UR UR6, R2 ;  /* 0x00000000020672ca */ /* 0x000fe400000e0000 */
[----:B------:R-:W-:-:S09]  /*3160*/  R2UR UR7, R3 ;  /* 0x00000000030772ca */ /* 0x000fd200000e0000 */
[----:B------:R-:W-:Y:S01]  /*3170*/  @P0 R2UR UR8, R2 ;  /* 0x00000000020802ca */ /* 0x000fe200000e0000 */
[----:B------:R-:W-:Y:S01]  /*3180*/  @P0 VIADD R11, R19, UR4 ;  /* 0x00000004130b0c36 */ /* 0x000fe20008000000 */
[----:B------:R-:W-:Y:S01]  /*3190*/  @P0 R2UR UR9, R3 ;  /* 0x00000000030902ca */ /* 0x000fe200000e0000 */
[----:B------:R-:W-:-:S04]  /*31a0*/  IMAD.WIDE.U32 R18, R19, 0x4, R14 ;  /* 0x0000000413127825 */ /* 0x000fc800078e000e */
[----:B------:R-:W-:Y:S02]  /*31b0*/  @P0 IMAD.WIDE.U32 R14, R11, 0x4, R14 ;  /* 0x000000040b0e0825 */ /* 0x000fe400078e000e */
[----:B------:R-:W2:Y:S06]  /*31c0*/  LDG.E R18, desc[UR6][R18.64] ;  /* 0x0000000612127981 */ /* 0x000eac000c1e1900 */
[----:B------:R-:W3:Y:S01]  /*31d0*/  @P0 LDG.E R14, desc[UR8][R14.64] ;  /* 0x000000080e0e0981 */ /* 0x000ee2000c1e1900 */
[----:B--2---:R-:W-:-:S04]  /*31e0*/  FADD R13, R13, R18 ;  /* 0x000000120d0d7221 */ /* 0x004fc80000000000 */
[----:B---3--:R-:W-:-:S07]  /*31f0*/  @P0 FADD R13, R13, R14 ;  /* 0x0000000e0d0d0221 */ /* 0x008fce0000000000 */
.L_x_32:
[----:B------:R-:W0:Y:S01]  /*3200*/  MUFU.RCP R11, R0 ;  /* 0x00000000000b7308 */ /* 0x000e220000001000 */
[----:B------:R-:W-:Y:S07]  /*3210*/  BSSY.RECONVERGENT B1, `(.L_x_35) ;  /* 0x000000b000017945 */ /* 0x000fee0003800200 */
[----:B------:R-:W1:Y:S01]  /*3220*/  FCHK P0, R13, R0 ;  /* 0x000000000d007302 */ /* 0x000e620000000000 */
[----:B0-----:R-:W-:-:S04]  /*3230*/  FFMA R12, -R0, R11, 1 ;  /* 0x3f800000000c7423 */ /* 0x001fc8000000010b */
[----:B------:R-:W-:-:S04]  /*3240*/  FFMA R12, R11, R12, R11 ;  /* 0x0000000c0b0c7223 */ /* 0x000fc8000000000b */
[----:B------:R-:W-:-:S04]  /*3250*/  FFMA R11, R12, R13, RZ ;  /* 0x0000000d0c0b7223 */ /* 0x000fc800000000ff */
[----:B------:R-:W-:-:S04]  /*3260*/  FFMA R14, -R0, R11, R13 ;  /* 0x0000000b000e7223 */ /* 0x000fc8000000010d */
[----:B------:R-:W-:Y:S01]  /*3270*/  FFMA R11, R12, R14, R11 ;  /* 0x0000000e0c0b7223 */ /* 0x000fe2000000000b */
[----:B-1----:R-:W-:Y:S06]  /*3280*/  @!P0 BRA `(.L_x_36) ;  /* 0x00000000000c8947 */ /* 0x002fec0003800000 */
[----:B------:R-:W-:Y:S01]  /*3290*/  IMAD.MOV.U32 R11, RZ, RZ, R13 ;  /* 0x000000ffff0b7224 */ /* 0x000fe200078e000d */
[----:B------:R-:W-:-:S07]  /*32a0*/  MOV R12, 0x32c0 ;  /* 0x000032c0000c7802 */ /* 0x000fce0000000f00 */
[----:B------:R-:W-:Y:S05]  /*32b0*/  CALL.REL.NOINC `($__internal_0_$__cuda_sm3x_div_rn_noftz_f32_slowpath) ;  /* 0x0000004c00147944 */ /* 0x000fea0003c00000 */
.L_x_36:
[----:B------:R-:W-:Y:S05]  /*32c0*/  BSYNC.RECONVERGENT B1 ;  /* 0x0000000000017941 */ /* 0x000fea0003800200 */
.L_x_35:
[----:B------:R-:W0:Y:S01]  /*32d0*/  LDC.64 R12, c[0x0][0x3b0] ;  /* 0x0000ec00ff0c7b82 */ /* 0x000e220000000a00 */
[----:B------:R-:W1:Y:S01]  /*32e0*/  LDCU UR4, c[0x0][0x41c] ;  /* 0x00008380ff0477ac */ /* 0x000e620008000800 */
[----:B------:R-:W-:Y:S01]  /*32f0*/  VIADD R15, R8, 0x1 ;  /* 0x00000001080f7836 */ /* 0x000fe20000000000 */
[----:B------:R-:W-:Y:S02]  /*3300*/  R2UR UR6, R2 ;  /* 0x00000000020672ca */ /* 0x000fe400000e0000 */
[----:B------:R-:W-:Y:S01]  /*3310*/  R2UR UR7, R3 ;  /* 0x00000000030772ca */ /* 0x000fe200000e0000 */
[----:B0-----:R-:W-:Y:S01]  /*3320*/  IMAD.WIDE.U32 R12, R8, 0x4, R12 ;  /* 0x00000004080c7825 */ /* 0x001fe200078e000c */
[----:B-1----:R-:W-:-:S04]  /*3330*/  MOV R8, UR4 ;  /* 0x0000000400087c02 */ /* 0x002fc80008000f00 */
[----:B------:R-:W-:-:S07]  /*3340*/  ISETP.NE.AND P0, PT, R15, R8, PT ;  /* 0x000000080f00720c */ /* 0x000fce0003f05270 */
[----:B------:R0:W-:Y:S06]  /*3350*/  STG.E desc[UR6][R12.64], R11 ;  /* 0x0000000b0c007986 */ /* 0x0001ec000c101906 */
[----:B0-----:R-:W-:Y:S05]  /*3360*/  @!P0 BRA `(.L_x_37) ;  /* 0x0000000000088947 */ /* 0x001fea0003800000 */
[----:B------:R-:W-:Y:S01]  /*3370*/  IMAD.MOV.U32 R8, RZ, RZ, R15 ;  /* 0x000000ffff087224 */ /* 0x000fe200078e000f */
[----:B------:R-:W-:Y:S06]  /*3380*/  BRA `(.L_x_38) ;  /* 0xfffffff0009c7947 */ /* 0x000fec000383ffff */
.L_x_37:
[----:B------:R-:W-:Y:S05]  /*3390*/  BSYNC.RECONVERGENT B0 ;  /* 0x0000000000007941 */ /* 0x000fea0003800200 */
.L_x_28:
[----:B------:R-:W-:Y:S05]  /*33a0*/  BRA `(.L_x_8) ;  /* 0x0000000400647947 */ /* 0x000fea0003800000 */
.L_x_27:
[----:B------:R-:W0:Y:S08]  /*33b0*/  MUFU.RCP R5, R0 ;  /* 0x0000000000057308 */ /* 0x000e300000001000 */
[----:B------:R-:W3:Y:S01]  /*33c0*/  FCHK P0, RZ, R0 ;  /* 0x00000000ff007302 */ /* 0x000ee20000000000 */
[----:B0-----:R-:W-:-:S04]  /*33d0*/  FFMA R4, -R0, R5, 1 ;  /* 0x3f80000000047423 */ /* 0x001fc80000000105 */
[----:B--2---:R-:W-:-:S04]  /*33e0*/  FFMA R8, R5, R4, R5 ;  /* 0x0000000405087223 */ /* 0x004fc80000000005 */
[----:B------:R-:W-:-:S04]  /*33f0*/  FFMA R5, RZ, R8, RZ ;  /* 0x00000008ff057223 */ /* 0x000fc800000000ff */
[----:B------:R-:W-:-:S04]  /*3400*/  FFMA R4, -R0, R5, RZ ;  /* 0x0000000500047223 */ /* 0x000fc800000001ff */
[----:B-1----:R-:W-:Y:S01]  /*3410*/  FFMA R9, R8, R4, R5 ;  /* 0x0000000408097223 */ /* 0x002fe20000000005 */
[----:B---3--:R-:W-:Y:S06]  /*3420*/  @!P0 BRA `(.L_x_39) ;  /* 0x0000000000108947 */ /* 0x008fec0003800000 */
[----:B------:R-:W-:Y:S01]  /*3430*/  IMAD.MOV.U32 R11, RZ, RZ, RZ ;  /* 0x000000ffff0b7224 */ /* 0x000fe200078e00ff */
[----:B----4-:R-:W-:-:S07]  /*3440*/  MOV R12, 0x3460 ;  /* 0x00003460000c7802 */ /* 0x010fce0000000f00 */
[----:B-----5:R-:W-:Y:S05]  /*3450*/  CALL.REL.NOINC `($__internal_0_$__cuda_sm3x_div_rn_noftz_f32_slowpath) ;  /* 0x0000004800ac7944 */ /* 0x020fea0003c00000 */
[----:B------:R-:W-:-:S07]  /*3460*/  IMAD.MOV.U32 R9, RZ, RZ, R11 ;  /* 0x000000ffff097224 */ /* 0x000fce00078e000b */
.L_x_39:
[----:B------:R-:W0:Y:S01]  /*3470*/  LDCU UR4, c[0x0][0x41c] ;  /* 0x00008380ff0477ac */ /* 0x000e220008000800 */
[----:B------:R-:W-:Y:S01]  /*3480*/  ISETP.GE.U32.AND P0, PT, R15, 0x7, PT ;  /* 0x000000070f00780c */ /* 0x000fe20003f06070 */
[----:B----45:R-:W-:Y:S02]  /*3490*/  IMAD.MOV.U32 R13, RZ, RZ, RZ ;  /* 0x000000ffff0d7224 */ /* 0x030fe400078e00ff */
[----:B0-----:R-:W-:-:S05]  /*34a0*/  IMAD.U32 R8, RZ, RZ, UR4 ;  /* 0x00000004ff087e24 */ /* 0x001fca000f8e00ff */
[----:B------:R-:W-:-:S04]  /*34b0*/  LOP3.LUT R7, R8, 0x7, RZ, 0xc0, !PT ;  /* 0x0000000708077812 */ /* 0x000fc800078ec0ff */
[----:B------:R-:W-:Y:S01]  /*34c0*/  ISETP.NE.AND P1, PT, R7, RZ, PT ;  /* 0x000000ff0700720c */ /* 0x000fe20003f25270 */
[----:B------:R-:W-:-:S12]  /*34d0*/  @!P0 BRA `(.L_x_40) ;  /* 0x0000000000848947 */ /* 0x000fd80003800000 */
[----:B------:R-:W0:Y:S01]  /*34e0*/  LDC.64 R10, c[0x0][0x3b0] ;  /* 0x0000ec00ff0a7b82 */ /* 0x000e220000000a00 */
[----:B------:R-:W-:Y:S01]  /*34f0*/  HFMA2 R0, -RZ, RZ, 0, 0 ;  /* 0x00000000ff007431 */ /* 0x000fe200000001ff */
[----:B------:R-:W-:Y:S01]  /*3500*/  BSSY.RECONVERGENT B0, `(.L_x_40) ;  /* 0x000001e000007945 */ /* 0x000fe20003800200 */
[----:B------:R-:W-:-:S07]  /*3510*/  LOP3.LUT R13, R8, 0x7ffffff8, RZ, 0xc0, !PT ;  /* 0x7ffffff8080d7812 */ /* 0x000fce00078ec0ff */
.L_x_41:
[----:B01----:R-:W-:Y:S01]  /*3520*/  IMAD.WIDE.U32 R4, R0, 0x4, R10 ;  /* 0x0000000400047825 */ /* 0x003fe200078e000a */
[----:B------:R-:W-:Y:S02]  /*3530*/  R2UR UR4, R2 ;  /* 0x00000000020472ca */ /* 0x000fe400000e0000 */
        /* <DEDUP_REMOVED lines=8> */
[----:B------:R1:W-:Y:S01]  /*35c0*/  STG.E desc[UR4][R4.64], R9 ;  /* 0x0000000904007986 */ /* 0x0003e2000c101904 */
[C---:B------:R-:W-:Y:S02]  /*35d0*/  R2UR UR12, R2.reuse ;  /* 0x00000000020c72ca */ /* 0x040fe400000e0000 */
[C---:B------:R-:W-:Y:S01]  /*35e0*/  R2UR UR13, R3.reuse ;  /* 0x00000000030d72ca */ /* 0x040fe200000e0000 */
[----:B------:R1:W-:Y:S01]  /*35f0*/  STG.E desc[UR6][R4.64+0x4], R9 ;  /* 0x0000040904007986 */ /* 0x0003e2000c101906 */
[C---:B------:R-:W-:Y:S02]  /*3600*/  R2UR UR14, R2.reuse ;  /* 0x00000000020e72ca */ /* 0x040fe400000e0000 */
[----:B------:R-:W-:Y:S01]  /*3610*/  R2UR UR15, R3 ;  /* 0x00000000030f72ca */ /* 0x000fe200000e0000 */
[----:B------:R1:W-:Y:S01]  /*3620*/  STG.E desc[UR8][R4.64+0x8], R9 ;  /* 0x0000080904007986 */ /* 0x0003e2000c101908 */
[----:B------:R-:W-:-:S02]  /*3630*/  R2UR UR16, R2 ;  /* 0x00000000021072ca */ /* 0x000fc400000e0000 */
[C---:B------:R-:W-:Y:S01]  /*3640*/  R2UR UR17, R3.reuse ;  /* 0x00000000031172ca */ /* 0x040fe200000e0000 */
[----:B------:R1:W-:Y:S01]  /*3650*/  STG.E desc[UR10][R4.64+0xc], R9 ;  /* 0x00000c0904007986 */ /* 0x0003e2000c10190a */
[----:B------:R-:W-:Y:S02]  /*3660*/  R2UR UR18, R2 ;  /* 0x00000000021272ca */ /* 0x000fe400000e0000 */
[----:B------:R-:W-:Y:S01]  /*3670*/  R2UR UR19, R3 ;  /* 0x00000000031372ca */ /* 0x000fe200000e0000 */
[----:B------:R1:W-:Y:S01]  /*3680*/  STG.E desc[UR12][R4.64+0x10], R9 ;  /* 0x0000100904007986 */ /* 0x0003e2000c10190c */
[----:B------:R-:W-:-:S03]  /*3690*/  ISETP.NE.AND P0, PT, R0, R13, PT ;  /* 0x0000000d0000720c */ /* 0x000fc60003f05270 */
[----:B------:R1:W-:Y:S04]  /*36a0*/  STG.E desc[UR14][R4.64+0x14], R9 ;  /* 0x0000140904007986 */ /* 0x0003e8000c10190e */
[----:B------:R1:W-:Y:S04]  /*36b0*/  STG.E desc[UR16][R4.64+0x18], R9 ;  /* 0x0000180904007986 */ /* 0x0003e8000c101910 */
[----:B------:R1:W-:Y:S02]  /*36c0*/  STG.E desc[UR18][R4.64+0x1c], R9 ;  /* 0x00001c0904007986 */ /* 0x0003e4000c101912 */
[----:B------:R-:W-:Y:S05]  /*36d0*/  @P0 BRA `(.L_x_41) ;  /* 0xfffffffc00900947 */ /* 0x000fea000383ffff */
[----:B------:R-:W-:Y:S05]  /*36e0*/  BSYNC.RECONVERGENT B0 ;  /* 0x0000000000007941 */ /* 0x000fea0003800200 */
.L_x_40:
[----:B------:R-:W-:Y:S05]  /*36f0*/  @!P1 BRA `(.L_x_8) ;  /* 0x0000000000909947 */ /* 0x000fea0003800000 */
[----:B------:R-:W-:Y:S02]  /*3700*/  ISETP.GE.U32.AND P0, PT, R7, 0x4, PT ;  /* 0x000000040700780c */ /* 0x000fe40003f06070 */
[----:B------:R-:W-:-:S11]  /*3710*/  ISETP.NE.AND P1, PT, R6, RZ, PT ;  /* 0x000000ff0600720c */ /* 0x000fd60003f25270 */
[----:B------:R-:W-:Y:S05]  /*3720*/  @!P0 BRA `(.L_x_42) ;  /* 0x00000000003c8947 */ /* 0x000fea0003800000 */
[----:B-1----:R-:W0:Y:S01]  /*3730*/  LDC.64 R4, c[0x0][0x3b0] ;  /* 0x0000ec00ff047b82 */ /* 0x002e220000000a00 */
[C---:B------:R-:W-:Y:S02]  /*3740*/  R2UR UR4, R2.reuse ;  /* 0x00000000020472ca */ /* 0x040fe400000e0000 */
[C---:B------:R-:W-:Y:S02]  /*3750*/  R2UR UR5, R3.reuse ;  /* 0x00000000030572ca */ /* 0x040fe400000e0000 */
[C---:B------:R-:W-:Y:S02]  /*3760*/  R2UR UR6, R2.reuse ;  /* 0x00000000020672ca */ /* 0x040fe400000e0000 */
[C---:B------:R-:W-:Y:S02]  /*3770*/  R2UR UR7, R3.reuse ;  /* 0x00000000030772ca */ /* 0x040fe400000e0000 */
[----:B------:R-:W-:Y:S02]  /*3780*/  R2UR UR8, R2 ;  /* 0x00000000020872ca */ /* 0x000fe400000e0000 */
[----:B------:R-:W-:-:S02]  /*3790*/  R2UR UR9, R3 ;  /* 0x00000000030972ca */ /* 0x000fc400000e0000 */
[----:B------:R-:W-:Y:S02]  /*37a0*/  R2UR UR10, R2 ;  /* 0x00000000020a72ca */ /* 0x000fe400000e0000 */
[----:B------:R-:W-:Y:S01]  /*37b0*/  R2UR UR11, R3 ;  /* 0x00000000030b72ca */ /* 0x000fe200000e0000 */
[----:B0-----:R-:W-:-:S04]  /*37c0*/  IMAD.WIDE.U32 R4, R13, 0x4, R4 ;  /* 0x000000040d047825 */ /* 0x001fc800078e0004 */
[----:B------:R-:W-:Y:S01]  /*37d0*/  VIADD R13, R13, 0x4 ;  /* 0x000000040d0d7836 */ /* 0x000fe20000000000 */
[----:B------:R0:W-:Y:S04]  /*37e0*/  STG.E desc[UR4][R4.64], R9 ;  /* 0x0000000904007986 */ /* 0x0001e8000c101904 */
[----:B------:R0:W-:Y:S04]  /*37f0*/  STG.E desc[UR6][R4.64+0x4], R9 ;  /* 0x0000040904007986 */ /* 0x0001e8000c101906 */
[----:B------:R0:W-:Y:S04]  /*3800*/  STG.E desc[UR8][R4.64+0x8], R9 ;  /* 0x0000080904007986 */ /* 0x0001e8000c101908 */
[----:B------:R0:W-:Y:S02]  /*3810*/  STG.E desc[UR10][R4.64+0xc], R9 ;  /* 0x00000c0904007986 */ /* 0x0001e4000c10190a */
.L_x_42:
[----:B------:R-:W-:Y:S05]  /*3820*/  @!P1 BRA `(.L_x_8) ;  /* 0x0000000000449947 */ /* 0x000fea0003800000 */
[----:B------:R-:W-:Y:S02]  /*3830*/  ISETP.NE.AND P0, PT, R6, 0x1, PT ;  /* 0x000000010600780c */ /* 0x000fe40003f05270 */
[----:B------:R-:W-:-:S04]  /*3840*/  LOP3.LUT R0, R8, 0x1, RZ, 0xc0, !PT ;  /* 0x0000000108007812 */ /* 0x000fc800078ec0ff */
[----:B------:R-:W-:-:S07]  /*3850*/  ISETP.NE.U32.AND P1, PT, R0, 0x1, PT ;  /* 0x000000010000780c */ /* 0x000fce0003f25070 */
[----:B01----:R-:W0:Y:S01]  /*3860*/  @P0 LDC.64 R4, c[0x0][0x3b0] ;  /* 0x0000ec00ff040b82 */ /* 0x003e220000000a00 */
[C---:B------:R-:W-:Y:S02]  /*3870*/  @P0 R2UR UR4, R2.reuse ;  /* 0x00000000020402ca */ /* 0x040fe400000e0000 */
[C---:B------:R-:W-:Y:S02]  /*3880*/  @P0 R2UR UR5, R3.reuse ;  /* 0x00000000030502ca */ /* 0x040fe400000e0000 */
[C---:B------:R-:W-:Y:S02]  /*3890*/  @P0 R2UR UR6, R2.reuse ;  /* 0x00000000020602ca */ /* 0x040fe400000e0000 */
[C---:B------:R-:W-:Y:S01]  /*38a0*/  @P0 R2UR UR7, R3.reuse ;  /* 0x00000000030702ca */ /* 0x040fe200000e0000 */
[----:B------:R-:W1:Y:S01]  /*38b0*/  @!P1 LDC.64 R10, c[0x0][0x3b0] ;  /* 0x0000ec00ff0a9b82 */ /* 0x000e620000000a00 */
[----:B------:R-:W-:Y:S02]  /*38c0*/  @!P1 R2UR UR8, R2 ;  /* 0x00000000020892ca */ /* 0x000fe400000e0000 */
[----:B------:R-:W-:Y:S01]  /*38d0*/  @!P1 R2UR UR9, R3 ;  /* 0x00000000030992ca */ /* 0x000fe200000e0000 */
[----:B0-----:R-:W-:-:S04]  /*38e0*/  @P0 IMAD.WIDE.U32 R6, R13, 0x4, R4 ;  /* 0x000000040d060825 */ /* 0x001fc800078e0004 */
[----:B------:R-:W-:Y:S01]  /*38f0*/  @P0 VIADD R13, R13, 0x2 ;  /* 0x000000020d0d0836 */ /* 0x000fe20000000000 */
[----:B------:R0:W-:Y:S03]  /*3900*/  @P0 STG.E desc[UR4][R6.64], R9 ;  /* 0x0000000906000986 */ /* 0x0001e6000c101904 */
[----:B-1----:R-:W-:Y:S01]  /*3910*/  @!P1 IMAD.WIDE.U32 R4, R13, 0x4, R10 ;  /* 0x000000040d049825 */ /* 0x002fe200078e000a */
[----:B------:R0:W-:Y:S04]  /*3920*/  @P0 STG.E desc[UR6][R6.64+0x4], R9 ;  /* 0x0000040906000986 */ /* 0x0001e8000c101906 */
[----:B------:R0:W-:Y:S02]  /*3930*/  @!P1 STG.E desc[UR8][R4.64], R9 ;  /* 0x0000000904009986 */ /* 0x0001e4000c101908 */
.L_x_8:
[----:B------:R-:W5:Y:S02]  /*3940*/  LDCU UR4, c[0x0][0x418] ;  /* 0x00008300ff0477ac */ /* 0x000f640008000800 */
[----:B-----5:R-:W-:-:S05]  /*3950*/  IMAD.U32 R10, RZ, RZ, UR4 ;  /* 0x00000004ff0a7e24 */ /* 0x020fca000f8e00ff */
[----:B------:R-:W-:-:S13]  /*3960*/  ISETP.GE.AND P0, PT, R10, 0x1, PT ;  /* 0x000000010a00780c */ /* 0x000fda0003f06270 */
[----:B------:R-:W-:Y:S05]  /*3970*/  @!P0 BRA `(.L_x_43) ;  /* 0x0000003c00d08947 */ /* 0x000fea0003800000 */
[----:B------:R-:W-:Y:S01]  /*3980*/  ISETP.GE.AND P0, PT, R8, 0x1, PT ;  /* 0x000000010800780c */ /* 0x000fe20003f06270 */
[----:B------:R-:W-:Y:S01]  /*3990*/  BSSY.RECONVERGENT B0, `(.L_x_44) ;  /* 0x0000147000007945 */ /* 0x000fe20003800200 */
[----:B------:R-:W-:-:S11]  /*39a0*/  VIADD R0, R10, 0xffffffff ;  /* 0xffffffff0a007836 */ /* 0x000fd60000000000 */
[----:B------:R-:W-:Y:S05]  /*39b0*/  @!P0 BRA `(.L_x_45) ;  /* 0x0000000800d88947 */ /* 0x000fea0003800000 */
[C---:B------:R-:W-:Y:S01]  /*39c0*/  LOP3.LUT R22, R8.reuse, 0x7, RZ, 0xc0, !PT ;  /* 0x0000000708167812 */ /* 0x040fe200078ec0ff */
[----:B------:R-:W-:Y:S01]  /*39d0*/  BSSY.RECONVERGENT B1, `(.L_x_46) ;  /* 0x00000b3000017945 */ /* 0x000fe20003800200 */
[C---:B------:R-:W-:Y:S01]  /*39e0*/  VIADD R23, R8.reuse, 0xffffffff ;  /* 0xffffffff08177836 */ /* 0x040fe20000000000 */
[----:B------:R-:W-:Y:S01]  /*39f0*/  LOP3.LUT R24, R8, 0x3, RZ, 0xc0, !PT ;  /* 0x0000000308187812 */ /* 0x000fe200078ec0ff */
[----:B0-234-:R-:W-:Y:S01]  /*3a00*/  IMAD.MOV.U32 R6, RZ, RZ, RZ ;  /* 0x000000ffff067224 */ /* 0x01dfe200078e00ff */
[----:B------:R-:W-:-:S04]  /*3a10*/  IADD3 R0, PT, PT, R22, -0x1, RZ ;  /* 0xffffffff16007810 */ /* 0x000fc80007ffe0ff */
[----:B------:R-:W-:Y:S02]  /*3a20*/  ISETP.GE.U32.AND P0, PT, R0, 0x3, PT ;  /* 0x000000030000780c */ /* 0x000fe40003f06070 */
[----:B------:R-:W-:-:S11]  /*3a30*/  LOP3.LUT R0, R8, 0x7ffffff8, RZ, 0xc0, !PT ;  /* 0x7ffffff808007812 */ /* 0x000fd600078ec0ff */
.L_x_57:
[----:B0-----:R-:W0:Y:S01]  /*3a40*/  LDC.64 R10, c[0x0][0x418] ;  /* 0x00010600ff0a7b82 */ /* 0x001e220000000a00 */
[----:B-1----:R-:W-:Y:S02]  /*3a50*/  R2UR UR4, R2 ;  /* 0x00000000020472ca */ /* 0x002fe400000e0000 */
[----:B------:R-:W-:-:S05]  /*3a60*/  R2UR UR5, R3 ;  /* 0x00000000030572ca */ /* 0x000fca00000e0000 */
[----:B--2---:R-:W1:Y:S01]  /*3a70*/  LDC.64 R4, c[0x0][0x3e0] ;  /* 0x0000f800ff047b82 */ /* 0x004e620000000a00 */
[----:B------:R-:W-:Y:S01]  /*3a80*/  ISETP.GE.U32.AND P1, PT, R23, 0x7, PT ;  /* 0x000000071700780c */ /* 0x000fe20003f26070 */
[----:B------:R-:W-:Y:S01]  /*3a90*/  BSSY.RECONVERGENT B2, `(.L_x_47) ;  /* 0x000003a000027945 */ /* 0x000fe20003800200 */
[----:B------:R-:W-:Y:S02]  /*3aa0*/  IMAD.MOV.U32 R12, RZ, RZ, RZ ;  /* 0x000000ffff0c7224 */ /* 0x000fe400078e00ff */
[----:B0-----:R-:W-:-:S04]  /*3ab0*/  IMAD R7, R17, R10, R6 ;  /* 0x0000000a11077224 */ /* 0x001fc800078e0206 */
[----:B-1----:R-:W-:-:S05]  /*3ac0*/  IMAD.WIDE R4, R7, 0x4, R4 ;  /* 0x0000000407047825 */ /* 0x002fca00078e0204 */
[----:B------:R0:W5:Y:S01]  /*3ad0*/  LDG.E R9, desc[UR4][R4.64] ;  /* 0x0000000404097981 */ /* 0x000162000c1e1900 */
[----:B------:R-:W-:Y:S01]  /*3ae0*/  IMAD R8, R6, R11, RZ ;  /* 0x0000000b06087224 */ /* 0x000fe200078e02ff */
[----:B------:R-:W-:Y:S06]  /*3af0*/  @!P1 BRA `(.L_x_48) ;  /* 0x0000000000cc9947 */ /* 0x000fec0003800000 */
[----:B------:R-:W-:Y:S01]  /*3b00*/  BSSY.RECONVERGENT B3, `(.L_x_49) ;  /* 0x0000031000037945 */ /* 0x000fe20003800200 */
[----:B------:R-:W-:-:S07]  /*3b10*/  IMAD.MOV.U32 R16, RZ, RZ, RZ ;  /* 0x000000ffff107224 */ /* 0x000fce00078e00ff */
.L_x_50:
[----:B-1----:R-:W1:Y:S01]  /*3b20*/  LDC.64 R12, c[0x0][0x398] ;  /* 0x0000e600ff0c7b82 */ /* 0x002e620000000a00 */
[----:B------:R-:W-:Y:S01]  /*3b30*/  R2UR UR4, R2 ;  /* 0x00000000020472ca */ /* 0x000fe200000e0000 */
[--C-:B------:R-:W-:Y:S01]  /*3b40*/  IMAD.IADD R19, R8, 0x1, R16.reuse ;  /* 0x0000000108137824 */ /* 0x100fe200078e0210 */
[----:B------:R-:W-:Y:S01]  /*3b50*/  R2UR UR5, R3 ;  /* 0x00000000030572ca */ /* 0x000fe200000e0000 */
[----:B------:R-:W-:Y:S01]  /*3b60*/  IMAD R21, R17, R11, R16 ;  /* 0x0000000b11157224 */ /* 0x000fe200078e0210 */
[----:B------:R-:W-:Y:S02]  /*3b70*/  R2UR UR6, R2 ;  /* 0x00000000020672ca */ /* 0x000fe400000e0000 */
[----:B------:R-:W-:Y:S01]  /*3b80*/  R2UR UR7, R3 ;  /* 0x00000000030772ca */ /* 0x000fe200000e0000 */
[----:B------:R-:W2:Y:S01]  /*3b90*/  LDC.64 R14, c[0x0][0x3a8] ;  /* 0x0000ea00ff0e7b82 */ /* 0x000ea20000000a00 */
[----:B-1----:R-:W-:-:S07]  /*3ba0*/  IMAD.WIDE.U32 R12, R19, 0x4, R12 ;  /* 0x00000004130c7825 */ /* 0x002fce00078e000c */
[----:B------:R-:W3:Y:S01]  /*3bb0*/  LDG.E R18, desc[UR4][R12.64] ;  /* 0x000000040c127981 */ /* 0x000ee2000c1e1900 */
[----:B--2---:R-:W-:-:S05]  /*3bc0*/  IMAD.WIDE R14, R21, 0x4, R14 ;  /* 0x00000004150e7825 */ /* 0x004fca00078e020e */
[----:B------:R-:W3:Y:S01]  /*3bd0*/  LDG.E R19, desc[UR6][R14.64] ;  /* 0x000000060e137981 */ /* 0x000ee2000c1e1900 */
[----:B------:R-:W-:Y:S02]  /*3be0*/  R2UR UR8, R2 ;  /* 0x00000000020872ca */ /* 0x000fe400000e0000 */
[----:B------:R-:W-:Y:S01]  /*3bf0*/  R2UR UR9, R3 ;  /* 0x00000000030972ca */ /* 0x000fe200000e0000 */
[----:B---3-5:R-:W-:-:S05]  /*3c00*/  FFMA R19, R18, R19, R9 ;  /* 0x0000001312137223 */ /* 0x028fca0000000009 */
[----:B------:R1:W-:Y:S04]  /*3c10*/  STG.E desc[UR4][R4.64], R19 ;  /* 0x0000001304007986 */ /* 0x0003e8000c101904 */
[----:B------:R-:W2:Y:S04]  /*3c20*/  LDG.E R18, desc[UR6][R12.64+0x4] ;  /* 0x000004060c127981 */ /* 0x000ea8000c1e1900 */
[----:B------:R-:W2:Y:S02]  /*3c30*/  LDG.E R9, desc[UR8][R14.64+0x4] ;  /* 0x000004080e097981 */ /* 0x000ea4000c1e1900 */
[----:B--2---:R-:W-:-:S05]  /*3c40*/  FFMA R9, R18, R9, R19 ;  /* 0x0000000912097223 */ /* 0x004fca0000000013 */
[----:B------:R2:W-:Y:S04]  /*3c50*/  STG.E desc[UR4][R4.64], R9 ;  /* 0x0000000904007986 */ /* 0x0005e8000c101904 */
[----:B------:R-:W1:Y:S04]  /*3c60*/  LDG.E R18, desc[UR6][R12.64+0x8] ;  /* 0x000008060c127981 */ /* 0x000e68000c1e1900 */
[----:B------:R-:W1:Y:S02]  /*3c70*/  LDG.E R20, desc[UR8][R14.64+0x8] ;  /* 0x000008080e147981 */ /* 0x000e64000c1e1900 */
[----:B-1----:R-:W-:-:S05]  /*3c80*/  FFMA R19, R18, R20, R9 ;  /* 0x0000001412137223 */ /* 0x002fca0000000009 */
        /* <DEDUP_REMOVED lines=14> */
[----:B------:R-:W1:Y:S01]  /*3d70*/  LDG.E R20, desc[UR8][R14.64+0x18] ;  /* 0x000018080e147981 */ /* 0x000e62000c1e1900 */
[----:B------:R-:W-:Y:S01]  /*3d80*/  IADD3 R16, PT, PT, R16, 0x8, RZ ;  /* 0x0000000810107810 */ /* 0x000fe20007ffe0ff */
[----:B-1----:R-:W-:-:S05]  /*3d90*/  FFMA R19, R18, R20, R9 ;  /* 0x0000001412137223 */ /* 0x002fca0000000009 */
[----:B------:R1:W-:Y:S04]  /*3da0*/  STG.E desc[UR4][R4.64], R19 ;  /* 0x0000001304007986 */ /* 0x0003e8000c101904 */
[----:B------:R-:W2:Y:S04]  /*3db0*/  LDG.E R18, desc[UR6][R12.64+0x1c] ;  /* 0x00001c060c127981 */ /* 0x000ea8000c1e1900 */
[----:B------:R-:W2:Y:S01]  /*3dc0*/  LDG.E R20, desc[UR8][R14.64+0x1c] ;  /* 0x00001c080e147981 */ /* 0x000ea2000c1e1900 */
[----:B------:R-:W-:Y:S01]  /*3dd0*/  ISETP.NE.AND P1, PT, R16, R0, PT ;  /* 0x000000001000720c */ /* 0x000fe20003f25270 */
[----:B--2---:R-:W-:-:S05]  /*3de0*/  FFMA R9, R18, R20, R19 ;  /* 0x0000001412097223 */ /* 0x004fca0000000013 */
[----:B------:R1:W-:Y:S07]  /*3df0*/  STG.E desc[UR4][R4.64], R9 ;  /* 0x0000000904007986 */ /* 0x0003ee000c101904 */
[----:B------:R-:W-:Y:S05]  /*3e00*/  @P1 BRA `(.L_x_50) ;  /* 0xfffffffc00441947 */ /* 0x000fea000383ffff */
[----:B------:R-:W-:Y:S05]  /*3e10*/  BSYNC.RECONVERGENT B3 ;  /* 0x0000000000037941 */ /* 0x000fea0003800200 */
.L_x_49:
[----:B------:R-:W-:-:S07]  /*3e20*/  IMAD.MOV.U32 R12, RZ, RZ, R0 ;  /* 0x000000ffff0c7224 */ /* 0x000fce00078e0000 */
.L_x_48:
[----:B------:R-:W-:Y:S05]  /*3e30*/  BSYNC.RECONVERGENT B2 ;  /* 0x0000000000027941 */ /* 0x000fea0003800200 */
.L_x_47:
[----:B------:R-:W-:Y:S01]  /*3e40*/  ISETP.NE.AND P1, PT, R22, RZ, PT ;  /* 0x000000ff1600720c */ /* 0x000fe20003f25270 */
[----:B------:R-:W-:-:S12]  /*3e50*/  BSSY.RECONVERGENT B2, `(.L_x_51) ;  /* 0x000005f000027945 */ /* 0x000fd80003800200 */
[----:B------:R-:W-:Y:S05]  /*3e60*/  @!P1 BRA `(.L_x_52) ;  /* 0x0000000400749947 */ /* 0x000fea0003800000 */
[----:B------:R-:W-:Y:S01]  /*3e70*/  BSSY.RECONVERGENT B3, `(.L_x_53) ;  /* 0x0000029000037945 */ /* 0x000fe20003800200 */
[----:B------:R-:W-:-:S03]  /*3e80*/  ISETP.NE.AND P2, PT, R24, RZ, PT ;  /* 0x000000ff1800720c */ /* 0x000fc60003f45270 */
[----:B------:R-:W-:Y:S10]  /*3e90*/  @!P0 BRA `(.L_x_54) ;  /* 0x0000000000988947 */ /* 0x000ff40003800000 */
[----:B------:R-:W2:Y:S01]  /*3ea0*/  LDC.64 R20, c[0x0][0x398] ;  /* 0x0000e600ff147b82 */ /* 0x000ea20000000a00 */
[----:B------:R-:W-:Y:S01]  /*3eb0*/  R2UR UR4, R2 ;  /* 0x00000000020472ca */ /* 0x000fe200000e0000 */
[--C-:B------:R-:W-:Y:S01]  /*3ec0*/  IMAD.IADD R13, R8, 0x1, R12.reuse ;  /* 0x00000001080d7824 */ /* 0x100fe200078e020c */
[----:B------:R-:W-:Y:S01]  /*3ed0*/  R2UR UR5, R3 ;  /* 0x00000000030572ca */ /* 0x000fe200000e0000 */
[----:B-1----:R-:W-:Y:S01]  /*3ee0*/  IMAD R19, R17, R11, R12 ;  /* 0x0000000b11137224 */ /* 0x002fe200078e020c */
[----:B------:R-:W-:Y:S02]  /*3ef0*/  R2UR UR6, R2 ;  /* 0x00000000020672ca */ /* 0x000fe400000e0000 */
[----:B------:R-:W-:Y:S01]  /*3f00*/  R2UR UR7, R3 ;  /* 0x00000000030772ca */ /* 0x000fe200000e0000 */
[----:B------:R-:W1:Y:S01]  /*3f10*/  LDC.64 R14, c[0x0][0x3a8] ;  /* 0x0000ea00ff0e7b82 */ /* 0x000e620000000a00 */
[----:B--2---:R-:W-:-:S07]  /*3f20*/  IMAD.WIDE.U32 R20, R13, 0x4, R20 ;  /* 0x000000040d147825 */ /* 0x004fce00078e0014 */
[----:B------:R-:W2:Y:S01]  /*3f30*/  LDG.E R20, desc[UR4][R20.64] ;  /* 0x0000000414147981 */ /* 0x000ea2000c1e1900 */
[----:B------:R-:W3:Y:S01]  /*3f40*/  LDCU.64 UR4, c[0x0][0x398] ;  /* 0x00007300ff0477ac */ /* 0x000ee20008000a00 */
[----:B-1----:R-:W-:-:S05]  /*3f50*/  IMAD.WIDE R14, R19, 0x4, R14 ;  /* 0x00000004130e7825 */ /* 0x002fca00078e020e */
[----:B------:R-:W2:Y:S01]  /*3f60*/  LDG.E R13, desc[UR6][R14.64] ;  /* 0x000000060e0d7981 */ /* 0x000ea2000c1e1900 */
[----:B------:R-:W-:Y:S02]  /*3f70*/  IADD3 R16, P1, PT, R8, R12, RZ ;  /* 0x0000000c08107210 */ /* 0x000fe40007f3e0ff */
[C---:B------:R-:W-:Y:S02]  /*3f80*/  R2UR UR8, R2.reuse ;  /* 0x00000000020872ca */ /* 0x040fe400000e0000 */
[C---:B------:R-:W-:Y:S02]  /*3f90*/  R2UR UR9, R3.reuse ;  /* 0x00000000030972ca */ /* 0x040fe400000e0000 */
[----:B------:R-:W-:Y:S02]  /*3fa0*/  R2UR UR10, R2 ;  /* 0x00000000020a72ca */ /* 0x000fe400000e0000 */
[----:B------:R-:W-:Y:S01]  /*3fb0*/  R2UR UR11, R3 ;  /* 0x00000000030b72ca */ /* 0x000fe200000e0000 */
[----:B------:R-:W-:Y:S01]  /*3fc0*/  IMAD.X R19, RZ, RZ, RZ, P1 ;  /* 0x000000ffff137224 */ /* 0x000fe200008e06ff */
[----:B---3--:R-:W-:-:S04]  /*3fd0*/  LEA R18, P1, R16, UR4, 0x2 ;  /* 0x0000000410127c11 */ /* 0x008fc8000f8210ff */
[----:B------:R-:W-:Y:S01]  /*3fe0*/  LEA.HI.X R19, R16, UR5, R19, 0x2, P1 ;  /* 0x0000000510137c11 */ /* 0x000fe200088f1413 */
[----:B--2--5:R-:W-:-:S05]  /*3ff0*/  FFMA R13, R20, R13, R9 ;  /* 0x0000000d140d7223 */ /* 0x024fca0000000009 */
[----:B------:R1:W-:Y:S04]  /*4000*/  STG.E desc[UR6][R4.64], R13 ;  /* 0x0000000d04007986 */ /* 0x0003e8000c101906 */
[----:B------:R-:W2:Y:S04]  /*4010*/  LDG.E R9, desc[UR10][R14.64+0x4] ;  /* 0x0000040a0e097981 */ /* 0x000ea8000c1e1900 */
[----:B------:R-:W2:Y:S01]  /*4020*/  LDG.E R16, desc[UR8][R18.64+0x4] ;  /* 0x0000040812107981 */ /* 0x000ea2000c1e1900 */
[----:B------:R-:W-:Y:S02]  /*4030*/  R2UR UR4, R2 ;  /* 0x00000000020472ca */ /* 0x000fe400000e0000 */
[----:B------:R-:W-:Y:S01]  /*4040*/  R2UR UR5, R3 ;  /* 0x00000000030572ca */ /* 0x000fe200000e0000 */
[----:B--2---:R-:W-:-:S12]  /*4050*/  FFMA R9, R16, R9, R13 ;  /* 0x0000000910097223 */ /* 0x004fd8000000000d */
[----:B------:R2:W-:Y:S04]  /*4060*/  STG.E desc[UR4][R4.64], R9 ;  /* 0x0000000904007986 */ /* 0x0005e8000c101904 */
[----:B------:R-:W1:Y:S04]  /*4070*/  LDG.E R16, desc[UR6][R18.64+0x8] ;  /* 0x0000080612107981 */ /* 0x000e68000c1e1900 */
[----:B------:R-:W1:Y:S02]  /*4080*/  LDG.E R20, desc[UR8][R14.64+0x8] ;  /* 0x000008080e147981 */ /* 0x000e64000c1e1900 */
[----:B-1----:R-:W-:-:S05]  /*4090*/  FFMA R13, R16, R20, R9 ;  /* 0x00000014100d7223 */ /* 0x002fca0000000009 */
[----:B------:R3:W-:Y:S04]  /*40a0*/  STG.E desc[UR4][R4.64], R13 ;  /* 0x0000000d04007986 */ /* 0x0007e8000c101904 */
[----:B------:R-:W2:Y:S04]  /*40b0*/  LDG.E R16, desc[UR6][R18.64+0xc] ;  /* 0x00000c0612107981 */ /* 0x000ea8000c1e1900 */
[----:B------:R-:W2:Y:S01]  /*40c0*/  LDG.E R20, desc[UR8][R14.64+0xc] ;  /* 0x00000c080e147981 */ /* 0x000ea2000c1e1900 */
[----:B------:R-:W-:Y:S02]  /*40d0*/  VIADD R12, R12, 0x4 ;  /* 0x000000040c0c7836 */ /* 0x000fe40000000000 */
[----:B--2---:R-:W-:-:S05]  /*40e0*/  FFMA R9, R16, R20, R13 ;  /* 0x0000001410097223 */ /* 0x004fca000000000d */
[----:B------:R3:W-:Y:S02]  /*40f0*/  STG.E desc[UR4][R4.64], R9 ;  /* 0x0000000904007986 */ /* 0x0007e4000c101904 */
.L_x_54:
[----:B------:R-:W-:Y:S05]  /*4100*/  BSYNC.RECONVERGENT B3 ;  /* 0x0000000000037941 */ /* 0x000fea0003800200 */
.L_x_53:
[----:B------:R-:W-:Y:S05]  /*4110*/  @!P2 BRA `(.L_x_52) ;  /* 0x0000000000c8a947 */ /* 0x000fea0003800000 */
[----:B------:R-:W-:Y:S01]  /*4120*/  ISETP.NE.AND P2, PT, R24, 0x1, PT ;  /* 0x000000011800780c */ /* 0x000fe20003f45270 */
[----:B------:R-:W-:Y:S01]  /*4130*/  BSSY.RECONVERGENT B3, `(.L_x_55) ;  /* 0x0000021000037945 */ /* 0x000fe20003800200 */
[----:B------:R-:W-:-:S11]  /*4140*/  LOP3.LUT P1, RZ, R11, 0x1, RZ, 0xc0, !PT ;  /* 0x000000010bff7812 */ /* 0x000fd6000782c0ff */
[----:B------:R-:W-:Y:S05]  /*4150*/  @!P2 BRA `(.L_x_56) ;  /* 0x000000000078a947 */ /* 0x000fea0003800000 */
[----:B------:R-:W2:Y:S01]  /*4160*/  LDC.64 R14, c[0x0][0x398] ;  /* 0x0000e600ff0e7b82 */ /* 0x000ea20000000a00 */
[----:B------:R-:W-:Y:S01]  /*4170*/  R2UR UR4, R2 ;  /* 0x00000000020472ca */ /* 0x000fe200000e0000 */
[--C-:B------:R-:W-:Y:S01]  /*4180*/  IMAD.IADD R21, R8, 0x1, R12.reuse ;  /* 0x0000000108157824 */ /* 0x100fe200078e020c */
[----:B------:R-:W-:Y:S01]  /*4190*/  R2UR UR5, R3 ;  /* 0x00000000030572ca */ /* 0x000fe200000e0000 */
[----:B---3--:R-:W-:Y:S01]  /*41a0*/  IMAD R13, R17, R11, R12 ;  /* 0x0000000b110d7224 */ /* 0x008fe200078e020c */
[----:B------:R-:W-:Y:S02]  /*41b0*/  R2UR UR6, R2 ;  /* 0x00000000020672ca */ /* 0x000fe400000e0000 */
[----:B------:R-:W-:Y:S01]  /*41c0*/  R2UR UR7, R3 ;  /* 0x00000000030772ca */ /* 0x000fe200000e0000 */
[----:B-1----:R-:W1:Y:S01]  /*41d0*/  LDC.64 R18, c[0x0][0x3a8] ;  /* 0x0000ea00ff127b82 */ /* 0x002e620000000a00 */
        /* <DEDUP_REMOVED lines=9> */
[----:B------:R-:W-:Y:S02]  /*4270*/  R2UR UR11, R3 ;  /* 0x00000000030b72ca */ /* 0x000fe400000e0000 */
[----:B------:R-:W-:-:S02]  /*4280*/  IADD3.X R19, PT, PT, RZ, RZ, RZ, P2, !PT ;  /* 0x000000ffff137210 */ /* 0x000fc400017fe4ff */
[----:B---3--:R-:W-:-:S04]  /*4290*/  LEA R18, P2, R16, UR4, 0x2 ;  /* 0x0000000410127c11 */ /* 0x008fc8000f8410ff */
[----:B------:R-:W-:Y:S01]  /*42a0*/  LEA.HI.X R19, R16, UR5, R19, 0x2, P2 ;  /* 0x0000000510137c11 */ /* 0x000fe200090f1413 */
[----:B--2--5:R-:W-:-:S05]  /*42b0*/  FFMA R13, R20, R13, R9 ;  /* 0x0000000d140d7223 */ /* 0x024fca0000000009 */
[----:B------:R2:W-:Y:S04]  /*42c0*/  STG.E desc[UR6][R4.64], R13 ;  /* 0x0000000d04007986 */ /* 0x0005e8000c101906 */
[----:B------:R-:W3:Y:S04]  /*42d0*/  LDG.E R9, desc[UR10][R14.64+0x4] ;  /* 0x0000040a0e097981 */ /* 0x000ee8000c1e1900 */
[----:B------:R-:W3:Y:S01]  /*42e0*/  LDG.E R18, desc[UR8][R18.64+0x4] ;  /* 0x0000040812127981 */ /* 0x000ee2000c1e1900 */
[----:B------:R-:W-:Y:S02]  /*42f0*/  R2UR UR4, R2 ;  /* 0x00000000020472ca */ /* 0x000fe400000e0000 */
[----:B------:R-:W-:Y:S01]  /*4300*/  R2UR UR5, R3 ;  /* 0x00000000030572ca */ /* 0x000fe200000e0000 */
[----:B------:R-:W-:-:S02]  /*4310*/  VIADD R12, R12, 0x2 ;  /* 0x000000020c0c7836 */ /* 0x000fc40000000000 */
[----:B---3--:R-:W-:-:S10]  /*4320*/  FFMA R9, R18, R9, R13 ;  /* 0x0000000912097223 */ /* 0x008fd4000000000d */
[----:B------:R2:W-:Y:S02]  /*4330*/  STG.E desc[UR4][R4.64], R9 ;  /* 0x0000000904007986 */ /* 0x0005e4000c101904 */
.L_x_56:
[----:B------:R-:W-:Y:S05]  /*4340*/  BSYNC.RECONVERGENT B3 ;  /* 0x0000000000037941 */ /* 0x000fea0003800200 */
.L_x_55:
[----:B------:R-:W-:Y:S05]  /*4350*/  @!P1 BRA `(.L_x_52) ;  /* 0x0000000000389947 */ /* 0x000fea0003800000 */
[----:B------:R-:W4:Y:S01]  /*4360*/  LDC.64 R14, c[0x0][0x398] ;  /* 0x0000e600ff0e7b82 */ /* 0x000f220000000a00 */
[----:B------:R-:W-:Y:S01]  /*4370*/  R2UR UR4, R2 ;  /* 0x00000000020472ca */ /* 0x000fe200000e0000 */
[--C-:B--23--:R-:W-:Y:S01]  /*4380*/  IMAD.IADD R13, R8, 0x1, R12.reuse ;  /* 0x00000001080d7824 */ /* 0x10cfe200078e020c */
[----:B------:R-:W-:Y:S01]  /*4390*/  R2UR UR5, R3 ;  /* 0x00000000030572ca */ /* 0x000fe200000e0000 */
[----:B------:R-:W-:Y:S01]  /*43a0*/  IMAD R11, R17, R11, R12 ;  /* 0x0000000b110b7224 */ /* 0x000fe200078e020c */
[----:B------:R-:W-:Y:S02]  /*43b0*/  R2UR UR6, R2 ;  /* 0x00000000020672ca */ /* 0x000fe400000e0000 */
[----:B------:R-:W-:Y:S01]  /*43c0*/  R2UR UR7, R3 ;  /* 0x00000000030772ca */ /* 0x000fe200000e0000 */
[----:B-1----:R-:W1:Y:S01]  /*43d0*/  LDC.64 R18, c[0x0][0x3a8] ;  /* 0x0000ea00ff127b82 */ /* 0x002e620000000a00 */
[----:B----4-:R-:W-:-:S07]  /*43e0*/  IMAD.WIDE.U32 R12, R13, 0x4, R14 ;  /* 0x000000040d0c7825 */ /* 0x010fce00078e000e */
[----:B------:R-:W2:Y:S01]  /*43f0*/  LDG.E R12, desc[UR4][R12.64] ;  /* 0x000000040c0c7981 */ /* 0x000ea2000c1e1900 */
[----:B-1----:R-:W-:-:S06]  /*4400*/  IMAD.WIDE R14, R11, 0x4, R18 ;  /* 0x000000040b0e7825 */ /* 0x002fcc00078e0212 */
[----:B------:R-:W2:Y:S02]  /*4410*/  LDG.E R14, desc[UR6][R14.64] ;  /* 0x000000060e0e7981 */ /* 0x000ea4000c1e1900 */
[----:B--2--5:R-:W-:-:S05]  /*4420*/  FFMA R9, R12, R14, R9 ;  /* 0x0000000e0c097223 */ /* 0x024fca0000000009 */
[----:B------:R4:W-:Y:S02]  /*4430*/  STG.E desc[UR4][R4.64], R9 ;  /* 0x0000000904007986 */ /* 0x0009e4000c101904 */
.L_x_52:
[----:B------:R-:W-:Y:S05]  /*4440*/  BSYNC.RECONVERGENT B2 ;  /* 0x0000000000027941 */ /* 0x000fea0003800200 */
.L_x_51:
[----:B--23--:R-:W2:Y:S01]  /*4450*/  LDC.64 R12, c[0x0][0x3c8] ;  /* 0x0000f200ff0c7b82 */ /* 0x00cea20000000a00 */
[----:B------:R-:W-:Y:S02]  /*4460*/  R2UR UR4, R2 ;  /* 0x00000000020472ca */ /* 0x000fe400000e0000 */
[----:B------:R-:W-:Y:S01]  /*4470*/  R2UR UR5, R3 ;  /* 0x00000000030572ca */ /* 0x000fe200000e0000 */
[----:B--2---:R-:W-:-:S12]  /*4480*/  IMAD.WIDE R12, R7, 0x4, R12 ;  /* 0x00000004070c7825 */ /* 0x004fd800078e020c */
[----:B------:R-:W2:Y:S01]  /*4490*/  LDG.E R12, desc[UR4][R12.64] ;  /* 0x000000040c0c7981 */ /* 0x000ea2000c1e1900 */
[----:B------:R-:W-:-:S05]  /*44a0*/  VIADD R6, R6, 0x1 ;  /* 0x0000000106067836 */ /* 0x000fca0000000000 */
[----:B------:R-:W-:Y:S02]  /*44b0*/  ISETP.NE.AND P1, PT, R6, R10, PT ;  /* 0x0000000a0600720c */ /* 0x000fe40003f25270 */
[----:B--2---:R-:W-:-:S05]  /*44c0*/  FSET.BF.GTU.AND R8, R12, RZ, PT ;  /* 0x000000ff0c08720a */ /* 0x004fca000380c000 */
[----:B-1--45:R-:W-:-:S05]  /*44d0*/  FMUL R9, R8, R9 ;  /* 0x0000000908097220 */ /* 0x032fca0000400000 */
[----:B------:R2:W-:Y:S01]  /*44e0*/  STG.E desc[UR4][R4.64], R9 ;  /* 0x0000000904007986 */ /* 0x0005e2000c101904 */
[----:B------:R-:W-:Y:S05]  /*44f0*/  @P1 BRA `(.L_x_57) ;  /* 0xfffffff400501947 */ /* 0x000fea000383ffff */
[----:B------:R-:W-:Y:S05]  /*4500*/  BSYNC.RECONVERGENT B1 ;  /* 0x0000000000017941 */ /* 0x000fea0003800200 */
.L_x_46:
[----:B------:R-:W-:Y:S05]  /*4510*/  BRA `(.L_x_58) ;  /* 0x0000000800387947 */ /* 0x000fea0003800000 */
.L_x_45:
[----:B------:R-:W-:Y:S01]  /*4520*/  ISETP.GE.U32.AND P0, PT, R0, 0x7, PT ;  /* 0x000000070000780c */ /* 0x000fe20003f06070 */
[----:B------:R-:W-:Y:S01]  /*4530*/  IMAD.MOV.U32 R0, RZ, RZ, RZ ;  /* 0x000000ffff007224 */ /* 0x000fe200078e00ff */
[----:B------:R-:W-:-:S04]  /*4540*/  LOP3.LUT R12, R10, 0x7, RZ, 0xc0, !PT ;  /* 0x000000070a0c7812 */ /* 0x000fc800078ec0ff */
[----:B------:R-:W-:-:S07]  /*4550*/  ISETP.NE.AND P1, PT, R12, RZ, PT ;  /* 0x000000ff0c00720c */ /* 0x000fce0003f25270 */
[----:B------:R-:W-:Y:S06]  /*4560*/  @!P0 BRA `(.L_x_59) ;  /* 0x0000000000e88947 */ /* 0x000fec0003800000 */
[----:B------:R-:W-:Y:S01]  /*4570*/  BSSY.RECONVERGENT B1, `(.L_x_59) ;  /* 0x0000039000017945 */ /* 0x000fe20003800200 */
[----:B------:R-:W-:Y:S01]  /*4580*/  LOP3.LUT R0, R10, 0x7ffffff8, RZ, 0xc0, !PT ;  /* 0x7ffffff80a007812 */ /* 0x000fe200078ec0ff */
[----:B01----:R-:W-:-:S07]  /*4590*/  IMAD.MOV.U32 R9, RZ, RZ, RZ ;  /* 0x000000ffff097224 */ /* 0x003fce00078e00ff */
.L_x_60:
[----:B0-----:R-:W0:Y:S01]  /*45a0*/  LDC.64 R4, c[0x0][0x3c8] ;  /* 0x0000f200ff047b82 */ /* 0x001e220000000a00 */
[C---:B------:R-:W-:Y:S01]  /*45b0*/  R2UR UR4, R2.reuse ;  /* 0x00000000020472ca */ /* 0x040fe200000e0000 */
[----:B------:R-:W-:Y:S01]  /*45c0*/  IMAD R11, R17, R10, R9 ;  /* 0x0000000a110b7224 */ /* 0x000fe200078e0209 */
[C---:B------:R-:W-:Y:S02]  /*45d0*/  R2UR UR5, R3.reuse ;  /* 0x00000000030572ca */ /* 0x040fe400000e0000 */
[----:B------:R-:W-:Y:S02]  /*45e0*/  R2UR UR6, R2 ;  /* 0x00000000020672ca */ /* 0x000fe400000e0000 */
[----:B------:R-:W-:Y:S01]  /*45f0*/  R2UR UR7, R3 ;  /* 0x00000000030772ca */ /* 0x000fe200000e0000 */
[----:B--234-:R-:W1:Y:S01]  /*4600*/  LDC.64 R6, c[0x0][0x3e0] ;  /* 0x0000f800ff067b82 */ /* 0x01ce620000000a00 */
[----:B0-----:R-:W-:-:S07]  /*4610*/  IMAD.WIDE R4, R11, 0x4, R4 ;  /* 0x000000040b047825 */ /* 0x001fce00078e0204 */
[----:B------:R-:W2:Y:S01]  /*4620*/  LDG.E R8, desc[UR4][R4.64] ;  /* 0x0000000404087981 */ /* 0x000ea2000c1e1900 */
[----:B-1----:R-:W-:-:S05]  /*4630*/  IMAD.WIDE R6, R11, 0x4, R6 ;  /* 0x000000040b067825 */ /* 0x002fca00078e0206 */
[----:B------:R-:W3:Y:S01]  /*4640*/  LDG.E R11, desc[UR6][R6.64] ;  /* 0x00000006060b7981 */ /* 0x000ee2000c1e1900 */
[----:B------:R-:W-:Y:S02]  /*4650*/  R2UR UR8, R2 ;  /* 0x00000000020872ca */ /* 0x000fe400000e0000 */
[----:B------:R-:W-:-:S13]  /*4660*/  R2UR UR9, R3 ;  /* 0x00000000030972ca */ /* 0x000fda00000e0000 */
[----:B------:R-:W4:Y:S04]  /*4670*/  LDG.E R13, desc[UR8][R6.64+0x4] ;  /* 0x00000408060d7981 */ /* 0x000f28000c1e1900 */
[----:B------:R-:W5:Y:S01]  /*4680*/  LDG.E R15, desc[UR8][R6.64+0x8] ;  /* 0x00000808060f7981 */ /* 0x000f62000c1e1900 */
[----:B--2---:R-:W-:-:S05]  /*4690*/  FSET.BF.GTU.AND R8, R8, RZ, PT ;  /* 0x000000ff0808720a */ /* 0x004fca000380c000 */
[----:B---3--:R-:W-:-:S05]  /*46a0*/  FMUL R11, R8, R11 ;  /* 0x0000000b080b7220 */ /* 0x008fca0000400000 */
[----:B------:R0:W-:Y:S04]  /*46b0*/  STG.E desc[UR4][R6.64], R11 ;  /* 0x0000000b06007986 */ /* 0x0001e8000c101904 */
[----:B------:R-:W2:Y:S04]  /*46c0*/  LDG.E R8, desc[UR6][R4.64+0x4] ;  /* 0x0000040604087981 */ /* 0x000ea8000c1e1900 */
[----:B0-----:R-:W3:Y:S01]  /*46d0*/  LDG.E R11, desc[UR8][R6.64+0xc] ;  /* 0x00000c08060b7981 */ /* 0x001ee2000c1e1900 */
[----:B--2---:R-:W-:-:S05]  /*46e0*/  FSET.BF.GTU.AND R8, R8, RZ, PT ;  /* 0x000000ff0808720a */ /* 0x004fca000380c000 */
[----:B----4-:R-:W-:-:S05]  /*46f0*/  FMUL R13, R8, R13 ;  /* 0x0000000d080d7220 */ /* 0x010fca0000400000 */
[----:B------:R0:W-:Y:S04]  /*4700*/  STG.E desc[UR4][R6.64+0x4], R13 ;  /* 0x0000040d06007986 */ /* 0x0001e8000c101904 */
[----:B------:R-:W2:Y:S04]  /*4710*/  LDG.E R8, desc[UR6][R4.64+0x8] ;  /* 0x0000080604087981 */ /* 0x000ea8000c1e1900 */
[----:B0-----:R-:W4:Y:S01]  /*4720*/  LDG.E R13, desc[UR8][R6.64+0x10] ;  /* 0x00001008060d7981 */ /* 0x001f22000c1e1900 */
[----:B--2---:R-:W-:-:S05]  /*4730*/  FSET.BF.GTU.AND R8, R8, RZ, PT ;  /* 0x000000ff0808720a */ /* 0x004fca000380c000 */
[----:B-----5:R-:W-:-:S05]  /*4740*/  FMUL R15, R8, R15 ;  /* 0x0000000f080f7220 */ /* 0x020fca0000400000 */
[----:B------:R0:W-:Y:S04]  /*4750*/  STG.E desc[UR4][R6.64+0x8], R15 ;  /* 0x0000080f06007986 */ /* 0x0001e8000c101904 */
[----:B------:R-:W2:Y:S04]  /*4760*/  LDG.E R8, desc[UR6][R4.64+0xc] ;  /* 0x00000c0604087981 */ /* 0x000ea8000c1e1900 */
[----:B0-----:R-:W5:Y:S01]  /*4770*/  LDG.E R15, desc[UR8][R6.64+0x14] ;  /* 0x00001408060f7981 */ /* 0x001f62000c1e1900 */
        /* <DEDUP_REMOVED lines=13> */
[----:B------:R-:W2:Y:S02]  /*4850*/  LDG.E R8, desc[UR6][R4.64+0x18] ;  /* 0x0000180604087981 */ /* 0x000ea4000c1e1900 */
[----:B--2---:R-:W-:-:S05]  /*4860*/  FSET.BF.GTU.AND R8, R8, RZ, PT ;  /* 0x000000ff0808720a */ /* 0x004fca000380c000 */
[----:B---3--:R-:W-:-:S05]  /*4870*/  FMUL R11, R8, R11 ;  /* 0x0000000b080b7220 */ /* 0x008fca0000400000 */
[----:B------:R0:W-:Y:S04]  /*4880*/  STG.E desc[UR4][R6.64+0x18], R11 ;  /* 0x0000180b06007986 */ /* 0x0001e8000c101904 */
[----:B------:R-:W2:Y:S01]  /*4890*/  LDG.E R8, desc[UR6][R4.64+0x1c] ;  /* 0x00001c0604087981 */ /* 0x000ea2000c1e1900 */
[----:B------:R-:W-:-:S04]  /*48a0*/  IADD3 R9, PT, PT, R9, 0x8, RZ ;  /* 0x0000000809097810 */ /* 0x000fc80007ffe0ff */
[----:B------:R-:W-:Y:S02]  /*48b0*/  ISETP.NE.AND P0, PT, R9, R0, PT ;  /* 0x000000000900720c */ /* 0x000fe40003f05270 */
[----:B--2---:R-:W-:-:S05]  /*48c0*/  FSET.BF.GTU.AND R8, R8, RZ, PT ;  /* 0x000000ff0808720a */ /* 0x004fca000380c000 */
[----:B----4-:R-:W-:-:S05]  /*48d0*/  FMUL R13, R8, R13 ;  /* 0x0000000d080d7220 */ /* 0x010fca0000400000 */
[----:B------:R0:W-:Y:S01]  /*48e0*/  STG.E desc[UR4][R6.64+0x1c], R13 ;  /* 0x00001c0d06007986 */ /* 0x0001e2000c101904 */
[----:B------:R-:W-:Y:S05]  /*48f0*/  @P0 BRA `(.L_x_60) ;  /* 0xfffffffc00280947 */ /* 0x000fea000383ffff */
[----:B------:R-:W-:Y:S05]  /*4900*/  BSYNC.RECONVERGENT B1 ;  /* 0x0000000000017941 */ /* 0x000fea0003800200 */
.L_x_59:
[----:B------:R-:W-:Y:S05]  /*4910*/  @!P1 BRA `(.L_x_58) ;  /* 0x0000000400389947 */ /* 0x000fea0003800000 */
[----:B------:R-:W-:Y:S02]  /*4920*/  ISETP.GE.U32.AND P0, PT, R12, 0x4, PT ;  /* 0x000000040c00780c */ /* 0x000fe40003f06070 */
[----:B------:R-:W-:-:S04]  /*4930*/  LOP3.LUT R14, R10, 0x3, RZ, 0xc0, !PT ;  /* 0x000000030a0e7812 */ /* 0x000fc800078ec0ff */
[----:B------:R-:W-:-:S07]  /*4940*/  ISETP.NE.AND P1, PT, R14, RZ, PT ;  /* 0x000000ff0e00720c */ /* 0x000fce0003f25270 */
[----:B------:R-:W-:Y:S06]  /*4950*/  @!P0 BRA `(.L_x_61) ;  /* 0x0000000000808947 */ /* 0x000fec0003800000 */
[----:B01----:R-:W0:Y:S01]  /*4960*/  LDC.64 R4, c[0x0][0x3c8] ;  /* 0x0000f200ff047b82 */ /* 0x003e220000000a00 */
        /* <DEDUP_REMOVED lines=22> */
[----:B------:R-:W2:Y:S02]  /*4ad0*/  LDG.E R8, desc[UR6][R4.64+0x8] ;  /* 0x0000080604087981 */ /* 0x000ea4000c1e1900 */
[----:B--2---:R-:W-:-:S05]  /*4ae0*/  FSET.BF.GTU.AND R8, R8, RZ, PT ;  /* 0x000000ff0808720a */ /* 0x004fca000380c000 */
[----:B-----5:R-:W-:-:S05]  /*4af0*/  FMUL R13, R8, R13 ;  /* 0x0000000d080d7220 */ /* 0x020fca0000400000 */
[----:B------:R0:W-:Y:S04]  /*4b00*/  STG.E desc[UR4][R6.64+0x8], R13 ;  /* 0x0000080d06007986 */ /* 0x0001e8000c101904 */
[----:B------:R-:W2:Y:S01]  /*4b10*/  LDG.E R8, desc[UR6][R4.64+0xc] ;  /* 0x00000c0604087981 */ /* 0x000ea2000c1e1900 */
[----:B------:R-:W-:Y:S01]  /*4b20*/  VIADD R0, R0, 0x4 ;  /* 0x0000000400007836 */ /* 0x000fe20000000000 */
[----:B--2---:R-:W-:-:S05]  /*4b30*/  FSET.BF.GTU.AND R8, R8, RZ, PT ;  /* 0x000000ff0808720a */ /* 0x004fca000380c000 */
[----:B---3--:R-:W-:-:S05]  /*4b40*/  FMUL R9, R8, R9 ;  /* 0x0000000908097220 */ /* 0x008fca0000400000 */
[----:B------:R0:W-:Y:S02]  /*4b50*/  STG.E desc[UR4][R6.64+0xc], R9 ;  /* 0x00000c0906007986 */ /* 0x0001e4000c101904 */
.L_x_61:
[----:B------:R-:W-:Y:S05]  /*4b60*/  @!P1 BRA `(.L_x_58) ;  /* 0x0000000000a49947 */ /* 0x000fea0003800000 */
[----:B------:R-:W-:-:S13]  /*4b70*/  ISETP.NE.AND P1, PT, R14, 0x1, PT ;  /* 0x000000010e00780c */ /* 0x000fda0003f25270 */
[----:B0-234-:R-:W0:Y:S01]  /*4b80*/  @P1 LDC.64 R6, c[0x0][0x3c8] ;  /* 0x0000f200ff061b82 */ /* 0x01de220000000a00 */
[C---:B-1----:R-:W-:Y:S01]  /*4b90*/  @P1 R2UR UR4, R2.reuse ;  /* 0x00000000020412ca */ /* 0x042fe200000e0000 */
[----:B------:R-:W-:Y:S01]  /*4ba0*/  @P1 IMAD R9, R17, R10, R0 ;  /* 0x0000000a11091224 */ /* 0x000fe200078e0200 */
[C---:B------:R-:W-:Y:S02]  /*4bb0*/  @P1 R2UR UR5, R3.reuse ;  /* 0x00000000030512ca */ /* 0x040fe400000e0000 */
[----:B------:R-:W-:Y:S02]  /*4bc0*/  @P1 R2UR UR6, R2 ;  /* 0x00000000020612ca */ /* 0x000fe400000e0000 */
[----:B------:R-:W-:Y:S01]  /*4bd0*/  @P1 R2UR UR7, R3 ;  /* 0x00000000030712ca */ /* 0x000fe200000e0000 */
[----:B------:R-:W1:Y:S01]  /*4be0*/  @P1 LDC.64 R4, c[0x0][0x3e0] ;  /* 0x0000f800ff041b82 */ /* 0x000e620000000a00 */
[----:B0-----:R-:W-:-:S07]  /*4bf0*/  @P1 IMAD.WIDE R6, R9, 0x4, R6 ;  /* 0x0000000409061825 */ /* 0x001fce00078e0206 */
[----:B------:R-:W2:Y:S01]  /*4c00*/  @P1 LDG.E R8, desc[UR4][R6.64] ;  /* 0x0000000406081981 */ /* 0x000ea2000c1e1900 */
[----:B-1----:R-:W-:-:S05]  /*4c10*/  @P1 IMAD.WIDE R4, R9, 0x4, R4 ;  /* 0x0000000409041825 */ /* 0x002fca00078e0204 */
[----:B------:R-:W3:Y:S01]  /*4c20*/  @P1 LDG.E R9, desc[UR6][R4.64] ;  /* 0x0000000604091981 */ /* 0x000ee2000c1e1900 */
[----:B------:R-:W-:Y:S02]  /*4c30*/  @P1 R2UR UR8, R2 ;  /* 0x00000000020812ca */ /* 0x000fe400000e0000 */
[----:B------:R-:W-:-:S13]  /*4c40*/  @P1 R2UR UR9, R3 ;  /* 0x00000000030912ca */ /* 0x000fda00000e0000 */
[----:B------:R-:W4:Y:S01]  /*4c50*/  @P1 LDG.E R15, desc[UR8][R4.64+0x4] ;  /* 0x00000408040f1981 */ /* 0x000f22000c1e1900 */
[----:B--2---:R-:W-:-:S05]  /*4c60*/  @P1 FSET.BF.GTU.AND R8, R8, RZ, PT ;  /* 0x000000ff0808120a */ /* 0x004fca000380c000 */
[----:B---3--:R-:W-:-:S05]  /*4c70*/  @P1 FMUL R11, R8, R9 ;  /* 0x00000009080b1220 */ /* 0x008fca0000400000 */
[----:B------:R0:W-:Y:S04]  /*4c80*/  @P1 STG.E desc[UR4][R4.64], R11 ;  /* 0x0000000b04001986 */ /* 0x0001e8000c101904 */
[----:B------:R1:W2:Y:S01]  /*4c90*/  @P1 LDG.E R14, desc[UR6][R6.64+0x4] ;  /* 0x00000406060e1981 */ /* 0x0002a2000c1e1900 */
[----:B------:R-:W-:-:S04]  /*4ca0*/  LOP3.LUT R8, R10, 0x1, RZ, 0xc0, !PT ;  /* 0x000000010a087812 */ /* 0x000fc800078ec0ff */
[----:B------:R-:W-:-:S13]  /*4cb0*/  ISETP.NE.U32.AND P0, PT, R8, 0x1, PT ;  /* 0x000000010800780c */ /* 0x000fda0003f05070 */
[----:B------:R-:W1:Y:S08]  /*4cc0*/  @!P0 LDC.64 R8, c[0x0][0x3c8] ;  /* 0x0000f200ff088b82 */ /* 0x000e700000000a00 */
[----:B------:R-:W3:Y:S01]  /*4cd0*/  @!P0 LDC.64 R12, c[0x0][0x3e0] ;  /* 0x0000f800ff0c8b82 */ /* 0x000ee20000000a00 */
[----:B------:R-:W-:Y:S01]  /*4ce0*/  @P1 VIADD R0, R0, 0x2 ;  /* 0x0000000200001836 */ /* 0x000fe20000000000 */
[----:B------:R-:W-:-:S02]  /*4cf0*/  @!P0 R2UR UR6, R2 ;  /* 0x00000000020682ca */ /* 0x000fc400000e0000 */
[----:B------:R-:W-:Y:S01]  /*4d00*/  @!P0 R2UR UR7, R3 ;  /* 0x00000000030782ca */ /* 0x000fe200000e0000 */
[----:B0-----:R-:W-:Y:S01]  /*4d10*/  @!P0 IMAD R11, R17, R10, R0 ;  /* 0x0000000a110b8224 */ /* 0x001fe200078e0200 */
[----:B------:R-:W-:Y:S02]  /*4d20*/  @!P0 R2UR UR8, R2 ;  /* 0x00000000020882ca */ /* 0x000fe400000e0000 */
[----:B------:R-:W-:Y:S01]  /*4d30*/  @!P0 R2UR UR9, R3 ;  /* 0x00000000030982ca */ /* 0x000fe200000e0000 */
[----:B-1----:R-:W-:-:S04]  /*4d40*/  @!P0 IMAD.WIDE R6, R11, 0x4, R8 ;  /* 0x000000040b068825 */ /* 0x002fc800078e0208 */
[----:B---3--:R-:W-:Y:S01]  /*4d50*/  @!P0 IMAD.WIDE R8, R11, 0x4, R12 ;  /* 0x000000040b088825 */ /* 0x008fe200078e020c */
[----:B--2---:R-:W-:-:S05]  /*4d60*/  @P1 FSET.BF.GTU.AND R14, R14, RZ, PT ;  /* 0x000000ff0e0e120a */ /* 0x004fca000380c000 */
[----:B----4-:R-:W-:-:S05]  /*4d70*/  @P1 FMUL R15, R14, R15 ;  /* 0x0000000f0e0f1220 */ /* 0x010fca0000400000 */
[----:B------:R0:W-:Y:S04]  /*4d80*/  @P1 STG.E desc[UR4][R4.64+0x4], R15 ;  /* 0x0000040f04001986 */ /* 0x0001e8000c101904 */
[----:B------:R-:W2:Y:S04]  /*4d90*/  @!P0 LDG.E R6, desc[UR6][R6.64] ;  /* 0x0000000606068981 */ /* 0x000ea8000c1e1900 */
[----:B------:R-:W3:Y:S01]  /*4da0*/  @!P0 LDG.E R11, desc[UR8][R8.64] ;  /* 0x00000008080b8981 */ /* 0x000ee2000c1e1900 */
[----:B------:R-:W-:Y:S02]  /*4db0*/  @!P0 R2UR UR4, R2 ;  /* 0x00000000020482ca */ /* 0x000fe400000e0000 */
[----:B------:R-:W-:-:S02]  /*4dc0*/  @!P0 R2UR UR5, R3 ;  /* 0x00000000030582ca */ /* 0x000fc400000e0000 */
[----:B--2---:R-:W-:-:S05]  /*4dd0*/  @!P0 FSET.BF.GTU.AND R0, R6, RZ, PT ;  /* 0x000000ff0600820a */ /* 0x004fca000380c000 */
[----:B---3--:R-:W-:-:S06]  /*4de0*/  @!P0 FMUL R11, R0, R11 ;  /* 0x0000000b000b8220 */ /* 0x008fcc0000400000 */
[----:B------:R0:W-:Y:S02]  /*4df0*/  @!P0 STG.E desc[UR4][R8.64], R11 ;  /* 0x0000000b08008986 */ /* 0x0001e4000c101904 */
.L_x_58:
[----:B------:R-:W-:Y:S05]  /*4e00*/  BSYNC.RECONVERGENT B0 ;  /* 0x0000000000007941 */ /* 0x000fea0003800200 */
.L_x_44:
[----:B0-234-:R-:W0:Y:S02]  /*4e10*/  LDC.64 R6, c[0x0][0x410] ;  /* 0x00010400ff067b82 */ /* 0x01de240000000a00 */
[----:B0-----:R-:W-:Y:S02]  /*4e20*/  ISETP.GE.AND P0, PT, R7, 0x1, PT ;  /* 0x000000010700780c */ /* 0x001fe40003f06270 */
[----:B------:R-:W-:-:S11]  /*4e30*/  I2FP.F32.S32 R0, R6 ;  /* 0x0000000600007245 */ /* 0x000fd60000201400 */
[----:B------:R-:W-:Y:S05]  /*4e40*/  @!P0 BRA `(.L_x_62) ;  /* 0x0000001400688947 */ /* 0x000fea0003800000 */
[----:B------:R-:W-:Y:S01]  /*4e50*/  ISETP.GE.AND P0, PT, R6, 0x1, PT ;  /* 0x000000010600780c */ /* 0x000fe20003f06270 */
[----:B------:R-:W-:-:S12]  /*4e60*/  BSSY.RECONVERGENT B0, `(.L_x_62) ;  /* 0x0000158000007945 */ /* 0x000fd80003800200 */
[----:B------:R-:W-:Y:S05]  /*4e70*/  @!P0 BRA `(.L_x_63) ;  /* 0x0000000c005c8947 */ /* 0x000fea0003800000 */
[C---:B-1----:R-:W-:Y:S01]  /*4e80*/  LOP3.LUT R4, R6.reuse, 0x7, RZ, 0xc0, !PT ;  /* 0x0000000706047812 */ /* 0x042fe200078ec0ff */
[----:B------:R-:W-:Y:S01]  /*4e90*/  BSSY.RECONVERGENT B1, `(.L_x_64) ;  /* 0x00000d4000017945 */ /* 0x000fe20003800200 */
[C---:B------:R-:W-:Y:S01]  /*4ea0*/  LOP3.LUT R5, R6.reuse, 0x3, RZ, 0xc0, !PT ;  /* 0x0000000306057812 */ /* 0x040fe200078ec0ff */
[----:B------:R-:W-:Y:S01]  /*4eb0*/  IMAD.MOV.U32 R7, RZ, RZ, RZ ;  /* 0x000000ffff077224 */ /* 0x000fe200078e00ff */
[----:B------:R-:W-:Y:S01]  /*4ec0*/  LOP3.LUT R6, R6, 0x7ffffff8, RZ, 0xc0, !PT ;  /* 0x7ffffff806067812 */ /* 0x000fe200078ec0ff */
[----:B------:R-:W-:-:S07]  /*4ed0*/  VIADD R8, R4, 0xffffffff ;  /* 0xffffffff04087836 */ /* 0x000fce0000000000 */
.L_x_74:
[----:B------:R-:W-:Y:S01]  /*4ee0*/  BSSY.RECONVERGENT B2, `(.L_x_65) ;  /* 0x00000cb000027945 */ /* 0x000fe20003800200 */
[----:B------:R-:W-:-:S07]  /*4ef0*/  IMAD.MOV.U32 R9, RZ, RZ, RZ ;  /* 0x000000ffff097224 */ /* 0x000fce00078e00ff */
.L_x_73:
[----:B------:R-:W0:Y:S01]  /*4f00*/  LDC R10, c[0x0][0x410] ;  /* 0x00010400ff0a7b82 */ /* 0x000e220000000800 */
[----:B------:R-:W-:Y:S01]  /*4f10*/  MOV R11, RZ ;  /* 0x000000ff000b7202 */ /* 0x000fe20000000f00 */
[----:B------:R-:W-:Y:S01]  /*4f20*/  IMAD.MOV.U32 R14, RZ, RZ, RZ ;  /* 0x000000ffff0e7224 */ /* 0x000fe200078e00ff */
[----:B0-----:R-:W-:-:S13]  /*4f30*/  ISETP.GE.U32.AND P0, PT, R10, 0x8, PT ;  /* 0x000000080a00780c */ /* 0x001fda0003f06070 */
[----:B------:R-:W-:Y:S05]  /*4f40*/  @!P0 BRA `(.L_x_66) ;  /* 0x0000000400408947 */ /* 0x000fea0003800000 */
[----:B------:R-:W-:Y:S01]  /*4f50*/  BSSY.RECONVERGENT B3, `(.L_x_67) ;  /* 0x000004e000037945 */ /* 0x000fe20003800200 */
[----:B------:R-:W-:Y:S02]  /*4f60*/  IMAD.MOV.U32 R11, RZ, RZ, RZ ;  /* 0x000000ffff0b7224 */ /* 0x000fe400078e00ff */
[----:B------:R-:W-:-:S07]  /*4f70*/  IMAD.MOV.U32 R12, RZ, RZ, RZ ;  /* 0x000000ffff0c7224 */ /* 0x000fce00078e00ff */
.L_x_68:
[----:B------:R-:W0:Y:S01]  /*4f80*/  LDCU UR4, c[0x0][0x418] ;  /* 0x00008300ff0477ac */ /* 0x000e220008000800 */
[----:B------:R-:W1:Y:S01]  /*4f90*/  LDC.64 R20, c[0x0][0x3e0] ;  /* 0x0000f800ff147b82 */ /* 0x000e620000000a00 */
[C---:B------:R-:W-:Y:S01]  /*4fa0*/  R2UR UR8, R2.reuse ;  /* 0x00000000020872ca */ /* 0x040fe200000e0000 */
[----:B------:R-:W2:Y:S01]  /*4fb0*/  LDCU UR5, c[0x0][0x414] ;  /* 0x00008280ff0577ac */ /* 0x000ea20008000800 */
[----:B------:R-:W-:Y:S02]  /*4fc0*/  R2UR UR9, R3 ;  /* 0x00000000030972ca */ /* 0x000fe400000e0000 */
[----:B------:R-:W-:-:S03]  /*4fd0*/  R2UR UR6, R2 ;  /* 0x00000000020672ca */ /* 0x000fc600000e0000 */
[----:B------:R-:W3:Y:S01]  /*4fe0*/  LDC.64 R18, c[0x0][0x380] ;  /* 0x0000e000ff127b82 */ /* 0x000ee20000000a00 */
[----:B------:R-:W-:Y:S01]  /*4ff0*/  R2UR UR7, R3 ;  /* 0x00000000030772ca */ /* 0x000fe200000e0000 */
[----:B0-----:R-:W-:-:S04]  /*5000*/  IMAD R15, R12, UR4, R7 ;  /* 0x000000040c0f7c24 */ /* 0x001fc8000f8e0207 */
[----:B------:R-:W-:Y:S01]  /*5010*/  VIADD R33, R15, UR4 ;  /* 0x000000040f217c36 */ /* 0x000fe20008000000 */
[C---:B------:R-:W-:Y:S02]  /*5020*/  R2UR UR10, R2.reuse ;  /* 0x00000000020a72ca */ /* 0x040fe400000e0000 */
[----:B------:R-:W-:Y:S01]  /*5030*/  R2UR UR11, R3 ;  /* 0x00000000030b72ca */ /* 0x000fe200000e0000 */
[----:B------:R-:W-:Y:S01]  /*5040*/  VIADD R35, R33, UR4 ;  /* 0x0000000421237c36 */ /* 0x000fe20008000000 */
[----:B------:R-:W-:Y:S01]  /*5050*/  R2UR UR12, R2 ;  /* 0x00000000020c72ca */ /* 0x000fe200000e0000 */
[----:B-1----:R-:W-:-:S03]  /*5060*/  IMAD.WIDE.U32 R14, R15, 0x4, R20 ;  /* 0x000000040f0e7825 */ /* 0x002fc600078e0014 */
[----:B------:R-:W-:Y:S01]  /*5070*/  IADD3 R29, PT, PT, R35, UR4, RZ ;  /* 0x00000004231d7c10 */ /* 0x000fe2000fffe0ff */
[----:B------:R-:W-:Y:S01]  /*5080*/  IMAD.WIDE.U32 R32, R33, 0x4, R20 ;  /* 0x0000000421207825 */ /* 0x000fe200078e0014 */
[----:B------:R-:W-:Y:S01]  /*5090*/  R2UR UR13, R3 ;  /* 0x00000000030d72ca */ /* 0x000fe200000e0000 */
[----:B------:R-:W4:Y:S01]  /*50a0*/  LDG.E R16, desc[UR6][R14.64] ;  /* 0x000000060e107981 */ /* 0x000f22000c1e1900 */
[C---:B------:R-:W-:Y:S01]  /*50b0*/  R2UR UR16, R2.reuse ;  /* 0x00000000021072ca */ /* 0x040fe200000e0000 */
[----:B------:R-:W-:Y:S01]  /*50c0*/  VIADD R27, R29, UR4 ;  /* 0x000000041d1b7c36 */ /* 0x000fe20008000000 */
[----:B------:R-:W-:Y:S01]  /*50d0*/  R2UR UR17, R3 ;  /* 0x00000000031172ca */ /* 0x000fe200000e0000 */
[----:B------:R2:W5:Y:S01]  /*50e0*/  LDG.E R32, desc[UR8][R32.64] ;  /* 0x0000000820207981 */ /* 0x000562000c1e1900 */
[----:B------:R-:W-:Y:S01]  /*50f0*/  R2UR UR14, R2 ;  /* 0x00000000020e72ca */ /* 0x000fe200000e0000 */
[----:B------:R-:W-:Y:S01]  /*5100*/  VIADD R25, R27, UR4 ;  /* 0x000000041b197c36 */ /* 0x000fe20008000000 */
[----:B------:R-:W-:-:S03]  /*5110*/  R2UR UR15, R3 ;  /* 0x00000000030f72ca */ /* 0x000fc600000e0000 */
[----:B------:R-:W-:Y:S02]  /*5120*/  VIADD R37, R25, UR4 ;  /* 0x0000000419257c36 */ /* 0x000fe40008000000 */
[----:B--2---:R-:W-:Y:S02]  /*5130*/  IMAD R33, R12, UR5, R9 ;  /* 0x000000050c217c24 */ /* 0x004fe4000f8e0209 */
[----:B------:R-:W-:-:S04]  /*5140*/  IMAD.WIDE.U32 R28, R29, 0x4, R20 ;  /* 0x000000041d1c7825 */ /* 0x000fc800078e0014 */
[--C-:B------:R-:W-:Y:S01]  /*5150*/  IMAD.WIDE.U32 R26, R27, 0x4, R20.reuse ;  /* 0x000000041b1a7825 */ /* 0x100fe200078e0014 */
[----:B------:R-:W2:Y:S03]  /*5160*/  LDG.E R30, desc[UR10][R28.64] ;  /* 0x0000000a1c1e7981 */ /* 0x000ea6000c1e1900 */
[C---:B------:R-:W-:Y:S01]  /*5170*/  IMAD.WIDE.U32 R22, R37.reuse, 0x4, R20 ;  /* 0x0000000425167825 */ /* 0x040fe200078e0014 */
[----:B------:R0:W2:Y:S03]  /*5180*/  LDG.E R15, desc[UR12][R26.64] ;  /* 0x0000000c1a0f7981 */ /* 0x0000a6000c1e1900 */
[----:B------:R-:W-:Y:S01]  /*5190*/  VIADD R36, R37, UR4 ;  /* 0x0000000425247c36 */ /* 0x000fe20008000000 */
[----:B------:R1:W2:Y:S01]  /*51a0*/  LDG.E R13, desc[UR16][R22.64] ;  /* 0x00000010160d7981 */ /* 0x0002a2000c1e1900 */
[----:B------:R-:W-:-:S02]  /*51b0*/  VIADD R37, R33, UR5 ;  /* 0x0000000521257c36 */ /* 0x000fc40008000000 */
[----:B------:R-:W-:-:S03]  /*51c0*/  IMAD.WIDE.U32 R34, R35, 0x4, R20 ;  /* 0x0000000423227825 */ /* 0x000fc600078e0014 */
[----:B0-----:R-:W-:Y:S01]  /*51d0*/  IADD3 R27, PT, PT, R37, UR5, RZ ;  /* 0x00000005251b7c10 */ /* 0x001fe2000fffe0ff */
[----:B---3--:R-:W-:Y:S01]  /*51e0*/  IMAD.WIDE.U32 R28, R33, 0x4, R18 ;  /* 0x00000004211c7825 */ /* 0x008fe200078e0012 */
[----:B------:R0:W3:Y:S03]  /*51f0*/  LDG.E R31, desc[UR6][R34.64] ;  /* 0x00000006221f7981 */ /* 0x0000e6000c1e1900 */
[----:B-1----:R-:W-:Y:S01]  /*5200*/  VIADD R23, R27, UR5 ;  /* 0x000000051b177c36 */ /* 0x002fe20008000000 */
[----:B------:R-:W4:Y:S01]  /*5210*/  LDG.E R33, desc[UR6][R28.64] ;  /* 0x000000061c217981 */ /* 0x000f22000c1e1900 */
[----:B------:R-:W-:-:S04]  /*5220*/  IMAD.WIDE.U32 R24, R25, 0x4, R20 ;  /* 0x0000000419187825 */ /* 0x000fc800078e0014 */
[--C-:B0-----:R-:W-:Y:S01]  /*5230*/  IMAD.WIDE.U32 R34, R37, 0x4, R18.reuse ;  /* 0x0000000425227825 */ /* 0x101fe200078e0012 */
[----:B------:R0:W2:Y:S03]  /*5240*/  LDG.E R14, desc[UR14][R24.64] ;  /* 0x0000000e180e7981 */ /* 0x0000a6000c1e1900 */
[--C-:B------:R-:W-:Y:S02]  /*5250*/  IMAD.WIDE.U32 R26, R27, 0x4, R18.reuse ;  /* 0x000000041b1a7825 */ /* 0x100fe400078e0012 */
[----:B------:R1:W5:Y:S02]  /*5260*/  LDG.E R35, desc[UR8][R34.64] ;  /* 0x0000000822237981 */ /* 0x000364000c1e1900 */
[C---:B------:R-:W-:Y:S02]  /*5270*/  VIADD R37, R23.reuse, UR5 ;  /* 0x0000000517257c36 */ /* 0x040fe40008000000 */
[----:B------:R-:W-:-:S04]  /*5280*/  IMAD.WIDE.U32 R22, R23, 0x4, R18 ;  /* 0x0000000417167825 */ /* 0x000fc800078e0012 */
[----:B------:R-:W-:Y:S02]  /*5290*/  IMAD.WIDE.U32 R20, R36, 0x4, R20 ;  /* 0x0000000424147825 */ /* 0x000fe400078e0014 */
[----:B------:R1:W3:Y:S02]  /*52a0*/  LDG.E R36, desc[UR10][R26.64] ;  /* 0x0000000a1a247981 */ /* 0x0002e4000c1e1900 */
[C-C-:B0-----:R-:W-:Y:S02]  /*52b0*/  IMAD.WIDE.U32 R24, R37.reuse, 0x4, R18.reuse ;  /* 0x0000000425187825 */ /* 0x141fe400078e0012 */
[----:B------:R-:W2:Y:S02]  /*52c0*/  LDG.E R23, desc[UR12][R22.64] ;  /* 0x0000000c16177981 */ /* 0x000ea4000c1e1900 */
[----:B------:R-:W-:Y:S02]  /*52d0*/  VIADD R37, R37, UR5 ;  /* 0x0000000525257c36 */ /* 0x000fe40008000000 */
[----:B------:R-:W2:Y:S02]  /*52e0*/  LDG.E R24, desc[UR14][R24.64] ;  /* 0x0000000e18187981 */ /* 0x000ea4000c1e1900 */
[----:B------:R-:W-:-:S02]  /*52f0*/  IMAD.WIDE.U32 R28, R37, 0x4, R18 ;  /* 0x00000004251c7825 */ /* 0x000fc400078e0012 */
[----:B------:R-:W2:Y:S02]  /*5300*/  LDG.E R20, desc[UR10][R20.64] ;  /* 0x0000000a14147981 */ /* 0x000ea4000c1e1900 */
[----:B------:R-:W-:Y:S02]  /*5310*/  VIADD R37, R37, UR5 ;  /* 0x0000000525257c36 */ /* 0x000fe40008000000 */
[----:B------:R-:W2:Y:S02]  /*5320*/  LDG.E R29, desc[UR6][R28.64] ;  /* 0x000000061c1d7981 */ /* 0x000ea4000c1e1900 */
[C---:B-1----:R-:W-:Y:S02]  /*5330*/  VIADD R34, R37.reuse, UR5 ;  /* 0x0000000525227c36 */ /* 0x042fe40008000000 */
[----:B------:R-:W-:-:S04]  /*5340*/  IMAD.WIDE.U32 R26, R37, 0x4, R18 ;  /* 0x00000004251a7825 */ /* 0x000fc800078e0012 */
[----:B------:R-:W-:Y:S02]  /*5350*/  IMAD.WIDE.U32 R18, R34, 0x4, R18 ;  /* 0x0000000422127825 */ /* 0x000fe400078e0012 */
[----:B------:R-:W2:Y:S04]  /*5360*/  LDG.E R26, desc[UR8][R26.64] ;  /* 0x000000081a1a7981 */ /* 0x000ea8000c1e1900 */
[----:B------:R-:W2:Y:S01]  /*5370*/  LDG.E R18, desc[UR12][R18.64] ;  /* 0x0000000c12127981 */ /* 0x000ea2000c1e1900 */
[----:B------:R-:W-:-:S04]  /*5380*/  IADD3 R12, PT, PT, R12, 0x8, RZ ;  /* 0x000000080c0c7810 */ /* 0x000fc80007ffe0ff */
[----:B------:R-:W-:Y:S01]  /*5390*/  ISETP.NE.AND P0, PT, R12, R6, PT ;  /* 0x000000060c00720c */ /* 0x000fe20003f05270 */
[----:B----4-:R-:W-:-:S04]  /*53a0*/  FFMA R33, R16, R33, R11 ;  /* 0x0000002110217223 */ /* 0x010fc8000000000b */
[----:B-----5:R-:W-:-:S04]  /*53b0*/  FFMA R32, R32, R35, R33 ;  /* 0x0000002320207223 */ /* 0x020fc80000000021 */
[----:B---3--:R-:W-:-:S04]  /*53c0*/  FFMA R31, R31, R36, R32 ;  /* 0x000000241f1f7223 */ /* 0x008fc80000000020 */
[----:B--2---:R-:W-:-:S04]  /*53d0*/  FFMA R30, R30, R23, R31 ;  /* 0x000000171e1e7223 */ /* 0x004fc8000000001f */
[----:B------:R-:W-:-:S04]  /*53e0*/  FFMA R15, R15, R24, R30 ;  /* 0x000000180f0f7223 */ /* 0x000fc8000000001e */
[----:B------:R-:W-:-:S04]  /*53f0*/  FFMA R14, R14, R29, R15 ;  /* 0x0000001d0e0e7223 */ /* 0x000fc8000000000f */
[----:B------:R-:W-:-:S04]  /*5400*/  FFMA R13, R13, R26, R14 ;  /* 0x0000001a0d0d7223 */ /* 0x000fc8000000000e */
[----:B------:R-:W-:Y:S01]  /*5410*/  FFMA R11, R20, R18, R13 ;  /* 0x00000012140b7223 */ /* 0x000fe2000000000d */
[----:B------:R-:W-:Y:S06]  /*5420*/  @P0 BRA `(.L_x_68) ;  /* 0xfffffff800d40947 */ /* 0x000fec000383ffff */
[----:B------:R-:W-:Y:S05]  /*5430*/  BSYNC.RECONVERGENT B3 ;  /* 0x0000000000037941 */ /* 0x000fea0003800200 */
.L_x_67:
[----:B------:R-:W-:-:S07]  /*5440*/  IMAD.MOV.U32 R14, RZ, RZ, R6 ;  /* 0x000000ffff0e7224 */ /* 0x000fce00078e0006 */
.L_x_66:
[----:B------:R-:W-:-:S13]  /*5450*/  ISETP.NE.AND P0, PT, R4, RZ, PT ;  /* 0x000000ff0400720c */ /* 0x000fda0003f05270 */
[----:B------:R-:W-:Y:S05]  /*5460*/  @!P0 BRA `(.L_x_69) ;  /* 0x0000000400648947 */ /* 0x000fea0003800000 */
[----:B------:R-:W-:Y:S02]  /*5470*/  ISETP.GE.U32.AND P0, PT, R8, 0x3, PT ;  /* 0x000000030800780c */ /* 0x000fe40003f06070 */
[----:B------:R-:W-:-:S11]  /*5480*/  ISETP.NE.AND P1, PT, R5, RZ, PT ;  /* 0x000000ff0500720c */ /* 0x000fd60003f25270 */
[----:B------:R-:W-:Y:S05]  /*5490*/  @!P0 BRA `(.L_x_70) ;  /* 0x0000000000ac8947 */ /* 0x000fea0003800000 */
[----:B------:R-:W0:Y:S01]  /*54a0*/  LDC.64 R18, c[0x0][0x3e0] ;  /* 0x0000f800ff127b82 */ /* 0x000e220000000a00 */
[----:B------:R-:W1:Y:S01]  /*54b0*/  LDCU UR4, c[0x0][0x418] ;  /* 0x00008300ff0477ac */ /* 0x000e620008000800 */
[C---:B------:R-:W-:Y:S02]  /*54c0*/  R2UR UR6, R2.reuse ;  /* 0x00000000020672ca */ /* 0x040fe400000e0000 */
[C---:B------:R-:W-:Y:S01]  /*54d0*/  R2UR UR7, R3.reuse ;  /* 0x00000000030772ca */ /* 0x040fe200000e0000 */
[----:B------:R-:W2:Y:S01]  /*54e0*/  LDCU UR5, c[0x0][0x414] ;  /* 0x00008280ff0577ac */ /* 0x000ea20008000800 */
[C---:B------:R-:W-:Y:S02]  /*54f0*/  R2UR UR8, R2.reuse ;  /* 0x00000000020872ca */ /* 0x040fe400000e0000 */
[----:B------:R-:W3:Y:S01]  /*5500*/  LDC.64 R12, c[0x0][0x380] ;  /* 0x0000e000ff0c7b82 */ /* 0x000ee20000000a00 */
[----:B------:R-:W-:Y:S02]  /*5510*/  R2UR UR9, R3 ;  /* 0x00000000030972ca */ /* 0x000fe400000e0000 */
[----:B------:R-:W-:-:S02]  /*5520*/  R2UR UR10, R2 ;  /* 0x00000000020a72ca */ /* 0x000fc400000e0000 */
[----:B------:R-:W-:Y:S01]  /*5530*/  R2UR UR11, R3 ;  /* 0x00000000030b72ca */ /* 0x000fe200000e0000 */
[C---:B-1----:R-:W-:Y:S02]  /*5540*/  IMAD R23, R14.reuse, UR4, R7 ;  /* 0x000000040e177c24 */ /* 0x042fe4000f8e0207 */
[----:B--2---:R-:W-:Y:S02]  /*5550*/  IMAD R27, R14, UR5, R9 ;  /* 0x000000050e1b7c24 */ /* 0x004fe4000f8e0209 */
[C---:B------:R-:W-:Y:S02]  /*5560*/  VIADD R29, R23.reuse, UR4 ;  /* 0x00000004171d7c36 */ /* 0x040fe40008000000 */
[----:B0-----:R-:W-:-:S04]  /*5570*/  IMAD.WIDE.U32 R22, R23, 0x4, R18 ;  /* 0x0000000417167825 */ /* 0x001fc800078e0012 */
[----:B------:R-:W-:Y:S01]  /*5580*/  IMAD.WIDE.U32 R20, R29, 0x4, R18 ;  /* 0x000000041d147825 */ /* 0x000fe200078e0012 */
[----:B------:R0:W2:Y:S03]  /*5590*/  LDG.E R16, desc[UR6][R22.64] ;  /* 0x0000000616107981 */ /* 0x0000a6000c1e1900 */
[C-C-:B---3--:R-:W-:Y:S01]  /*55a0*/  IMAD.WIDE.U32 R24, R27.reuse, 0x4, R12.reuse ;  /* 0x000000041b187825 */ /* 0x148fe200078e000c */
[C---:B------:R-:W-:Y:S01]  /*55b0*/  R2UR UR12, R2.reuse ;  /* 0x00000000020c72ca */ /* 0x040fe200000e0000 */
[----:B------:R-:W3:Y:S02]  /*55c0*/  LDG.E R26, desc[UR10][R20.64] ;  /* 0x0000000a141a7981 */ /* 0x000ee4000c1e1900 */
[----:B------:R-:W-:Y:S02]  /*55d0*/  VIADD R27, R27, UR5 ;  /* 0x000000051b1b7c36 */ /* 0x000fe40008000000 */
[----:B------:R-:W-:Y:S01]  /*55e0*/  VIADD R29, R29, UR4 ;  /* 0x000000041d1d7c36 */ /* 0x000fe20008000000 */
[----:B------:R1:W2:Y:S01]  /*55f0*/  LDG.E R15, desc[UR8][R24.64] ;  /* 0x00000008180f7981 */ /* 0x0002a2000c1e1900 */
[----:B------:R-:W-:Y:S01]  /*5600*/  VIADD R31, R27, UR5 ;  /* 0x000000051b1f7c36 */ /* 0x000fe20008000000 */
[----:B------:R-:W-:Y:S01]  /*5610*/  R2UR UR13, R3 ;  /* 0x00000000030d72ca */ /* 0x000fe200000e0000 */
[----:B0-----:R-:W-:Y:S01]  /*5620*/  IMAD.WIDE.U32 R22, R27, 0x4, R12 ;  /* 0x000000041b167825 */ /* 0x001fe200078e000c */
[----:B------:R-:W-:-:S02]  /*5630*/  R2UR UR14, R2 ;  /* 0x00000000020e72ca */ /* 0x000fc400000e0000 */
[----:B------:R-:W-:Y:S01]  /*5640*/  R2UR UR15, R3 ;  /* 0x00000000030f72ca */ /* 0x000fe200000e0000 */
[----:B------:R-:W-:Y:S02]  /*5650*/  VIADD R27, R31, UR5 ;  /* 0x000000051f1b7c36 */ /* 0x000fe40008000000 */
[C---:B-1----:R-:W-:Y:S01]  /*5660*/  IMAD.WIDE.U32 R24, R29.reuse, 0x4, R18 ;  /* 0x000000041d187825 */ /* 0x042fe200078e0012 */
[----:B------:R-:W-:Y:S01]  /*5670*/  IADD3 R29, PT, PT, R29, UR4, RZ ;  /* 0x000000041d1d7c10 */ /* 0x000fe2000fffe0ff */
[----:B------:R-:W3:Y:S02]  /*5680*/  LDG.E R22, desc[UR6][R22.64] ;  /* 0x0000000616167981 */ /* 0x000ee4000c1e1900 */
[----:B------:R-:W-:Y:S02]  /*5690*/  IMAD.WIDE.U32 R20, R31, 0x4, R12 ;  /* 0x000000041f147825 */ /* 0x000fe400078e000c */
[----:B------:R-:W4:Y:S02]  /*56a0*/  LDG.E R24, desc[UR8][R24.64] ;  /* 0x0000000818187981 */ /* 0x000f24000c1e1900 */
[----:B------:R-:W-:-:S02]  /*56b0*/  IMAD.WIDE.U32 R18, R29, 0x4, R18 ;  /* 0x000000041d127825 */ /* 0x000fc400078e0012 */
[----:B------:R-:W4:Y:S02]  /*56c0*/  LDG.E R20, desc[UR10][R20.64] ;  /* 0x0000000a14147981 */ /* 0x000f24000c1e1900 */
[----:B------:R-:W-:Y:S02]  /*56d0*/  IMAD.WIDE.U32 R12, R27, 0x4, R12 ;  /* 0x000000041b0c7825 */ /* 0x000fe400078e000c */
[----:B------:R-:W5:Y:S04]  /*56e0*/  LDG.E R18, desc[UR12][R18.64] ;  /* 0x0000000c12127981 */ /* 0x000f68000c1e1900 */
[----:B------:R-:W5:Y:S01]  /*56f0*/  LDG.E R12, desc[UR14][R12.64] ;  /* 0x0000000e0c0c7981 */ /* 0x000f62000c1e1900 */
[----:B------:R-:W-:Y:S02]  /*5700*/  VIADD R14, R14, 0x4 ;  /* 0x000000040e0e7836 */ /* 0x000fe40000000000 */
[----:B--2---:R-:W-:-:S04]  /*5710*/  FFMA R15, R16, R15, R11 ;  /* 0x0000000f100f7223 */ /* 0x004fc8000000000b */
[----:B---3--:R-:W-:-:S04]  /*5720*/  FFMA R15, R26, R22, R15 ;  /* 0x000000161a0f7223 */ /* 0x008fc8000000000f */
[----:B----4-:R-:W-:-:S04]  /*5730*/  FFMA R15, R24, R20, R15 ;  /* 0x00000014180f7223 */ /* 0x010fc8000000000f */
[----:B-----5:R-:W-:-:S07]  /*5740*/  FFMA R11, R18, R12, R15 ;  /* 0x0000000c120b7223 */ /* 0x020fce000000000f */
.L_x_70:
[----:B------:R-:W-:Y:S05]  /*5750*/  @!P1 BRA `(.L_x_69) ;  /* 0x0000000000a89947 */ /* 0x000fea0003800000 */
[----:B------:R-:W-:Y:S02]  /*5760*/  ISETP.NE.AND P1, PT, R5, 0x1, PT ;  /* 0x000000010500780c */ /* 0x000fe40003f25270 */
[----:B------:R-:W-:-:S11]  /*5770*/  LOP3.LUT P0, RZ, R10, 0x1, RZ, 0xc0, !PT ;  /* 0x000000010aff7812 */ /* 0x000fd6000780c0ff */
[----:B------:R-:W0:Y:S01]  /*5780*/  @P1 LDC R15, c[0x0][0x418] ;  /* 0x00010600ff0f1b82 */ /* 0x000e220000000800 */
[C---:B------:R-:W-:Y:S02]  /*5790*/  @P1 R2UR UR4, R2.reuse ;  /* 0x00000000020412ca */ /* 0x040fe400000e0000 */
[C---:B------:R-:W-:Y:S02]  /*57a0*/  @P1 R2UR UR5, R3.reuse ;  /* 0x00000000030512ca */ /* 0x040fe400000e0000 */
[C---:B------:R-:W-:Y:S02]  /*57b0*/  @P1 R2UR UR6, R2.reuse ;  /* 0x00000000020612ca */ /* 0x040fe400000e0000 */
[C---:B------:R-:W-:Y:S01]  /*57c0*/  @P1 R2UR UR7, R3.reuse ;  /* 0x00000000030712ca */ /* 0x040fe200000e0000 */
[----:B------:R-:W1:Y:S01]  /*57d0*/  @P1 LDC R24, c[0x0][0x414] ;  /* 0x00010500ff181b82 */ /* 0x000e620000000800 */
[----:B------:R-:W-:Y:S02]  /*57e0*/  @P1 R2UR UR8, R2 ;  /* 0x00000000020812ca */ /* 0x000fe400000e0000 */
[----:B------:R-:W-:-:S05]  /*57f0*/  @P1 R2UR UR9, R3 ;  /* 0x00000000030912ca */ /* 0x000fca00000e0000 */
[----:B------:R-:W2:Y:S08]  /*5800*/  @P1 LDC.64 R22, c[0x0][0x3e0] ;  /* 0x0000f800ff161b82 */ /* 0x000eb00000000a00 */
[----:B------:R-:W3:Y:S01]  /*5810*/  @P1 LDC.64 R20, c[0x0][0x380] ;  /* 0x0000e000ff141b82 */ /* 0x000ee20000000a00 */
[----:B0-----:R-:W-:Y:S01]  /*5820*/  @P1 IMAD R16, R14, R15, R7 ;  /* 0x0000000f0e101224 */ /* 0x001fe200078e0207 */
[----:B------:R-:W-:-:S03]  /*5830*/  @P0 R2UR UR10, R2 ;  /* 0x00000000020a02ca */ /* 0x000fc600000e0000 */
[----:B------:R-:W-:-:S03]  /*5840*/  @P1 IMAD.IADD R15, R16, 0x1, R15 ;  /* 0x00000001100f1824 */ /* 0x000fc600078e020f */
[----:B------:R-:W0:Y:S01]  /*5850*/  @P0 LDC R28, c[0x0][0x418] ;  /* 0x00010600ff1c0b82 */ /* 0x000e220000000800 */
[----:B-1----:R-:W-:-:S07]  /*5860*/  @P1 IMAD R25, R14, R24, R9 ;  /* 0x000000180e191224 */ /* 0x002fce00078e0209 */
[----:B------:R-:W1:Y:S08]  /*5870*/  @P0 LDC R10, c[0x0][0x414] ;  /* 0x00010500ff0a0b82 */ /* 0x000e700000000800 */
[----:B------:R-:W4:Y:S08]  /*5880*/  @P0 LDC.64 R12, c[0x0][0x3e0] ;  /* 0x0000f800ff0c0b82 */ /* 0x000f300000000a00 */
[----:B------:R-:W5:Y:S01]  /*5890*/  @P0 LDC.64 R18, c[0x0][0x380] ;  /* 0x0000e000ff120b82 */ /* 0x000f620000000a00 */
[----:B------:R-:W-:Y:S01]  /*58a0*/  @P1 IMAD.IADD R29, R25, 0x1, R24 ;  /* 0x00000001191d1824 */ /* 0x000fe200078e0218 */
[----:B------:R-:W-:Y:S01]  /*58b0*/  @P0 R2UR UR11, R3 ;  /* 0x00000000030b02ca */ /* 0x000fe200000e0000 */
[----:B--2---:R-:W-:Y:S01]  /*58c0*/  @P1 IMAD.WIDE.U32 R26, R16, 0x4, R22 ;  /* 0x00000004101a1825 */ /* 0x004fe200078e0016 */
[----:B------:R-:W-:-:S02]  /*58d0*/  @P0 R2UR UR12, R2 ;  /* 0x00000000020c02ca */ /* 0x000fc400000e0000 */
[----:B------:R-:W-:Y:S01]  /*58e0*/  @P0 R2UR UR13, R3 ;  /* 0x00000000030d02ca */ /* 0x000fe200000e0000 */
[----:B------:R-:W-:Y:S02]  /*58f0*/  @P1 VIADD R14, R14, 0x2 ;  /* 0x000000020e0e1836 */ /* 0x000fe40000000000 */
[----:B---3--:R-:W-:Y:S01]  /*5900*/  @P1 IMAD.WIDE.U32 R24, R25, 0x4, R20 ;  /* 0x0000000419181825 */ /* 0x008fe200078e0014 */
[----:B------:R-:W2:Y:S03]  /*5910*/  @P1 LDG.E R26, desc[UR4][R26.64] ;  /* 0x000000041a1a1981 */ /* 0x000ea6000c1e1900 */
[----:B------:R-:W-:Y:S02]  /*5920*/  @P1 IMAD.WIDE.U32 R22, R15, 0x4, R22 ;  /* 0x000000040f161825 */ /* 0x000fe400078e0016 */
[----:B------:R-:W2:Y:S02]  /*5930*/  @P1 LDG.E R24, desc[UR6][R24.64] ;  /* 0x0000000618181981 */ /* 0x000ea4000c1e1900 */
[----:B------:R-:W-:-:S02]  /*5940*/  @P1 IMAD.WIDE.U32 R20, R29, 0x4, R20 ;  /* 0x000000041d141825 */ /* 0x000fc400078e0014 */
[----:B------:R-:W3:Y:S02]  /*5950*/  @P1 LDG.E R23, desc[UR8][R22.64] ;  /* 0x0000000816171981 */ /* 0x000ee4000c1e1900 */
[C---:B0-----:R-:W-:Y:S02]  /*5960*/  @P0 IMAD R15, R14.reuse, R28, R7 ;  /* 0x0000001c0e0f0224 */ /* 0x041fe400078e0207 */
[----:B-1----:R-:W-:Y:S01]  /*5970*/  @P0 IMAD R29, R14, R10, R9 ;  /* 0x0000000a0e1d0224 */ /* 0x002fe200078e0209 */
[----:B------:R-:W3:Y:S01]  /*5980*/  @P1 LDG.E R20, desc[UR4][R20.64] ;  /* 0x0000000414141981 */ /* 0x000ee2000c1e1900 */
[----:B----4-:R-:W-:-:S04]  /*5990*/  @P0 IMAD.WIDE.U32 R12, R15, 0x4, R12 ;  /* 0x000000040f0c0825 */ /* 0x010fc800078e000c */
[----:B-----5:R-:W-:Y:S02]  /*59a0*/  @P0 IMAD.WIDE.U32 R18, R29, 0x4, R18 ;  /* 0x000000041d120825 */ /* 0x020fe400078e0012 */
[----:B------:R-:W4:Y:S04]  /*59b0*/  @P0 LDG.E R12, desc[UR10][R12.64] ;  /* 0x0000000a0c0c0981 */ /* 0x000f28000c1e1900 */
[----:B------:R-:W4:Y:S01]  /*59c0*/  @P0 LDG.E R18, desc[UR12][R18.64] ;  /* 0x0000000c12120981 */ /* 0x000f22000c1e1900 */
[----:B--2---:R-:W-:-:S04]  /*59d0*/  @P1 FFMA R26, R26, R24, R11 ;  /* 0x000000181a1a1223 */ /* 0x004fc8000000000b */
[----:B---3--:R-:W-:-:S04]  /*59e0*/  @P1 FFMA R11, R23, R20, R26 ;  /* 0x00000014170b1223 */ /* 0x008fc8000000001a */
[----:B----4-:R-:W-:-:S07]  /*59f0*/  @P0 FFMA R11, R12, R18, R11 ;  /* 0x000000120c0b0223 */ /* 0x010fce000000000b */
.L_x_69:
        /* <DEDUP_REMOVED lines=9> */
[----:B------:R-:W-:-:S07]  /*5a90*/  MOV R12, 0x5ab0 ;  /* 0x00005ab0000c7802 */ /* 0x000fce0000000f00 */
[----:B------:R-:W-:Y:S05]  /*5aa0*/  CALL.REL.NOINC `($__internal_0_$__cuda_sm3x_div_rn_noftz_f32_slowpath) ;  /* 0x0000002400187944 */ /* 0x000fea0003c00000 */
[----:B------:R-:W-:-:S07]  /*5ab0*/  MOV R15, R11 ;  /* 0x0000000b000f7202 */ /* 0x000fce0000000f00 */
.L_x_72:
[----:B------:R-:W-:Y:S05]  /*5ac0*/  BSYNC.RECONVERGENT B3 ;  /* 0x0000000000037941 */ /* 0x000fea0003800200 */
.L_x_71:
[----:B------:R-:W0:Y:S01]  /*5ad0*/  LDCU UR4, c[0x0][0x418] ;  /* 0x00008300ff0477ac */ /* 0x000e220008000800 */
[----:B------:R-:W1:Y:S01]  /*5ae0*/  LDC.64 R12, c[0x0][0x3f0] ;  /* 0x0000fc00ff0c7b82 */ /* 0x000e620000000a00 */
[----:B------:R-:W-:Y:S02]  /*5af0*/  R2UR UR6, R2 ;  /* 0x00000000020672ca */ /* 0x000fe400000e0000 */
[----:B------:R-:W-:Y:S01]  /*5b00*/  R2UR UR7, R3 ;  /* 0x00000000030772ca */ /* 0x000fe200000e0000 */
[----:B0-----:R-:W-:Y:S01]  /*5b10*/  IMAD.U32 R10, RZ, RZ, UR4 ;  /* 0x00000004ff0a7e24 */ /* 0x001fe2000f8e00ff */
[----:B------:R-:W0:Y:S03]  /*5b20*/  LDCU UR4, c[0x0][0x414] ;  /* 0x00008280ff0477ac */ /* 0x000e260008000800 */
[C---:B------:R-:W-:Y:S02]  /*5b30*/  IMAD R11, R9.reuse, R10, R7 ;  /* 0x0000000a090b7224 */ /* 0x040fe400078e0207 */
[----:B------:R-:W-:-:S02]  /*5b40*/  VIADD R9, R9, 0x1 ;  /* 0x0000000109097836 */ /* 0x000fc40000000000 */
[----:B-1----:R-:W-:-:S05]  /*5b50*/  IMAD.WIDE.U32 R12, R11, 0x4, R12 ;  /* 0x000000040b0c7825 */ /* 0x002fca00078e000c */
[----:B------:R1:W-:Y:S01]  /*5b60*/  STG.E desc[UR6][R12.64], R15 ;  /* 0x0000000f0c007986 */ /* 0x0003e2000c101906 */
[----:B0-----:R-:W-:-:S13]  /*5b70*/  ISETP.NE.AND P0, PT, R9, UR4, PT ;  /* 0x0000000409007c0c */ /* 0x001fda000bf05270 */
[----:B-1----:R-:W-:Y:S05]  /*5b80*/  @P0 BRA `(.L_x_73) ;  /* 0xfffffff000dc0947 */ /* 0x002fea000383ffff */
[----:B------:R-:W-:Y:S05]  /*5b90*/  BSYNC.RECONVERGENT B2 ;  /* 0x0000000000027941 */ /* 0x000fea0003800200 */
.L_x_65:
[----:B------:R-:W-:-:S05]  /*5ba0*/  VIADD R7, R7, 0x1 ;  /* 0x0000000107077836 */ /* 0x000fca0000000000 */
[----:B------:R-:W-:-:S13]  /*5bb0*/  ISETP.NE.AND P0, PT, R7, R10, PT ;  /* 0x0000000a0700720c */ /* 0x000fda0003f05270 */
[----:B------:R-:W-:Y:S05]  /*5bc0*/  @P0 BRA `(.L_x_74) ;  /* 0xfffffff000c40947 */ /* 0x000fea000383ffff */
[----:B------:R-:W-:Y:S05]  /*5bd0*/  BSYNC.RECONVERGENT B1 ;  /* 0x0000000000017941 */ /* 0x000fea0003800200 */
.L_x_64:
[----:B------:R-:W-:Y:S05]  /*5be0*/  BRA `(.L_x_75) ;  /* 0x0000000400fc7947 */ /* 0x000fea0003800000 */
.L_x_63:
[----:B-1----:R-:W0:Y:S08]  /*5bf0*/  MUFU.RCP R5, R0 ;  /* 0x0000000000057308 */ /* 0x002e300000001000 */
[----:B------:R-:W1:Y:S01]  /*5c00*/  FCHK P0, RZ, R0 ;  /* 0x00000000ff007302 */ /* 0x000e620000000000 */
[----:B0-----:R-:W-:-:S04]  /*5c10*/  FFMA R4, -R0, R5, 1 ;  /* 0x3f80000000047423 */ /* 0x001fc80000000105 */
[----:B------:R-:W-:-:S04]  /*5c20*/  FFMA R4, R5, R4, R5 ;  /* 0x0000000405047223 */ /* 0x000fc80000000005 */
[----:B------:R-:W-:-:S04]  /*5c30*/  FFMA R5, RZ, R4, RZ ;  /* 0x00000004ff057223 */ /* 0x000fc800000000ff */
[----:B------:R-:W-:-:S04]  /*5c40*/  FFMA R6, -R0, R5, RZ ;  /* 0x0000000500067223 */ /* 0x000fc800000001ff */
[----:B------:R-:W-:Y:S01]  /*5c50*/  FFMA R4, R4, R6, R5 ;  /* 0x0000000604047223 */ /* 0x000fe20000000005 */
[----:B-1----:R-:W-:Y:S06]  /*5c60*/  @!P0 BRA `(.L_x_76) ;  /* 0x0000000000108947 */ /* 0x002fec0003800000 */
[----:B------:R-:W-:Y:S01]  /*5c70*/  IMAD.MOV.U32 R11, RZ, RZ, RZ ;  /* 0x000000ffff0b7224 */ /* 0x000fe200078e00ff */
[----:B------:R-:W-:-:S07]  /*5c80*/  MOV R12, 0x5ca0 ;  /* 0x00005ca0000c7802 */ /* 0x000fce0000000f00 */
[----:B------:R-:W-:Y:S05]  /*5c90*/  CALL.REL.NOINC `($__internal_0_$__cuda_sm3x_div_rn_noftz_f32_slowpath) ;  /* 0x00000020009c7944 */ /* 0x000fea0003c00000 */
[----:B------:R-:W-:-:S07]  /*5ca0*/  IMAD.MOV.U32 R4, RZ, RZ, R11 ;  /* 0x000000ffff047224 */ /* 0x000fce00078e000b */
.L_x_76:
[----:B------:R-:W0:Y:S02]  /*5cb0*/  LDC R7, c[0x0][0x414] ;  /* 0x00010500ff077b82 */ /* 0x000e240000000800 */
[C---:B0-----:R-:W-:Y:S02]  /*5cc0*/  LOP3.LUT R5, R7.reuse, 0x7, RZ, 0xc0, !PT ;  /* 0x0000000707057812 */ /* 0x041fe400078ec0ff */
[C---:B------:R-:W-:Y:S02]  /*5cd0*/  IADD3 R6, PT, PT, R7.reuse, -0x1, RZ ;  /* 0xffffffff07067810 */ /* 0x040fe40007ffe0ff */
[----:B------:R-:W-:Y:S01]  /*5ce0*/  LOP3.LUT P0, RZ, R7, 0x7, RZ, 0xc0, !PT ;  /* 0x0000000707ff7812 */ /* 0x000fe2000780c0ff */
[----:B------:R-:W-:Y:S01]  /*5cf0*/  VIADD R5, R5, 0xffffffff ;  /* 0xffffffff05057836 */ /* 0x000fe20000000000 */
[----:B------:R-:W-:Y:S02]  /*5d00*/  ISETP.GE.U32.AND P1, PT, R6, 0x7, PT ;  /* 0x000000070600780c */ /* 0x000fe40003f26070 */
[----:B------:R-:W-:-:S02]  /*5d10*/  LOP3.LUT R6, R7, 0x7ffffff8, RZ, 0xc0, !PT ;  /* 0x7ffffff807067812 */ /* 0x000fc400078ec0ff */
[----:B------:R-:W-:Y:S01]  /*5d20*/  ISETP.GE.U32.AND P2, PT, R5, 0x3, PT ;  /* 0x000000030500780c */ /* 0x000fe20003f46070 */
[----:B------:R-:W-:Y:S01]  /*5d30*/  IMAD.MOV.U32 R5, RZ, RZ, RZ ;  /* 0x000000ffff057224 */ /* 0x000fe200078e00ff */
[----:B------:R-:W-:-:S11]  /*5d40*/  LOP3.LUT R7, R7, 0x3, RZ, 0xc0, !PT ;  /* 0x0000000307077812 */ /* 0x000fd600078ec0ff */
.L_x_83:
[----:B------:R-:W-:Y:S01]  /*5d50*/  IMAD.MOV.U32 R16, RZ, RZ, RZ ;  /* 0x000000ffff107224 */ /* 0x000fe200078e00ff */
[----:B--2---:R-:W-:Y:S06]  /*5d60*/  @!P1 BRA `(.L_x_77) ;  /* 0x0000000000bc9947 */ /* 0x004fec0003800000 */
[----:B------:R-:W0:Y:S01]  /*5d70*/  LDC.64 R8, c[0x0][0x3f0] ;  /* 0x0000fc00ff087b82 */ /* 0x000e220000000a00 */
[----:B------:R-:W-:Y:S01]  /*5d80*/  BSSY.RECONVERGENT B1, `(.L_x_78) ;  /* 0x000002c000017945 */ /* 0x000fe20003800200 */
[----:B------:R-:W-:-:S07]  /*5d90*/  IMAD.MOV.U32 R16, RZ, RZ, RZ ;  /* 0x000000ffff107224 */ /* 0x000fce00078e00ff */
.L_x_79:
[----:B-1----:R-:W1:Y:S01]  /*5da0*/  LDCU UR4, c[0x0][0x418] ;  /* 0x00008300ff0477ac */ /* 0x002e620008000800 */
[C---:B------:R-:W-:Y:S02]  /*5db0*/  R2UR UR6, R2.reuse ;  /* 0x00000000020672ca */ /* 0x040fe400000e0000 */
        /* <DEDUP_REMOVED lines=8> */
[C---:B-1----:R-:W-:Y:S01]  /*5e40*/  IMAD R11, R16.reuse, UR4, R5 ;  /* 0x00000004100b7c24 */ /* 0x042fe2000f8e0205 */
[----:B------:R-:W-:Y:S02]  /*5e50*/  IADD3 R16, PT, PT, R16, 0x8, RZ ;  /* 0x0000000810107810 */ /* 0x000fe40007ffe0ff */
[----:B------:R-:W-:Y:S01]  /*5e60*/  R2UR UR15, R3 ;  /* 0x00000000030f72ca */ /* 0x000fe200000e0000 */
[C---:B------:R-:W-:Y:S01]  /*5e70*/  VIADD R13, R11.reuse, UR4 ;  /* 0x000000040b0d7c36 */ /* 0x040fe20008000000 */
[----:B------:R-:W-:Y:S01]  /*5e80*/  R2UR UR16, R2 ;  /* 0x00000000021072ca */ /* 0x000fe200000e0000 */
[----:B0-----:R-:W-:Y:S01]  /*5e90*/  IMAD.WIDE.U32 R10, R11, 0x4, R8 ;  /* 0x000000040b0a7825 */ /* 0x001fe200078e0008 */
[----:B------:R-:W-:-:S02]  /*5ea0*/  R2UR UR17, R3 ;  /* 0x00000000031172ca */ /* 0x000fc400000e0000 */
[C---:B------:R-:W-:Y:S01]  /*5eb0*/  IADD3 R15, PT, PT, R13.reuse, UR4, RZ ;  /* 0x000000040d0f7c10 */ /* 0x040fe2000fffe0ff */
[--C-:B------:R-:W-:Y:S01]  /*5ec0*/  IMAD.WIDE.U32 R12, R13, 0x4, R8.reuse ;  /* 0x000000040d0c7825 */ /* 0x100fe200078e0008 */
[----:B------:R-:W-:Y:S01]  /*5ed0*/  R2UR UR18, R2 ;  /* 0x00000000021272ca */ /* 0x000fe200000e0000 */
[----:B------:R0:W-:Y:S01]  /*5ee0*/  STG.E desc[UR6][R10.64], R4 ;  /* 0x000000040a007986 */ /* 0x0001e2000c101906 */
[----:B------:R-:W-:Y:S01]  /*5ef0*/  R2UR UR19, R3 ;  /* 0x00000000031372ca */ /* 0x000fe200000e0000 */
[C---:B------:R-:W-:Y:S01]  /*5f00*/  VIADD R19, R15.reuse, UR4 ;  /* 0x000000040f137c36 */ /* 0x040fe20008000000 */
[----:B------:R-:W-:Y:S01]  /*5f10*/  ISETP.NE.AND P3, PT, R16, R6, PT ;  /* 0x000000061000720c */ /* 0x000fe20003f65270 */
[----:B------:R-:W-:Y:S01]  /*5f20*/  IMAD.WIDE.U32 R14, R15, 0x4, R8 ;  /* 0x000000040f0e7825 */ /* 0x000fe200078e0008 */
[----:B------:R1:W-:Y:S03]  /*5f30*/  STG.E desc[UR8][R12.64], R4 ;  /* 0x000000040c007986 */ /* 0x0003e6000c101908 */
[----:B------:R-:W-:Y:S01]  /*5f40*/  VIADD R21, R19, UR4 ;  /* 0x0000000413157c36 */ /* 0x000fe20008000000 */
[----:B------:R1:W-:Y:S03]  /*5f50*/  STG.E desc[UR10][R14.64], R4 ;  /* 0x000000040e007986 */ /* 0x0003e6000c10190a */
[----:B------:R-:W-:-:S02]  /*5f60*/  VIADD R23, R21, UR4 ;  /* 0x0000000415177c36 */ /* 0x000fc40008000000 */
[----:B0-----:R-:W-:-:S04]  /*5f70*/  IMAD.WIDE.U32 R10, R19, 0x4, R8 ;  /* 0x00000004130a7825 */ /* 0x001fc800078e0008 */
[----:B------:R-:W-:Y:S01]  /*5f80*/  VIADD R25, R23, UR4 ;  /* 0x0000000417197c36 */ /* 0x000fe20008000000 */
[----:B------:R1:W-:Y:S01]  /*5f90*/  STG.E desc[UR6][R10.64], R4 ;  /* 0x000000040a007986 */ /* 0x0003e2000c101906 */
[----:B------:R-:W-:-:S04]  /*5fa0*/  IMAD.WIDE.U32 R18, R21, 0x4, R8 ;  /* 0x0000000415127825 */ /* 0x000fc800078e0008 */
[----:B------:R-:W-:Y:S01]  /*5fb0*/  VIADD R27, R25, UR4 ;  /* 0x00000004191b7c36 */ /* 0x000fe20008000000 */
[----:B------:R1:W-:Y:S01]  /*5fc0*/  STG.E desc[UR12][R18.64], R4 ;  /* 0x0000000412007986 */ /* 0x0003e2000c10190c */
[----:B------:R-:W-:-:S04]  /*5fd0*/  IMAD.WIDE.U32 R20, R23, 0x4, R8 ;  /* 0x0000000417147825 */ /* 0x000fc800078e0008 */
[--C-:B------:R-:W-:Y:S01]  /*5fe0*/  IMAD.WIDE.U32 R22, R25, 0x4, R8.reuse ;  /* 0x0000000419167825 */ /* 0x100fe200078e0008 */
[----:B------:R1:W-:Y:S03]  /*5ff0*/  STG.E desc[UR14][R20.64], R4 ;  /* 0x0000000414007986 */ /* 0x0003e6000c10190e */
[----:B------:R-:W-:Y:S01]  /*6000*/  IMAD.WIDE.U32 R24, R27, 0x4, R8 ;  /* 0x000000041b187825 */ /* 0x000fe200078e0008 */
[----:B------:R1:W-:Y:S04]  /*6010*/  STG.E desc[UR16][R22.64], R4 ;  /* 0x0000000416007986 */ /* 0x0003e8000c101910 */
[----:B------:R1:W-:Y:S01]  /*6020*/  STG.E desc[UR18][R24.64], R4 ;  /* 0x0000000418007986 */ /* 0x0003e2000c101912 */
[----:B------:R-:W-:Y:S05]  /*6030*/  @P3 BRA `(.L_x_79) ;  /* 0xfffffffc00583947 */ /* 0x000fea000383ffff */
[----:B------:R-:W-:Y:S05]  /*6040*/  BSYNC.RECONVERGENT B1 ;  /* 0x0000000000017941 */ /* 0x000fea0003800200 */
.L_x_78:
[----:B------:R-:W-:-:S07]  /*6050*/  IMAD.MOV.U32 R16, RZ, RZ, R6 ;  /* 0x000000ffff107224 */ /* 0x000fce00078e0006 */
.L_x_77:
[----:B------:R-:W-:Y:S05]  /*6060*/  @!P0 BRA `(.L_x_80) ;  /* 0x0000000000c88947 */ /* 0x000fea0003800000 */
[----:B------:R-:W-:Y:S01]  /*6070*/  ISETP.NE.AND P3, PT, R7, RZ, PT ;  /* 0x000000ff0700720c */ /* 0x000fe20003f65270 */
[----:B------:R-:W-:-:S12]  /*6080*/  @!P2 BRA `(.L_x_81) ;  /* 0x00000000005ca947 */ /* 0x000fd80003800000 */
[----:B------:R-:W0:Y:S01]  /*6090*/  LDCU UR4, c[0x0][0x418] ;  /* 0x00008300ff0477ac */ /* 0x000e220008000800 */
[----:B-1----:R-:W1:Y:S01]  /*60a0*/  LDC.64 R14, c[0x0][0x3f0] ;  /* 0x0000fc00ff0e7b82 */ /* 0x002e620000000a00 */
        /* <DEDUP_REMOVED lines=8> */
[C---:B0-----:R-:W-:Y:S02]  /*6130*/  IMAD R9, R16.reuse, UR4, R5 ;  /* 0x0000000410097c24 */ /* 0x041fe4000f8e0205 */
[----:B------:R-:W-:Y:S02]  /*6140*/  VIADD R16, R16, 0x4 ;  /* 0x0000000410107836 */ /* 0x000fe40000000000 */
[C---:B------:R-:W-:Y:S02]  /*6150*/  VIADD R11, R9.reuse, UR4 ;  /* 0x00000004090b7c36 */ /* 0x040fe40008000000 */
[----:B-1----:R-:W-:-:S04]  /*6160*/  IMAD.WIDE.U32 R8, R9, 0x4, R14 ;  /* 0x0000000409087825 */ /* 0x002fc800078e000e */
[C---:B------:R-:W-:Y:S01]  /*6170*/  VIADD R13, R11.reuse, UR4 ;  /* 0x000000040b0d7c36 */ /* 0x040fe20008000000 */
[----:B------:R0:W-:Y:S01]  /*6180*/  STG.E desc[UR6][R8.64], R4 ;  /* 0x0000000408007986 */ /* 0x0001e2000c101906 */
[----:B------:R-:W-:-:S04]  /*6190*/  IMAD.WIDE.U32 R10, R11, 0x4, R14 ;  /* 0x000000040b0a7825 */ /* 0x000fc800078e000e */
[C---:B------:R-:W-:Y:S01]  /*61a0*/  VIADD R19, R13.reuse, UR4 ;  /* 0x000000040d137c36 */ /* 0x040fe20008000000 */
[----:B------:R0:W-:Y:S01]  /*61b0*/  STG.E desc[UR8][R10.64], R4 ;  /* 0x000000040a007986 */ /* 0x0001e2000c101908 */
[----:B------:R-:W-:-:S04]  /*61c0*/  IMAD.WIDE.U32 R12, R13, 0x4, R14 ;  /* 0x000000040d0c7825 */ /* 0x000fc800078e000e */
[----:B------:R-:W-:Y:S01]  /*61d0*/  IMAD.WIDE.U32 R14, R19, 0x4, R14 ;  /* 0x00000004130e7825 */ /* 0x000fe200078e000e */
[----:B------:R0:W-:Y:S04]  /*61e0*/  STG.E desc[UR10][R12.64], R4 ;  /* 0x000000040c007986 */ /* 0x0001e8000c10190a */
[----:B------:R0:W-:Y:S02]  /*61f0*/  STG.E desc[UR12][R14.64], R4 ;  /* 0x000000040e007986 */ /* 0x0001e4000c10190c */
.L_x_81:
[----:B------:R-:W-:Y:S05]  /*6200*/  @!P3 BRA `(.L_x_80) ;  /* 0x000000000060b947 */ /* 0x000fea0003800000 */
[----:B0-----:R-:W0:Y:S01]  /*6210*/  LDC R8, c[0x0][0x414] ;  /* 0x00010500ff087b82 */ /* 0x001e220000000800 */
[----:B------:R-:W-:Y:S02]  /*6220*/  ISETP.NE.AND P3, PT, R7, 0x1, PT ;  /* 0x000000010700780c */ /* 0x000fe40003f65270 */
[----:B0-----:R-:W-:-:S13]  /*6230*/  LOP3.LUT P4, RZ, R8, 0x1, RZ, 0xc0, !PT ;  /* 0x0000000108ff7812 */ /* 0x001fda000788c0ff */
[----:B-1----:R-:W0:Y:S01]  /*6240*/  @P4 LDC R14, c[0x0][0x418] ;  /* 0x00010600ff0e4b82 */ /* 0x002e220000000800 */
[----:B------:R-:W-:Y:S02]  /*6250*/  @P4 R2UR UR10, R2 ;  /* 0x00000000020a42ca */ /* 0x000fe400000e0000 */
[----:B------:R-:W-:-:S05]  /*6260*/  @P4 R2UR UR11, R3 ;  /* 0x00000000030b42ca */ /* 0x000fca00000e0000 */
[----:B------:R-:W1:Y:S01]  /*6270*/  @P4 LDC.64 R12, c[0x0][0x3f0] ;  /* 0x0000fc00ff0c4b82 */ /* 0x000e620000000a00 */
[----:B------:R-:W-:Y:S09]  /*6280*/  @!P3 BRA `(.L_x_82) ;  /* 0x000000000034b947 */ /* 0x000ff20003800000 */
[----:B------:R-:W2:Y:S01]  /*6290*/  LDCU UR4, c[0x0][0x418] ;  /* 0x00008300ff0477ac */ /* 0x000ea20008000800 */
[----:B------:R-:W3:Y:S01]  /*62a0*/  LDC.64 R8, c[0x0][0x3f0] ;  /* 0x0000fc00ff087b82 */ /* 0x000ee20000000a00 */
[C---:B------:R-:W-:Y:S02]  /*62b0*/  R2UR UR6, R2.reuse ;  /* 0x00000000020672ca */ /* 0x040fe400000e0000 */
[C---:B------:R-:W-:Y:S02]  /*62c0*/  R2UR UR7, R3.reuse ;  /* 0x00000000030772ca */ /* 0x040fe400000e0000 */
[----:B------:R-:W-:Y:S02]  /*62d0*/  R2UR UR8, R2 ;  /* 0x00000000020872ca */ /* 0x000fe400000e0000 */
[----:B------:R-:W-:Y:S01]  /*62e0*/  R2UR UR9, R3 ;  /* 0x00000000030972ca */ /* 0x000fe200000e0000 */
[C---:B--2---:R-:W-:Y:S02]  /*62f0*/  IMAD R11, R16.reuse, UR4, R5 ;  /* 0x00000004100b7c24 */ /* 0x044fe4000f8e0205 */
[----:B------:R-:W-:-:S03]  /*6300*/  VIADD R16, R16, 0x2 ;  /* 0x0000000210107836 */ /* 0x000fc60000000000 */
[C---:B------:R-:W-:Y:S01]  /*6310*/  IADD3 R15, PT, PT, R11.reuse, UR4, RZ ;  /* 0x000000040b0f7c10 */ /* 0x040fe2000fffe0ff */
[----:B---3--:R-:W-:-:S04]  /*6320*/  IMAD.WIDE.U32 R10, R11, 0x4, R8 ;  /* 0x000000040b0a7825 */ /* 0x008fc800078e0008 */
[----:B------:R-:W-:Y:S01]  /*6330*/  IMAD.WIDE.U32 R8, R15, 0x4, R8 ;  /* 0x000000040f087825 */ /* 0x000fe200078e0008 */
[----:B------:R2:W-:Y:S04]  /*6340*/  STG.E desc[UR6][R10.64], R4 ;  /* 0x000000040a007986 */ /* 0x0005e8000c101906 */
[----:B------:R2:W-:Y:S02]  /*6350*/  STG.E desc[UR8][R8.64], R4 ;  /* 0x0000000408007986 */ /* 0x0005e4000c101908 */
.L_x_82:
[----:B0-2---:R-:W-:-:S04]  /*6360*/  @P4 IMAD R9, R16, R14, R5 ;  /* 0x0000000e10094224 */ /* 0x005fc800078e0205 */
[----:B-1----:R-:W-:-:S05]  /*6370*/  @P4 IMAD.WIDE.U32 R8, R9, 0x4, R12 ;  /* 0x0000000409084825 */ /* 0x002fca00078e000c */
[----:B------:R2:W-:Y:S02]  /*6380*/  @P4 STG.E desc[UR10][R8.64], R4 ;  /* 0x0000000408004986 */ /* 0x0005e4000c10190a */
.L_x_80:
[----:B------:R-:W0:Y:S01]  /*6390*/  LDCU UR4, c[0x0][0x418] ;  /* 0x00008300ff0477ac */ /* 0x000e220008000800 */
[----:B------:R-:W-:Y:S02]  /*63a0*/  VIADD R5, R5, 0x1 ;  /* 0x0000000105057836 */ /* 0x000fe40000000000 */
[----:B01----:R-:W-:-:S05]  /*63b0*/  IMAD.U32 R10, RZ, RZ, UR4 ;  /* 0x00000004ff0a7e24 */ /* 0x003fca000f8e00ff */
[----:B------:R-:W-:-:S13]  /*63c0*/  ISETP.NE.AND P3, PT, R5, R10, PT ;  /* 0x0000000a0500720c */ /* 0x000fda0003f65270 */
[----:B------:R-:W-:Y:S05]  /*63d0*/  @P3 BRA `(.L_x_83) ;  /* 0xfffffff8005c3947 */ /* 0x000fea000383ffff */
.L_x_75:
[----:B------:R-:W-:Y:S05]  /*63e0*/  BSYNC.RECONVERGENT B0 ;  /* 0x0000000000007941 */ /* 0x000fea0003800200 */
.L_x_62:
[----:B------:R-:W0:Y:S02]  /*63f0*/  LDC R6, c[0x0][0x410] ;  /* 0x00010400ff067b82 */ /* 0x000e240000000800 */
[----:B0-----:R-:W-:-:S13]  /*6400*/  ISETP.GE.AND P0, PT, R6, 0x1, PT ;  /* 0x000000010600780c */ /* 0x001fda0003f06270 */
[----:B------:R-:W-:Y:S05]  /*6410*/  @!P0 BRA `(.L_x_84) ;  /* 0x0000000c00c08947 */ /* 0x000fea0003800000 */
[----:B------:R-:W-:Y:S01]  /*6420*/  BSSY.RECONVERGENT B0, `(.L_x_85) ;  /* 0x00000ee000007945 */ /* 0x000fe20003800200 */
[----:B-1----:R-:W-:Y:S01]  /*6430*/  LOP3.LUT R5, R6, 0x7ffffff0, RZ, 0xc0, !PT ;  /* 0x7ffffff006057812 */ /* 0x002fe200078ec0ff */
[----:B--2---:R-:W-:Y:S01]  /*6440*/  IMAD.SHL.U32 R4, R10, 0x10, RZ ;  /* 0x000000100a047824 */ /* 0x004fe200078e00ff */
[----:B------:R-:W-:Y:S01]  /*6450*/  LOP3.LUT R6, R6, 0x3, RZ, 0xc0, !PT ;  /* 0x0000000306067812 */ /* 0x000fe200078ec0ff */
[----:B------:R-:W-:-:S07]  /*6460*/  IMAD.MOV.U32 R7, RZ, RZ, RZ ;  /* 0x000000ffff077224 */ /* 0x000fce00078e00ff */
.L_x_94:
[----:B------:R-:W0:Y:S01]  /*6470*/  LDCU UR4, c[0x0][0x410] ;  /* 0x00008200ff0477ac */ /* 0x000e220008000800 */
[----:B------:R-:W-:Y:S02]  /*6480*/  HFMA2 R20, -RZ, RZ, 0, 0 ;  /* 0x00000000ff147431 */ /* 0x000fe400000001ff */
[----:B------:R-:W-:Y:S01]  /*6490*/  IMAD.MOV.U32 R10, RZ, RZ, RZ ;  /* 0x000000ffff0a7224 */ /* 0x000fe200078e00ff */
[----:B0-----:R-:W-:-:S09]  /*64a0*/  UISETP.GE.U32.AND UP0, UPT, UR4, 0x10, UPT ;  /* 0x000000100400788c */ /* 0x001fd2000bf06070 */
[----:B------:R-:W-:Y:S05]  /*64b0*/  BRA.U !UP0, `(.L_x_86) ;  /* 0x0000000508847547 */ /* 0x000fea000b800000 */
[----:B------:R-:W0:Y:S01]  /*64c0*/  LDC R18, c[0x0][0x418] ;  /* 0x00010600ff127b82 */ /* 0x000e220000000800 */
[----:B------:R-:W-:Y:S01]  /*64d0*/  BSSY.RECONVERGENT B1, `(.L_x_87) ;  /* 0x000005e000017945 */ /* 0x000fe20003800200 */
[----:B------:R-:W-:Y:S02]  /*64e0*/  IMAD.MOV R8, RZ, RZ, -R5 ;  /* 0x000000ffff087224 */ /* 0x000fe400078e0a05 */
[----:B------:R-:W-:-:S04]  /*64f0*/  IMAD.MOV.U32 R20, RZ, RZ, RZ ;  /* 0x000000ffff147224 */ /* 0x000fc800078e00ff */
[----:B------:R-:W1:Y:S01]  /*6500*/  LDC.64 R22, c[0x0][0x3e0] ;  /* 0x0000f800ff167b82 */ /* 0x000e620000000a00 */
[----:B0-----:R-:W-:Y:S01]  /*6510*/  IMAD.IADD R11, R7, 0x1, R18 ;  /* 0x00000001070b7824 */ /* 0x001fe200078e0212 */
[C---:B------:R-:W-:Y:S01]  /*6520*/  LEA R15, R18.reuse, R7, 0x2 ;  /* 0x00000007120f7211 */ /* 0x040fe200078e10ff */
[C-C-:B------:R-:W-:Y:S02]  /*6530*/  IMAD R9, R18.reuse, 0x2, R7.reuse ;  /* 0x0000000212097824 */ /* 0x140fe400078e0207 */
[C-C-:B------:R-:W-:Y:S02]  /*6540*/  IMAD R13, R18.reuse, 0x3, R7.reuse ;  /* 0x00000003120d7824 */ /* 0x140fe400078e0207 */
[C-C-:B------:R-:W-:Y:S02]  /*6550*/  IMAD R19, R18.reuse, 0x5, R7.reuse ;  /* 0x0000000512137824 */ /* 0x140fe400078e0207 */
[C-C-:B------:R-:W-:Y:S02]  /*6560*/  IMAD R21, R18.reuse, 0x6, R7.reuse ;  /* 0x0000000612157824 */ /* 0x140fe400078e0207 */
[----:B------:R-:W-:-:S02]  /*6570*/  IMAD R31, R18, 0x7, R7 ;  /* 0x00000007121f7824 */ /* 0x000fc400078e0207 */
[C-C-:B------:R-:W-:Y:S02]  /*6580*/  IMAD R33, R18.reuse, 0x8, R7.reuse ;  /* 0x0000000812217824 */ /* 0x140fe400078e0207 */
[C-C-:B------:R-:W-:Y:S02]  /*6590*/  IMAD R35, R18.reuse, 0x9, R7.reuse ;  /* 0x0000000912237824 */ /* 0x140fe400078e0207 */
[C-C-:B------:R-:W-:Y:S02]  /*65a0*/  IMAD R37, R18.reuse, 0xa, R7.reuse ;  /* 0x0000000a12257824 */ /* 0x140fe400078e0207 */
[C-C-:B------:R-:W-:Y:S02]  /*65b0*/  IMAD R10, R18.reuse, 0xb, R7.reuse ;  /* 0x0000000b120a7824 */ /* 0x140fe400078e0207 */
[C-C-:B------:R-:W-:Y:S02]  /*65c0*/  IMAD R12, R18.reuse, 0xc, R7.reuse ;  /* 0x0000000c120c7824 */ /* 0x140fe400078e0207 */
[----:B------:R-:W-:-:S02]  /*65d0*/  IMAD R14, R18, 0xd, R7 ;  /* 0x0000000d120e7824 */ /* 0x000fc400078e0207 */
[C-C-:B------:R-:W-:Y:S02]  /*65e0*/  IMAD R16, R18.reuse, 0xe, R7.reuse ;  /* 0x0000000e12107824 */ /* 0x140fe400078e0207 */
[----:B------:R-:W-:Y:S02]  /*65f0*/  IMAD R18, R18, 0xf, R7 ;  /* 0x0000000f12127824 */ /* 0x000fe400078e0207 */
[----:B-1----:R-:W-:-:S07]  /*6600*/  IMAD.WIDE.U32 R24, R7, 0x4, R22 ;  /* 0x0000000407187825 */ /* 0x002fce00078e0016 */
.L_x_88:
[C---:B------:R-:W-:Y:S01]  /*6610*/  R2UR UR4, R2.reuse ;  /* 0x00000000020472ca */ /* 0x040fe200000e0000 */
[--C-:B------:R-:W-:Y:S01]  /*6620*/  IMAD.WIDE.U32 R28, R11, 0x4, R22.reuse ;  /* 0x000000040b1c7825 */ /* 0x100fe200078e0016 */
[C---:B------:R-:W-:Y:S02]  /*6630*/  R2UR UR5, R3.reuse ;  /* 0x00000000030572ca */ /* 0x040fe400000e0000 */
[C---:B------:R-:W-:Y:S02]  /*6640*/  R2UR UR6, R2.reuse ;  /* 0x00000000020672ca */ /* 0x040fe400000e0000 */
[C---:B------:R-:W-:Y:S02]  /*6650*/  R2UR UR7, R3.reuse ;  /* 0x00000000030772ca */ /* 0x040fe400000e0000 */
[C---:B------:R-:W-:Y:S02]  /*6660*/  R2UR UR8, R2.reuse ;  /* 0x00000000020872ca */ /* 0x040fe400000e0000 */
[----:B------:R-:W-:Y:S01]  /*6670*/  R2UR UR9, R3 ;  /* 0x00000000030972ca */ /* 0x000fe200000e0000 */
[----:B------:R-:W-:Y:S01]  /*6680*/  IMAD.WIDE.U32 R26, R9, 0x4, R22 ;  /* 0x00000004091a7825 */ /* 0x000fe200078e0016 */
[----:B------:R-:W-:-:S02]  /*6690*/  R2UR UR10, R2 ;  /* 0x00000000020a72ca */ /* 0x000fc400000e0000 */
[----:B------:R-:W-:Y:S01]  /*66a0*/  R2UR UR11, R3 ;  /* 0x00000000030b72ca */ /* 0x000fe200000e0000 */
[----:B------:R-:W2:Y:S04]  /*66b0*/  LDG.E R30, desc[UR4][R24.64] ;  /* 0x00000004181e7981 */ /* 0x000ea8000c1e1900 */
[----:B------:R-:W3:Y:S04]  /*66c0*/  LDG.E R28, desc[UR6][R28.64] ;  /* 0x000000061c1c7981 */ /* 0x000ee8000c1e1900 */
[----:B------:R0:W4:Y:S02]  /*66d0*/  LDG.E R32, desc[UR8][R26.64] ;  /* 0x000000081a207981 */ /* 0x000124000c1e1900 */
[----:B0-----:R-:W-:-:S05]  /*66e0*/  IMAD.WIDE.U32 R26, R13, 0x4, R22 ;  /* 0x000000040d1a7825 */ /* 0x001fca00078e0016 */
[----:B------:R0:W5:Y:S02]  /*66f0*/  LDG.E R34, desc[UR10][R26.64] ;  /* 0x0000000a1a227981 */ /* 0x000164000c1e1900 */
[----:B0-----:R-:W-:-:S04]  /*6700*/  IMAD.WIDE.U32 R26, R19, 0x4, R22 ;  /* 0x00000004131a7825 */ /* 0x001fc800078e0016 */
[----:B--2---:R-:W-:-:S04]  /*6710*/  FADD R30, R30, R20 ;  /* 0x000000141e1e7221 */ /* 0x004fc80000000000 */
[----:B---3--:R-:W-:Y:S01]  /*6720*/  FADD R30, R30, R28 ;  /* 0x0000001c1e1e7221 */ /* 0x008fe20000000000 */
[----:B------:R-:W-:-:S04]  /*6730*/  IMAD.WIDE.U32 R28, R15, 0x4, R22 ;  /* 0x000000040f1c7825 */ /* 0x000fc800078e0016 */
[----:B----4-:R-:W-:Y:S02]  /*6740*/  FADD R20, R30, R32 ;  /* 0x000000201e147221 */ /* 0x010fe40000000000 */
[----:B------:R0:W2:Y:S04]  /*6750*/  LDG.E R30, desc[UR4][R28.64] ;  /* 0x000000041c1e7981 */ /* 0x0000a8000c1e1900 */
[----:B------:R1:W3:Y:S01]  /*6760*/  LDG.E R32, desc[UR6][R26.64] ;  /* 0x000000061a207981 */ /* 0x0002e2000c1e1900 */
[----:B0-----:R-:W-:-:S04]  /*6770*/  IMAD.WIDE.U32 R28, R21, 0x4, R22 ;  /* 0x00000004151c7825 */ /* 0x001fc800078e0016 */
[----:B-----5:R-:W-:Y:S01]  /*6780*/  FADD R20, R20, R34 ;  /* 0x0000002214147221 */ /* 0x020fe20000000000 */
[--C-:B-1----:R-:W-:Y:S01]  /*6790*/  IMAD.WIDE.U32 R26, R31, 0x4, R22.reuse ;  /* 0x000000041f1a7825 */ /* 0x102fe200078e0016 */
[----:B------:R0:W4:Y:S04]  /*67a0*/  LDG.E R34, desc[UR8][R28.64] ;  /* 0x000000081c227981 */ /* 0x000128000c1e1900 */
[----:B------:R1:W5:Y:S01]  /*67b0*/  LDG.E R36, desc[UR4][R26.64] ;  /* 0x000000041a247981 */ /* 0x000362000c1e1900 */
[----:B0-----:R-:W-:-:S04]  /*67c0*/  IMAD.WIDE.U32 R28, R35, 0x4, R22 ;  /* 0x00000004231c7825 */ /* 0x001fc800078e0016 */
[----:B-1----:R-:W-:-:S04]  /*67d0*/  IMAD.WIDE.U32 R26, R33, 0x4, R22 ;  /* 0x00000004211a7825 */ /* 0x002fc800078e0016 */
[----:B--2---:R-:W-:Y:S02]  /*67e0*/  FADD R20, R20, R30 ;  /* 0x0000001e14147221 */ /* 0x004fe40000000000 */
[----:B------:R0:W2:Y:S02]  /*67f0*/  LDG.E R30, desc[UR4][R26.64] ;  /* 0x000000041a1e7981 */ /* 0x0000a4000c1e1900 */
[----:B---3--:R-:W-:Y:S02]  /*6800*/  FADD R20, R20, R32 ;  /* 0x0000002014147221 */ /* 0x008fe40000000000 */
[----:B------:R1:W3:Y:S01]  /*6810*/  LDG.E R32, desc[UR6][R28.64] ;  /* 0x000000061c207981 */ /* 0x0002e2000c1e1900 */
[----:B0-----:R-:W-:-:S04]  /*6820*/  IMAD.WIDE.U32 R26, R10, 0x4, R22 ;  /* 0x000000040a1a7825 */ /* 0x001fc800078e0016 */
[----:B-1----:R-:W-:-:S04]  /*6830*/  IMAD.WIDE.U32 R28, R37, 0x4, R22 ;  /* 0x00000004251c7825 */ /* 0x002fc800078e0016 */
[----:B----4-:R-:W-:Y:S02]  /*6840*/  FADD R20, R20, R34 ;  /* 0x0000002214147221 */ /* 0x010fe40000000000 */
[----:B------:R0:W4:Y:S02]  /*6850*/  LDG.E R34, desc[UR8][R28.64] ;  /* 0x000000081c227981 */ /* 0x000124000c1e1900 */
[----:B-----5:R-:W-:Y:S02]  /*6860*/  FADD R20, R20, R36 ;  /* 0x0000002414147221 */ /* 0x020fe40000000000 */
        /* <DEDUP_REMOVED lines=10> */
[----:B------:R-:W4:Y:S02]  /*6910*/  LDG.E R34, desc[UR8][R28.64] ;  /* 0x000000081c227981 */ /* 0x000f24000c1e1900 */
[----:B-----5:R-:W-:Y:S02]  /*6920*/  FADD R20, R20, R36 ;  /* 0x0000002414147221 */ /* 0x020fe40000000000 */
[----:B------:R-:W5:Y:S01]  /*6930*/  LDG.E R36, desc[UR4][R26.64] ;  /* 0x000000041a247981 */ /* 0x000f62000c1e1900 */
[----:B------:R-:W-:-:S05]  /*6940*/  VIADD R8, R8, 0x10 ;  /* 0x0000001008087836 */ /* 0x000fca0000000000 */
[----:B------:R-:W-:Y:S01]  /*6950*/  ISETP.NE.AND P0, PT, R8, RZ, PT ;  /* 0x000000ff0800720c */ /* 0x000fe20003f05270 */
[C---:B------:R-:W-:Y:S01]  /*6960*/  IMAD.IADD R11, R4.reuse, 0x1, R11 ;  /* 0x00000001040b7824 */ /* 0x040fe200078e020b */
[C---:B------:R-:W-:Y:S01]  /*6970*/  IADD3 R15, PT, PT, R4.reuse, R15, RZ ;  /* 0x0000000f040f7210 */ /* 0x040fe20007ffe0ff */
[C---:B------:R-:W-:Y:S01]  /*6980*/  IMAD.IADD R9, R4.reuse, 0x1, R9 ;  /* 0x0000000104097824 */ /* 0x040fe200078e0209 */
[C---:B------:R-:W-:Y:S01]  /*6990*/  IADD3 R37, PT, PT, R4.reuse, R37, RZ ;  /* 0x0000002504257210 */ /* 0x040fe20007ffe0ff */
[C---:B------:R-:W-:Y:S02]  /*69a0*/  IMAD.IADD R13, R4.reuse, 0x1, R13 ;  /* 0x00000001040d7824 */ /* 0x040fe400078e020d */
[C---:B------:R-:W-:Y:S02]  /*69b0*/  IMAD.IADD R19, R4.reuse, 0x1, R19 ;  /* 0x0000000104137824 */ /* 0x040fe400078e0213 */
[C---:B------:R-:W-:Y:S02]  /*69c0*/  IMAD.IADD R21, R4.reuse, 0x1, R21 ;  /* 0x0000000104157824 */ /* 0x040fe400078e0215 */
[----:B------:R-:W-:-:S02]  /*69d0*/  IMAD.IADD R31, R4, 0x1, R31 ;  /* 0x00000001041f7824 */ /* 0x000fc400078e021f */
[C---:B------:R-:W-:Y:S02]  /*69e0*/  IMAD.IADD R33, R4.reuse, 0x1, R33 ;  /* 0x0000000104217824 */ /* 0x040fe400078e0221 */
[C---:B------:R-:W-:Y:S02]  /*69f0*/  IMAD.IADD R35, R4.reuse, 0x1, R35 ;  /* 0x0000000104237824 */ /* 0x040fe400078e0223 */
[C---:B------:R-:W-:Y:S02]  /*6a00*/  IMAD.IADD R10, R4.reuse, 0x1, R10 ;  /* 0x00000001040a7824 */ /* 0x040fe400078e020a */
[C---:B------:R-:W-:Y:S02]  /*6a10*/  IMAD.IADD R12, R4.reuse, 0x1, R12 ;  /* 0x00000001040c7824 */ /* 0x040fe400078e020c */
[C---:B------:R-:W-:Y:S02]  /*6a20*/  IMAD.IADD R14, R4.reuse, 0x1, R14 ;  /* 0x00000001040e7824 */ /* 0x040fe400078e020e */
[----:B------:R-:W-:-:S02]  /*6a30*/  IMAD.IADD R16, R4, 0x1, R16 ;  /* 0x0000000104107824 */ /* 0x000fc400078e0210 */
[C---:B------:R-:W-:Y:S02]  /*6a40*/  IMAD.IADD R18, R4.reuse, 0x1, R18 ;  /* 0x0000000104127824 */ /* 0x040fe400078e0212 */
[----:B------:R-:W-:-:S04]  /*6a50*/  IMAD.WIDE.U32 R24, R4, 0x4, R24 ;  /* 0x0000000404187825 */ /* 0x000fc800078e0018 */
[----:B--2---:R-:W-:-:S04]  /*6a60*/  FADD R20, R20, R30 ;  /* 0x0000001e14147221 */ /* 0x004fc80000000000 */
[----:B---3--:R-:W-:-:S04]  /*6a70*/  FADD R20, R20, R32 ;  /* 0x0000002014147221 */ /* 0x008fc80000000000 */
[----:B----4-:R-:W-:-:S04]  /*6a80*/  FADD R20, R20, R34 ;  /* 0x0000002214147221 */ /* 0x010fc80000000000 */
[----:B-----5:R-:W-:Y:S01]  /*6a90*/  FADD R20, R20, R36 ;  /* 0x0000002414147221 */ /* 0x020fe20000000000 */
[----:B------:R-:W-:Y:S06]  /*6aa0*/  @P0 BRA `(.L_x_88) ;  /* 0xfffffff800d80947 */ /* 0x000fec000383ffff */
[----:B------:R-:W-:Y:S05]  /*6ab0*/  BSYNC.RECONVERGENT B1 ;  /* 0x0000000000017941 */ /* 0x000fea0003800200 */
.L_x_87:
[----:B------:R-:W-:-:S07]  /*6ac0*/  MOV R10, R5 ;  /* 0x00000005000a7202 */ /* 0x000fce0000000f00 */
.L_x_86:
[----:B------:R-:W0:Y:S02]  /*6ad0*/  LDCU UR4, c[0x0][0x410] ;  /* 0x00008200ff0477ac */ /* 0x000e240008000800 */
[----:B0-----:R-:W-:-:S04]  /*6ae0*/  ULOP3.LUT UR5, UR4, 0xf, URZ, 0xc0, !UPT ;  /* 0x0000000f04057892 */ /* 0x001fc8000f8ec0ff */
[----:B------:R-:W-:-:S09]  /*6af0*/  UISETP.NE.AND UP0, UPT, UR5, URZ, UPT ;  /* 0x000000ff0500728c */ /* 0x000fd2000bf05270 */
[----:B------:R-:W-:Y:S05]  /*6b00*/  BRA.U !UP0, `(.L_x_89) ;  /* 0x0000000508a07547 */ /* 0x000fea000b800000 */
[----:B------:R-:W-:Y:S02]  /*6b10*/  ULOP3.LUT UR6, UR4, 0x7, URZ, 0xc0, !UPT ;  /* 0x0000000704067892 */ /* 0x000fe4000f8ec0ff */
[----:B------:R-:W-:Y:S02]  /*6b20*/  UIADD3 UR4, UPT, UPT, UR5, -0x1, URZ ;  /* 0xffffffff05047890 */ /* 0x000fe4000fffe0ff */
[----:B------:R-:W-:Y:S02]  /*6b30*/  UISETP.NE.AND UP1, UPT, UR6, URZ, UPT ;  /* 0x000000ff0600728c */ /* 0x000fe4000bf25270 */
[----:B------:R-:W-:-:S09]  /*6b40*/  UISETP.GE.U32.AND UP0, UPT, UR4, 0x7, UPT ;  /* 0x000000070400788c */ /* 0x000fd2000bf06070 */
[----:B------:R-:W-:Y:S05]  /*6b50*/  BRA.U !UP0, `(.L_x_90) ;  /* 0x0000000108ac7547 */ /* 0x000fea000b800000 */
        /* <DEDUP_REMOVED lines=21> */
[----:B------:R-:W4:Y:S03]  /*6cb0*/  LDG.E R22, desc[UR12][R22.64] ;  /* 0x0000000c16167981 */ /* 0x000f26000c1e1900 */
[C---:B------:R-:W-:Y:S02]  /*6cc0*/  VIADD R21, R15.reuse, UR4 ;  /* 0x000000040f157c36 */ /* 0x040fe40008000000 */
[--C-:B------:R-:W-:Y:S01]  /*6cd0*/  IMAD.WIDE.U32 R14, R15, 0x4, R8.reuse ;  /* 0x000000040f0e7825 */ /* 0x100fe200078e0008 */
[----:B------:R-:W5:Y:S02]  /*6ce0*/  LDG.E R24, desc[UR14][R24.64] ;  /* 0x0000000e18187981 */ /* 0x000f64000c1e1900 */
[C---:B0-----:R-:W-:Y:S01]  /*6cf0*/  IADD3 R13, PT, PT, R21.reuse, UR4, RZ ;  /* 0x00000004150d7c10 */ /* 0x041fe2000fffe0ff */
[----:B-1----:R-:W-:-:S02]  /*6d00*/  IMAD.WIDE.U32 R18, R21, 0x4, R8 ;  /* 0x0000000415127825 */ /* 0x002fc400078e0008 */
[----:B------:R-:W5:Y:S02]  /*6d10*/  LDG.E R14, desc[UR8][R14.64] ;  /* 0x000000080e0e7981 */ /* 0x000f64000c1e1900 */
[C---:B------:R-:W-:Y:S02]  /*6d20*/  VIADD R21, R13.reuse, UR4 ;  /* 0x000000040d157c36 */ /* 0x040fe40008000000 */
[--C-:B------:R-:W-:Y:S01]  /*6d30*/  IMAD.WIDE.U32 R12, R13, 0x4, R8.reuse ;  /* 0x000000040d0c7825 */ /* 0x100fe200078e0008 */
[----:B------:R-:W5:Y:S03]  /*6d40*/  LDG.E R18, desc[UR10][R18.64] ;  /* 0x0000000a12127981 */ /* 0x000f66000c1e1900 */
[----:B------:R-:W-:Y:S02]  /*6d50*/  IMAD.WIDE.U32 R8, R21, 0x4, R8 ;  /* 0x0000000415087825 */ /* 0x000fe400078e0008 */
[----:B------:R-:W5:Y:S04]  /*6d60*/  LDG.E R12, desc[UR12][R12.64] ;  /* 0x0000000c0c0c7981 */ /* 0x000f68000c1e1900 */
[----:B------:R-:W5:Y:S01]  /*6d70*/  LDG.E R8, desc[UR14][R8.64] ;  /* 0x0000000e08087981 */ /* 0x000f62000c1e1900 */
[----:B------:R-:W-:-:S02]  /*6d80*/  VIADD R10, R10, 0x8 ;  /* 0x000000080a0a7836 */ /* 0x000fc40000000000 */
        /* <DEDUP_REMOVED lines=8> */
.L_x_90:
[----:B------:R-:W-:Y:S05]  /*6e10*/  BRA.U !UP1, `(.L_x_89) ;  /* 0x0000000109dc7547 */ /* 0x000fea000b800000 */
[----:B------:R-:W-:Y:S01]  /*6e20*/  UIADD3 UR4, UPT, UPT, UR6, -0x1, URZ ;  /* 0xffffffff06047890 */ /* 0x000fe2000fffe0ff */
[----:B------:R-:W-:-:S03]  /*6e30*/  ISETP.NE.AND P0, PT, R6, RZ, PT ;  /* 0x000000ff0600720c */ /* 0x000fc60003f05270 */
[----:B------:R-:W-:-:S09]  /*6e40*/  UISETP.GE.U32.AND UP0, UPT, UR4, 0x3, UPT ;  /* 0x000000030400788c */ /* 0x000fd2000bf06070 */
[----:B------:R-:W-:Y:S05]  /*6e50*/  BRA.U !UP0, `(.L_x_91) ;  /* 0x00000001086c7547 */ /* 0x000fea000b800000 */
[----:B------:R-:W0:Y:S01]  /*6e60*/  LDC.64 R8, c[0x0][0x3e0] ;  /* 0x0000f800ff087b82 */ /* 0x000e220000000a00 */
[----:B------:R-:W1:Y:S01]  /*6e70*/  LDCU UR4, c[0x0][0x418] ;  /* 0x00008300ff0477ac */ /* 0x000e620008000800 */
        /* <DEDUP_REMOVED lines=8> */
[----:B-1----:R-:W-:-:S04]  /*6f00*/  IMAD R13, R10, UR4, R7 ;  /* 0x000000040a0d7c24 */ /* 0x002fc8000f8e0207 */
[C---:B------:R-:W-:Y:S02]  /*6f10*/  VIADD R15, R13.reuse, UR4 ;  /* 0x000000040d0f7c36 */ /* 0x040fe40008000000 */
[----:B0-----:R-:W-:-:S04]  /*6f20*/  IMAD.WIDE.U32 R12, R13, 0x4, R8 ;  /* 0x000000040d0c7825 */ /* 0x001fc800078e0008 */
[C---:B------:R-:W-:Y:S02]  /*6f30*/  VIADD R19, R15.reuse, UR4 ;  /* 0x000000040f137c36 */ /* 0x040fe40008000000 */
[--C-:B------:R-:W-:Y:S01]  /*6f40*/  IMAD.WIDE.U32 R14, R15, 0x4, R8.reuse ;  /* 0x000000040f0e7825 */ /* 0x100fe200078e0008 */
[----:B------:R-:W2:Y:S03]  /*6f50*/  LDG.E R13, desc[UR6][R12.64] ;  /* 0x000000060c0d7981 */ /* 0x000ea6000c1e1900 */
[C---:B------:R-:W-:Y:S02]  /*6f60*/  VIADD R11, R19.reuse, UR4 ;  /* 0x00000004130b7c36 */ /* 0x040fe40008000000 */
[--C-:B------:R-:W-:Y:S01]  /*6f70*/  IMAD.WIDE.U32 R18, R19, 0x4, R8.reuse ;  /* 0x0000000413127825 */ /* 0x100fe200078e0008 */
[----:B------:R-:W3:Y:S03]  /*6f80*/  LDG.E R15, desc[UR8][R14.64] ;  /* 0x000000080e0f7981 */ /* 0x000ee6000c1e1900 */
[----:B------:R-:W-:-:S02]  /*6f90*/  IMAD.WIDE.U32 R8, R11, 0x4, R8 ;  /* 0x000000040b087825 */ /* 0x000fc400078e0008 */
[----:B------:R-:W4:Y:S04]  /*6fa0*/  LDG.E R19, desc[UR10][R18.64] ;  /* 0x0000000a12137981 */ /* 0x000f28000c1e1900 */
[----:B------:R-:W5:Y:S01]  /*6fb0*/  LDG.E R9, desc[UR12][R8.64] ;  /* 0x0000000c08097981 */ /* 0x000f62000c1e1900 */
[----:B------:R-:W-:Y:S01]  /*6fc0*/  IADD3 R10, PT, PT, R10, 0x4, RZ ;  /* 0x000000040a0a7810 */ /* 0x000fe20007ffe0ff */
[----:B--2---:R-:W-:-:S04]  /*6fd0*/  FADD R20, R20, R13 ;  /* 0x0000000d14147221 */ /* 0x004fc80000000000 */
[----:B---3--:R-:W-:-:S04]  /*6fe0*/  FADD R20, R20, R15 ;  /* 0x0000000f14147221 */ /* 0x008fc80000000000 */
[----:B----4-:R-:W-:-:S04]  /*6ff0*/  FADD R20, R20, R19 ;  /* 0x0000001314147221 */ /* 0x010fc80000000000 */
[----:B-----5:R-:W-:-:S07]  /*7000*/  FADD R20, R20, R9 ;  /* 0x0000000914147221 */ /* 0x020fce0000000000 */
.L_x_91:
        /* <DEDUP_REMOVED lines=24> */
.L_x_89:
        /* <DEDUP_REMOVED lines=12> */
.L_x_93:
[----:B------:R-:W-:Y:S05]  /*7250*/  BSYNC.RECONVERGENT B1 ;  /* 0x0000000000017941 */ /* 0x000fea0003800200 */
.L_x_92:
[----:B------:R-:W0:Y:S01]  /*7260*/  LDC.64 R8, c[0x0][0x3e8] ;  /* 0x0000fa00ff087b82 */ /* 0x000e220000000a00 */
[----:B------:R-:W1:Y:S01]  /*7270*/  LDCU UR4, c[0x0][0x418] ;  /* 0x00008300ff0477ac */ /* 0x000e620008000800 */
[----:B------:R-:W-:Y:S02]  /*7280*/  R2UR UR6, R2 ;  /* 0x00000000020672ca */ /* 0x000fe400000e0000 */
[----:B------:R-:W-:Y:S01]  /*7290*/  R2UR UR7, R3 ;  /* 0x00000000030772ca */ /* 0x000fe200000e0000 */
[----:B-1----:R-:W-:Y:S02]  /*72a0*/  IMAD.U32 R10, RZ, RZ, UR4 ;  /* 0x00000004ff0a7e24 */ /* 0x002fe4000f8e00ff */
[----:B0-----:R-:W-:-:S04]  /*72b0*/  IMAD.WIDE.U32 R8, R7, 0x4, R8 ;  /* 0x0000000407087825 */ /* 0x001fc800078e0008 */
[----:B------:R-:W-:-:S06]  /*72c0*/  VIADD R7, R7, 0x1 ;  /* 0x0000000107077836 */ /* 0x000fcc0000000000 */
[----:B------:R0:W-:Y:S01]  /*72d0*/  STG.E desc[UR6][R8.64], R11 ;  /* 0x0000000b08007986 */ /* 0x0001e2000c101906 */
[----:B------:R-:W-:-:S13]  /*72e0*/  ISETP.NE.AND P0, PT, R7, R10, PT ;  /* 0x0000000a0700720c */ /* 0x000fda0003f05270 */
[----:B0-----:R-:W-:Y:S05]  /*72f0*/  @P0 BRA `(.L_x_94) ;  /* 0xfffffff0005c0947 */ /* 0x001fea000383ffff */
[----:B------:R-:W-:Y:S05]  /*7300*/  BSYNC.RECONVERGENT B0 ;  /* 0x0000000000007941 */ /* 0x000fea0003800200 */
.L_x_85:
[----:B------:R-:W-:Y:S05]  /*7310*/  BRA `(.L_x_43) ;  /* 0x0000000400687947 */ /* 0x000fea0003800000 */
.L_x_84:
[----:B-1----:R-:W2:Y:S08]  /*7320*/  MUFU.RCP R5, R0 ;  /* 0x0000000000057308 */ /* 0x002eb00000001000 */
[----:B------:R-:W0:Y:S01]  /*7330*/  FCHK P0, RZ, R0 ;  /* 0x00000000ff007302 */ /* 0x000e220000000000 */
[----:B--2---:R-:W-:-:S04]  /*7340*/  FFMA R4, -R0, R5, 1 ;  /* 0x3f80000000047423 */ /* 0x004fc80000000105 */
[----:B------:R-:W-:-:S04]  /*7350*/  FFMA R4, R5, R4, R5 ;  /* 0x0000000405047223 */ /* 0x000fc80000000005 */
[----:B------:R-:W-:-:S04]  /*7360*/  FFMA R11, RZ, R4, RZ ;  /* 0x00000004ff0b7223 */ /* 0x000fc800000000ff */
[----:B------:R-:W-:-:S04]  /*7370*/  FFMA R5, -R0, R11, RZ ;  /* 0x0000000b00057223 */ /* 0x000fc800000001ff */
[----:B------:R-:W-:Y:S01]  /*7380*/  FFMA R11, R4, R5, R11 ;  /* 0x00000005040b7223 */ /* 0x000fe2000000000b */
[----:B0-----:R-:W-:Y:S06]  /*7390*/  @!P0 BRA `(.L_x_95) ;  /* 0x00000000000c8947 */ /* 0x001fec0003800000 */
[----:B------:R-:W-:Y:S01]  /*73a0*/  HFMA2 R11, -RZ, RZ, 0, 0 ;  /* 0x00000000ff0b7431 */ /* 0x000fe200000001ff */
[----:B------:R-:W-:-:S07]  /*73b0*/  MOV R12, 0x73d0 ;  /* 0x000073d0000c7802 */ /* 0x000fce0000000f00 */
[----:B------:R-:W-:Y:S05]  /*73c0*/  CALL.REL.NOINC `($__internal_0_$__cuda_sm3x_div_rn_noftz_f32_slowpath) ;  /* 0x0000000800d07944 */ /* 0x000fea0003c00000 */
.L_x_95:
[----:B------:R-:W0:Y:S01]  /*73d0*/  LDCU UR4, c[0x0][0x418] ;  /* 0x00008300ff0477ac */ /* 0x000e220008000800 */
[----:B------:R-:W-:Y:S02]  /*73e0*/  IMAD.MOV.U32 R13, RZ, RZ, RZ ;  /* 0x000000ffff0d7224 */ /* 0x000fe400078e00ff */
[----:B0-----:R-:W-:-:S04]  /*73f0*/  IMAD.U32 R10, RZ, RZ, UR4 ;  /* 0x00000004ff0a7e24 */ /* 0x001fc8000f8e00ff */
[C---:B------:R-:W-:Y:S01]  /*7400*/  VIADD R0, R10.reuse, 0xffffffff ;  /* 0xffffffff0a007836 */ /* 0x040fe20000000000 */
[----:B------:R-:W-:-:S04]  /*7410*/  LOP3.LUT R8, R10, 0x7, RZ, 0xc0, !PT ;  /* 0x000000070a087812 */ /* 0x000fc800078ec0ff */
[----:B------:R-:W-:Y:S02]  /*7420*/  ISETP.GE.U32.AND P0, PT, R0, 0x7, PT ;  /* 0x000000070000780c */ /* 0x000fe40003f06070 */
[----:B------:R-:W-:-:S11]  /*7430*/  ISETP.NE.AND P1, PT, R8, RZ, PT ;  /* 0x000000ff0800720c */ /* 0x000fd60003f25270 */
[----:B------:R-:W-:Y:S05]  /*7440*/  @!P0 BRA `(.L_x_96) ;  /* 0x0000000000848947 */ /* 0x000fea0003800000 */
[----:B------:R-:W0:Y:S01]  /*7450*/  LDC.64 R6, c[0x0][0x3e8] ;  /* 0x0000fa00ff067b82 */ /* 0x000e220000000a00 */
[----:B------:R-:W-:Y:S01]  /*7460*/  BSSY.RECONVERGENT B0, `(.L_x_96) ;  /* 0x000001f000007945 */ /* 0x000fe20003800200 */
[----:B------:R-:W-:Y:S01]  /*7470*/  LOP3.LUT R13, R10, 0x7ffffff8, RZ, 0xc0, !PT ;  /* 0x7ffffff80a0d7812 */ /* 0x000fe200078ec0ff */
[----:B------:R-:W-:-:S07]  /*7480*/  IMAD.MOV.U32 R0, RZ, RZ, RZ ;  /* 0x000000ffff007224 */ /* 0x000fce00078e00ff */
.L_x_97:
        /* <DEDUP_REMOVED lines=29> */
.L_x_96:
[----:B------:R-:W-:Y:S05]  /*7660*/  @!P1 BRA `(.L_x_43) ;  /* 0x0000000000949947 */ /* 0x000fea0003800000 */
[----:B------:R-:W-:Y:S02]  /*7670*/  ISETP.GE.U32.AND P0, PT, R8, 0x4, PT ;  /* 0x000000040800780c */ /* 0x000fe40003f06070 */
[----:B------:R-:W-:-:S04]  /*7680*/  LOP3.LUT R0, R10, 0x3, RZ, 0xc0, !PT ;  /* 0x000000030a007812 */ /* 0x000fc800078ec0ff */
[----:B------:R-:W-:-:S07]  /*7690*/  ISETP.NE.AND P1, PT, R0, RZ, PT ;  /* 0x000000ff0000720c */ /* 0x000fce0003f25270 */
[----:B------:R-:W-:Y:S06]  /*76a0*/  @!P0 BRA `(.L_x_98) ;  /* 0x00000000003c8947 */ /* 0x000fec0003800000 */
        /* <DEDUP_REMOVED lines=9> */
[C---:B0-----:R-:W-:Y:S01]  /*7740*/  IMAD.WIDE.U32 R4, R13.reuse, 0x4, R4 ;  /* 0x000000040d047825 */ /* 0x041fe200078e0004 */
[----:B------:R-:W-:-:S04]  /*7750*/  IADD3 R13, PT, PT, R13, 0x4, RZ ;  /* 0x000000040d0d7810 */ /* 0x000fc80007ffe0ff */
[----:B------:R0:W-:Y:S04]  /*7760*/  STG.E desc[UR4][R4.64], R11 ;  /* 0x0000000b04007986 */ /* 0x0001e8000c101904 */
[----:B------:R0:W-:Y:S04]  /*7770*/  STG.E desc[UR6][R4.64+0x4], R11 ;  /* 0x0000040b04007986 */ /* 0x0001e8000c101906 */
[----:B------:R0:W-:Y:S04]  /*7780*/  STG.E desc[UR8][R4.64+0x8], R11 ;  /* 0x0000080b04007986 */ /* 0x0001e8000c101908 */
[----:B------:R0:W-:Y:S02]  /*7790*/  STG.E desc[UR10][R4.64+0xc], R11 ;  /* 0x00000c0b04007986 */ /* 0x0001e4000c10190a */
.L_x_98:
        /* <DEDUP_REMOVED lines=18> */
.L_x_43:
[----:B------:R-:W5:Y:S01]  /*78c0*/  LDCU UR4, c[0x0][0x414] ;  /* 0x00008280ff0477ac */ /* 0x000f620008000800 */
[----:B------:R-:W0:Y:S01]  /*78d0*/  LDC R0, c[0x0][0x41c] ;  /* 0x00010700ff007b82 */ /* 0x000e220000000800 */
[----:B------:R-:W-:Y:S01]  /*78e0*/  BSSY.RECONVERGENT B0, `(.L_x_99) ;  /* 0x000001d000007945 */ /* 0x000fe20003800200 */
[----:B------:R-:W-:Y:S01]  /*78f0*/  ISETP.GE.AND P3, PT, R17, R10, PT ;  /* 0x0000000a1100720c */ /* 0x000fe20003f66270 */
[----:B-----5:R-:W-:-:S05]  /*7900*/  IMAD R16, R10, UR4, RZ ;  /* 0x000000040a107c24 */ /* 0x020fca000f8e02ff */
[C---:B------:R-:W-:Y:S01]  /*7910*/  ISETP.GE.AND P2, PT, R17.reuse, R16, PT ;  /* 0x000000101100720c */ /* 0x040fe20003f46270 */
[----:B01----:R-:W-:Y:S01]  /*7920*/  IMAD R4, R0, R10, RZ ;  /* 0x0000000a00047224 */ /* 0x003fe200078e02ff */
[----:B------:R-:W-:-:S04]  /*7930*/  ISETP.GE.AND P0, PT, R17, R0, PT ;  /* 0x000000001100720c */ /* 0x000fc80003f06270 */
[----:B------:R-:W-:-:S07]  /*7940*/  ISETP.GE.AND P1, PT, R17, R4, PT ;  /* 0x000000041100720c */ /* 0x000fce0003f26270 */
[----:B------:R-:W-:Y:S06]  /*7950*/  @P2 BRA `(.L_x_100) ;  /* 0x0000000000542947 */ /* 0x000fec0003800000 */
[----:B------:R-:W0:Y:S01]  /*7960*/  LDC R5, c[0x0][0x370] ;  /* 0x0000dc00ff057b82 */ /* 0x000e220000000800 */
[----:B------:R-:W-:Y:S02]  /*7970*/  IMAD R18, R17, R16, RZ ;  /* 0x0000001011127224 */ /* 0x000fe400078e02ff */
[----:B------:R-:W-:-:S05]  /*7980*/  IMAD.MOV.U32 R11, RZ, RZ, R17 ;  /* 0x000000ffff0b7224 */ /* 0x000fca00078e0011 */
[----:B------:R-:W1:Y:S08]  /*7990*/  LDC.64 R14, c[0x0][0x3f0] ;  /* 0x0000fc00ff0e7b82 */ /* 0x000e700000000a00 */
[----:B------:R-:W1:Y:S01]  /*79a0*/  LDC.64 R12, c[0x0][0x3d0] ;  /* 0x0000f400ff0c7b82 */ /* 0x000e620000000a00 */
[----:B0-----:R-:W-:-:S07]  /*79b0*/  IMAD R5, R5, UR36, RZ ;  /* 0x0000002405057c24 */ /* 0x001fce000f8e02ff */
.L_x_101:
[----:B------:R-:W-:Y:S01]  /*79c0*/  R2UR UR4, R2 ;  /* 0x00000000020472ca */ /* 0x000fe200000e0000 */
[----:B0-----:R-:W-:Y:S01]  /*79d0*/  IMAD.IADD R9, R18, 0x1, R11 ;  /* 0x0000000112097824 */ /* 0x001fe200078e020b */
[----:B------:R-:W-:Y:S02]  /*79e0*/  R2UR UR5, R3 ;  /* 0x00000000030572ca */ /* 0x000fe400000e0000 */
[----:B------:R-:W-:Y:S01]  /*79f0*/  R2UR UR6, R2 ;  /* 0x00000000020672ca */ /* 0x000fe200000e0000 */
[----:B-1234-:R-:W-:Y:S01]  /*7a00*/  IMAD.WIDE R6, R9, 0x4, R14 ;  /* 0x0000000409067825 */ /* 0x01efe200078e020e */
[----:B------:R-:W-:-:S03]  /*7a10*/  R2UR UR7, R3 ;  /* 0x00000000030772ca */ /* 0x000fc600000e0000 */
[----:B------:R-:W-:-:S06]  /*7a20*/  IMAD.WIDE R8, R9, 0x4, R12 ;  /* 0x0000000409087825 */ /* 0x000fcc00078e020c */
[----:B------:R-:W2:Y:S01]  /*7a30*/  LDG.E R6, desc[UR4][R6.64] ;  /* 0x0000000406067981 */ /* 0x000ea2000c1e1900 */
[----:B------:R-:W2:Y:S03]  /*7a40*/  LDCU UR4, c[0x0][0x400] ;  /* 0x00008000ff0477ac */ /* 0x000ea60008000800 */
[----:B------:R-:W2:Y:S01]  /*7a50*/  LDG.E R19, desc[UR6][R8.64] ;  /* 0x0000000608137981 */ /* 0x000ea2000c1e1900 */
[----:B------:R-:W-:-:S05]  /*7a60*/  IMAD.IADD R11, R5, 0x1, R11 ;  /* 0x00000001050b7824 */ /* 0x000fca00078e020b */
[----:B------:R-:W-:Y:S01]  /*7a70*/  ISETP.GE.AND P2, PT, R11, R16, PT ;  /* 0x000000100b00720c */ /* 0x000fe20003f46270 */
[----:B--2---:R-:W-:-:S05]  /*7a80*/  FFMA R19, -R6, UR4, R19 ;  /* 0x0000000406137c23 */ /* 0x004fca0008000113 */
[----:B------:R0:W-:Y:S07]  /*7a90*/  STG.E desc[UR6][R8.64], R19 ;  /* 0x0000001308007986 */ /* 0x0001ee000c101906 */
[----:B------:R-:W-:Y:S05]  /*7aa0*/  @!P2 BRA `(.L_x_101) ;  /* 0xfffffffc00c4a947 */ /* 0x000fea000383ffff */
.L_x_100:
[----:B------:R-:W-:Y:S05]  /*7ab0*/  BSYNC.RECONVERGENT B0 ;  /* 0x0000000000007941 */ /* 0x000fea0003800200 */
.L_x_99:
[----:B------:R-:W-:Y:S04]  /*7ac0*/  BSSY.RECONVERGENT B0, `(.L_x_102) ;  /* 0x0000016000007945 */ /* 0x000fe80003800200 */
[----:B------:R-:W-:Y:S05]  /*7ad0*/  @P3 BRA `(.L_x_103) ;  /* 0x0000000000503947 */ /* 0x000fea0003800000 */
[----:B------:R-:W1:Y:S01]  /*7ae0*/  LDC R5, c[0x0][0x370] ;  /* 0x0000dc00ff057b82 */ /* 0x000e620000000800 */
[----:B------:R-:W-:-:S07]  /*7af0*/  IMAD.MOV.U32 R11, RZ, RZ, R17 ;  /* 0x000000ffff0b7224 */ /* 0x000fce00078e0011 */
[----:B------:R-:W0:Y:S08]  /*7b00*/  LDC.64 R14, c[0x0][0x3e8] ;  /* 0x0000fa00ff0e7b82 */ /* 0x000e300000000a00 */
[----:B------:R-:W0:Y:S01]  /*7b10*/  LDC.64 R12, c[0x0][0x3d8] ;  /* 0x0000f600ff0c7b82 */ /* 0x000e220000000a00 */
[----:B-1----:R-:W-:-:S07]  /*7b20*/  IMAD R5, R5, UR36, RZ ;  /* 0x0000002405057c24 */ /* 0x002fce000f8e02ff */
.L_x_104:
[C---:B------:R-:W-:Y:S01]  /*7b30*/  R2UR UR4, R2.reuse ;  /* 0x00000000020472ca */ /* 0x040fe200000e0000 */
[----:B01----:R-:W-:Y:S01]  /*7b40*/  IMAD R9, R17, R10, R11 ;  /* 0x0000000a11097224 */ /* 0x003fe200078e020b */
[----:B------:R-:W-:Y:S02]  /*7b50*/  R2UR UR5, R3 ;  /* 0x00000000030572ca */ /* 0x000fe400000e0000 */
[----:B------:R-:W-:Y:S01]  /*7b60*/  R2UR UR6, R2 ;  /* 0x00000000020672ca */ /* 0x000fe200000e0000 */
[----:B--234-:R-:W-:Y:S01]  /*7b70*/  IMAD.WIDE R6, R9, 0x4, R14 ;  /* 0x0000000409067825 */ /* 0x01cfe200078e020e */
[----:B------:R-:W-:-:S03]  /*7b80*/  R2UR UR7, R3 ;  /* 0x00000000030772ca */ /* 0x000fc600000e0000 */
[----:B------:R-:W-:-:S06]  /*7b90*/  IMAD.WIDE R8, R9, 0x4, R12 ;  /* 0x0000000409087825 */ /* 0x000fcc00078e020c */
[----:B------:R-:W2:Y:S01]  /*7ba0*/  LDG.E R6, desc[UR4][R6.64] ;  /* 0x0000000406067981 */ /* 0x000ea2000c1e1900 */
[----:B------:R-:W2:Y:S03]  /*7bb0*/  LDCU UR4, c[0x0][0x400] ;  /* 0x00008000ff0477ac */ /* 0x000ea60008000800 */
[----:B------:R-:W2:Y:S01]  /*7bc0*/  LDG.E R19, desc[UR6][R8.64] ;  /* 0x0000000608137981 */ /* 0x000ea2000c1e1900 */
[----:B------:R-:W-:-:S04]  /*7bd0*/  IADD3 R11, PT, PT, R5, R11, RZ ;  /* 0x0000000b050b7210 */ /* 0x000fc80007ffe0ff */
[----:B------:R-:W-:Y:S01]  /*7be0*/  ISETP.GE.AND P2, PT, R11, R10, PT ;  /* 0x0000000a0b00720c */ /* 0x000fe20003f46270 */
[----:B--2---:R-:W-:-:S05]  /*7bf0*/  FFMA R19, -R6, UR4, R19 ;  /* 0x0000000406137c23 */ /* 0x004fca0008000113 */
[----:B------:R1:W-:Y:S07]  /*7c00*/  STG.E desc[UR6][R8.64], R19 ;  /* 0x0000001308007986 */ /* 0x0003ee000c101906 */
[----:B------:R-:W-:Y:S05]  /*7c10*/  @!P2 BRA `(.L_x_104) ;  /* 0xfffffffc00c4a947 */ /* 0x000fea000383ffff */
.L_x_103:
[----:B------:R-:W-:Y:S05]  /*7c20*/  BSYNC.RECONVERGENT B0 ;  /* 0x0000000000007941 */ /* 0x000fea0003800200 */
.L_x_102:
[----:B------:R-:W-:Y:S04]  /*7c30*/  BSSY.RECONVERGENT B0, `(.L_x_105) ;  /* 0x0000017000007945 */ /* 0x000fe80003800200 */
[----:B------:R-:W-:Y:S05]  /*7c40*/  @P1 BRA `(.L_x_106) ;  /* 0x0000000000541947 */ /* 0x000fea0003800000 */
[----:B------:R-:W5:Y:S01]  /*7c50*/  LDC R5, c[0x0][0x370] ;  /* 0x0000dc00ff057b82 */ /* 0x000f620000000800 */
[----:B01----:R-:W-:Y:S02]  /*7c60*/  IMAD R19, R17, R4, RZ ;  /* 0x0000000411137224 */ /* 0x003fe400078e02ff */
[----:B------:R-:W-:-:S05]  /*7c70*/  IMAD.MOV.U32 R14, RZ, RZ, R17 ;  /* 0x000000ffff0e7224 */ /* 0x000fca00078e0011 */
[----:B------:R-:W0:Y:S08]  /*7c80*/  LDC.64 R12, c[0x0][0x398] ;  /* 0x0000e600ff0c7b82 */ /* 0x000e300000000a00 */
[----:B------:R-:W1:Y:S01]  /*7c90*/  LDC.64 R10, c[0x0][0x3b8] ;  /* 0x0000ee00ff0a7b82 */ /* 0x000e620000000a00 */
[----:B-----5:R-:W-:-:S07]  /*7ca0*/  IMAD R5, R5, UR36, RZ ;  /* 0x0000002405057c24 */ /* 0x020fce000f8e02ff */
.L_x_107:
[C---:B------:R-:W-:Y:S01]  /*7cb0*/  R2UR UR4, R2.reuse ;  /* 0x00000000020472ca */ /* 0x040fe200000e0000 */
[----:B0-----:R-:W-:Y:S01]  /*7cc0*/  IMAD.IADD R9, R19, 0x1, R14 ;  /* 0x0000000113097824 */ /* 0x001fe200078e020e */
[----:B------:R-:W-:Y:S02]  /*7cd0*/  R2UR UR5, R3 ;  /* 0x00000000030572ca */ /* 0x000fe400000e0000 */
[----:B------:R-:W-:Y:S01]  /*7ce0*/  R2UR UR6, R2 ;  /* 0x00000000020672ca */ /* 0x000fe200000e0000 */
[----:B-1234-:R-:W-:Y:S01]  /*7cf0*/  IMAD.WIDE R6, R9, 0x4, R10 ;  /* 0x0000000409067825 */ /* 0x01efe200078e020a */
[----:B------:R-:W-:-:S03]  /*7d00*/  R2UR UR7, R3 ;  /* 0x00000000030772ca */ /* 0x000fc600000e0000 */
[----:B0-----:R-:W-:-:S06]  /*7d10*/  IMAD.WIDE R8, R9, 0x4, R12 ;  /* 0x0000000409087825 */ /* 0x001fcc00078e020c */
        /* <DEDUP_REMOVED lines=8> */
.L_x_106:
[----:B------:R-:W-:Y:S05]  /*7da0*/  BSYNC.RECONVERGENT B0 ;  /* 0x0000000000007941 */ /* 0x000fea0003800200 */
.L_x_105:
[----:B------:R-:W-:Y:S05]  /*7db0*/  @P0 EXIT ;  /* 0x000000000000094d */ /* 0x000fea0003800000 */
[----:B------:R-:W5:Y:S01]  /*7dc0*/  LDC R12, c[0x0][0x370] ;  /* 0x0000dc00ff0c7b82 */ /* 0x000f620000000800 */
[----:B------:R-:W-:-:S07]  /*7dd0*/  IMAD.MOV.U32 R14, RZ, RZ, R17 ;  /* 0x000000ffff0e7224 */ /* 0x000fce00078e0011 */
[----:B------:R-:W2:Y:S08]  /*7de0*/  LDC.64 R10, c[0x0][0x3b0] ;  /* 0x0000ec00ff0a7b82 */ /* 0x000eb00000000a00 */
[----:B01----:R-:W0:Y:S01]  /*7df0*/  LDC.64 R8, c[0x0][0x3a0] ;  /* 0x0000e800ff087b82 */ /* 0x003e220000000a00 */
[----:B-----5:R-:W-:-:S07]  /*7e00*/  IMAD R12, R12, UR36, RZ ;  /* 0x000000240c0c7c24 */ /* 0x020fce000f8e02ff */
.L_x_108:
[----:B------:R-:W-:Y:S01]  /*7e10*/  R2UR UR4, R2 ;  /* 0x00000000020472ca */ /* 0x000fe200000e0000 */
[----:B-1234-:R-:W-:Y:S01]  /*7e20*/  IMAD R7, R14, R0, R17 ;  /* 0x000000000e077224 */ /* 0x01efe200078e0211 */
[----:B------:R-:W-:Y:S02]  /*7e30*/  R2UR UR5, R3 ;  /* 0x00000000030572ca */ /* 0x000fe400000e0000 */
[----:B------:R-:W-:Y:S01]  /*7e40*/  R2UR UR6, R2 ;  /* 0x00000000020672ca */ /* 0x000fe200000e0000 */
[----:B------:R-:W-:Y:S01]  /*7e50*/  IMAD.WIDE R4, R7, 0x4, R10 ;  /* 0x0000000407047825 */ /* 0x000fe200078e020a */
        /* <DEDUP_REMOVED lines=10> */
[----:B------:R-:W-:Y:S05]  /*7f00*/  EXIT ;  /* 0x000000000000794d */ /* 0x000fea0003800000 */
        .weak           $__internal_0_$__cuda_sm3x_div_rn_noftz_f32_slowpath
        .type           $__internal_0_$__cuda_sm3x_div_rn_noftz_f32_slowpath,@function
        .size           $__internal_0_$__cuda_sm3x_div_rn_noftz_f32_slowpath,(.L_x_228 - $__internal_0_$__cuda_sm3x_div_rn_noftz_f32_slowpath)
$__internal_0_$__cuda_sm3x_div_rn_noftz_f32_slowpath:
[--C-:B------:R-:W-:Y:S01]  /*7f10*/  SHF.R.U32.HI R13, RZ, 0x17, R0.reuse ;  /* 0x00000017ff0d7819 */ /* 0x100fe20000011600 */
[----:B------:R-:W-:Y:S01]  /*7f20*/  BSSY.RECONVERGENT B4, `(.L_x_109) ;  /* 0x0000063000047945 */ /* 0x000fe20003800200 */
[----:B------:R-:W-:Y:S01]  /*7f30*/  SHF.R.U32.HI R16, RZ, 0x17, R11 ;  /* 0x00000017ff107819 */ /* 0x000fe2000001160b */
[----:B------:R-:W-:Y:S01]  /*7f40*/  IMAD.MOV.U32 R18, RZ, RZ, R0 ;  /* 0x000000ffff127224 */ /* 0x000fe200078e0000 */
[----:B------:R-:W-:Y:S02]  /*7f50*/  LOP3.LUT R13, R13, 0xff, RZ, 0xc0, !PT ;  /* 0x000000ff0d0d7812 */ /* 0x000fe400078ec0ff */
[----:B------:R-:W-:Y:S02]  /*7f60*/  LOP3.LUT R16, R16, 0xff, RZ, 0xc0, !PT ;  /* 0x000000ff10107812 */ /* 0x000fe400078ec0ff */
[----:B------:R-:W-:-:S03]  /*7f70*/  IADD3 R20, PT, PT, R13, -0x1, RZ ;  /* 0xffffffff0d147810 */ /* 0x000fc60007ffe0ff */
[----:B------:R-:W-:Y:S01]  /*7f80*/  VIADD R19, R16, 0xffffffff ;  /* 0xffffffff10137836 */ /* 0x000fe20000000000 */
[----:B------:R-:W-:-:S04]  /*7f90*/  ISETP.GT.U32.AND P0, PT, R20, 0xfd, PT ;  /* 0x000000fd1400780c */ /* 0x000fc80003f04070 */
[----:B------:R-:W-:-:S13]  /*7fa0*/  ISETP.GT.U32.OR P0, PT, R19, 0xfd, P0 ;  /* 0x000000fd1300780c */ /* 0x000fda0000704470 */
[----:B------:R-:W-:Y:S01]  /*7fb0*/  @!P0 IMAD.MOV.U32 R14, RZ, RZ, RZ ;  /* 0x000000ffff0e8224 */ /* 0x000fe200078e00ff */
[----:B------:R-:W-:Y:S06]  /*7fc0*/  @!P0 BRA `(.L_x_110) ;  /* 0x00000000005c8947 */ /* 0x000fec0003800000 */
[----:B------:R-:W-:Y:S02]  /*7fd0*/  FSETP.GTU.FTZ.AND P0, PT, |R11|, +INF , PT ;  /* 0x7f8000000b00780b */ /* 0x000fe40003f1c200 */
[----:B------:R-:W-:-:S04]  /*7fe0*/  FSETP.GTU.FTZ.AND P1, PT, |R0|, +INF , PT ;  /* 0x7f8000000000780b */ /* 0x000fc80003f3c200 */
[----:B------:R-:W-:-:S13]  /*7ff0*/  PLOP3.LUT P0, PT, P0, P1, PT, 0xf8, 0x8f ;  /* 0x00000000008f781c */ /* 0x000fda0000703f70 */
[----:B------:R-:W-:Y:S05]  /*8000*/  @P0 BRA `(.L_x_111) ;  /* 0x00000004004c0947 */ /* 0x000fea0003800000 */
[----:B------:R-:W-:-:S13]  /*8010*/  LOP3.LUT P0, RZ, R18, 0x7fffffff, R11, 0xc8, !PT ;  /* 0x7fffffff12ff7812 */ /* 0x000fda000780c80b */
[----:B------:R-:W-:Y:S05]  /*8020*/  @!P0 BRA `(.L_x_112) ;  /* 0x00000004003c8947 */ /* 0x000fea0003800000 */
[C---:B------:R-:W-:Y:S02]  /*8030*/  FSETP.NEU.FTZ.AND P1, PT, |R11|.reuse, +INF , PT ;  /* 0x7f8000000b00780b */ /* 0x040fe40003f3d200 */
[----:B------:R-:W-:Y:S02]  /*8040*/  FSETP.NEU.FTZ.AND P2, PT, |R0|, +INF , PT ;  /* 0x7f8000000000780b */ /* 0x000fe40003f5d200 */
[----:B------:R-:W-:-:S11]  /*8050*/  FSETP.NEU.FTZ.AND P0, PT, |R11|, +INF , PT ;  /* 0x7f8000000b00780b */ /* 0x000fd60003f1d200 */
[----:B------:R-:W-:Y:S05]  /*8060*/  @!P2 BRA !P1, `(.L_x_112) ;  /* 0x00000004002ca947 */ /* 0x000fea0004800000 */
[----:B------:R-:W-:-:S04]  /*8070*/  LOP3.LUT P1, RZ, R11, 0x7fffffff, RZ, 0xc0, !PT ;  /* 0x7fffffff0bff7812 */ /* 0x000fc8000782c0ff */
[----:B------:R-:W-:-:S13]  /*8080*/  PLOP3.LUT P1, PT, P2, P1, PT, 0x2f, 0xf2 ;  /* 0x0000000000f2781c */ /* 0x000fda0001722577 */
[----:B------:R-:W-:Y:S05]  /*8090*/  @P1 BRA `(.L_x_113) ;  /* 0x0000000400181947 */ /* 0x000fea0003800000 */
[----:B------:R-:W-:-:S04]  /*80a0*/  LOP3.LUT P1, RZ, R18, 0x7fffffff, RZ, 0xc0, !PT ;  /* 0x7fffffff12ff7812 */ /* 0x000fc8000782c0ff */
[----:B------:R-:W-:-:S13]  /*80b0*/  PLOP3.LUT P0, PT, P0, P1, PT, 0x2f, 0xf2 ;  /* 0x0000000000f2781c */ /* 0x000fda0000702577 */
[----:B------:R-:W-:Y:S05]  /*80c0*/  @P0 BRA `(.L_x_114) ;  /* 0x0000000400000947 */ /* 0x000fea0003800000 */
[----:B------:R-:W-:Y:S02]  /*80d0*/  ISETP.GE.AND P0, PT, R19, RZ, PT ;  /* 0x000000ff1300720c */ /* 0x000fe40003f06270 */
[----:B------:R-:W-:-:S11]  /*80e0*/  ISETP.GE.AND P1, PT, R20, RZ, PT ;  /* 0x000000ff1400720c */ /* 0x000fd60003f26270 */
[----:B------:R-:W-:Y:S02]  /*80f0*/  @P0 IMAD.MOV.U32 R14, RZ, RZ, RZ ;  /* 0x000000ffff0e0224 */ /* 0x000fe400078e00ff */
[----:B------:R-:W-:Y:S01]  /*8100*/  @!P0 FFMA R11, R11, 1.84467440737095516160e+19, RZ ;  /* 0x5f8000000b0b8823 */ /* 0x000fe200000000ff */
[----:B------:R-:W-:Y:S02]  /*8110*/  @!P0 IMAD.MOV.U32 R14, RZ, RZ, -0x40 ;  /* 0xffffffc0ff0e8424 */ /* 0x000fe400078e00ff */
[----:B------:R-:W-:-:S03]  /*8120*/  @!P1 FFMA R18, R0, 1.84467440737095516160e+19, RZ ;  /* 0x5f80000000129823 */ /* 0x000fc600000000ff */
[----:B------:R-:W-:-:S07]  /*8130*/  @!P1 IADD3 R14, PT, PT, R14, 0x40, RZ ;  /* 0x000000400e0e9810 */ /* 0x000fce0007ffe0ff */
.L_x_110:
[----:B------:R-:W-:Y:S01]  /*8140*/  LEA R19, R13, 0xc0800000, 0x17 ;  /* 0xc08000000d137811 */ /* 0x000fe200078eb8ff */
[----:B------:R-:W-:Y:S01]  /*8150*/  VIADD R16, R16, 0xffffff81 ;  /* 0xffffff8110107836 */ /* 0x000fe20000000000 */
[----:B------:R-:W-:Y:S03]  /*8160*/  BSSY.RECONVERGENT B5, `(.L_x_115) ;  /* 0x0000035000057945 */ /* 0x000fe60003800200 */
[----:B------:R-:W-:Y:S02]  /*8170*/  IMAD.IADD R21, R18, 0x1, -R19 ;  /* 0x0000000112157824 */ /* 0x000fe400078e0a13 */
[C---:B------:R-:W-:Y:S02]  /*8180*/  IMAD R11, R16.reuse, -0x800000, R11 ;  /* 0xff800000100b7824 */ /* 0x040fe400078e020b */
[----:B------:R0:W1:Y:S01]  /*8190*/  MUFU.RCP R19, R21 ;  /* 0x0000001500137308 */ /* 0x0000620000001000 */
[----:B------:R-:W-:Y:S01]  /*81a0*/  FADD.FTZ R18, -R21, -RZ ;  /* 0x800000ff15127221 */ /* 0x000fe20000010100 */
[----:B0-----:R-:W-:-:S05]  /*81b0*/  IADD3 R21, PT, PT, R16, 0x7f, -R13 ;  /* 0x0000007f10157810 */ /* 0x001fca0007ffe80d */
[----:B------:R-:W-:Y:S02]  /*81c0*/  IMAD.IADD R14, R21, 0x1, R14 ;  /* 0x00000001150e7824 */ /* 0x000fe400078e020e */
[----:B-1----:R-:W-:-:S04]  /*81d0*/  FFMA R20, R19, R18, 1 ;  /* 0x3f80000013147423 */ /* 0x002fc80000000012 */
[----:B------:R-:W-:-:S04]  /*81e0*/  FFMA R20, R19, R20, R19 ;  /* 0x0000001413147223 */ /* 0x000fc80000000013 */
[----:B------:R-:W-:-:S04]  /*81f0*/  FFMA R19, R11, R20, RZ ;  /* 0x000000140b137223 */ /* 0x000fc800000000ff */
[----:B------:R-:W-:-:S04]  /*8200*/  FFMA R22, R18, R19, R11 ;  /* 0x0000001312167223 */ /* 0x000fc8000000000b */
[----:B------:R-:W-:-:S04]  /*8210*/  FFMA R19, R20, R22, R19 ;  /* 0x0000001614137223 */ /* 0x000fc80000000013 */
[----:B------:R-:W-:-:S04]  /*8220*/  FFMA R18, R18, R19, R11 ;  /* 0x0000001312127223 */ /* 0x000fc8000000000b */
[----:B------:R-:W-:-:S05]  /*8230*/  FFMA R11, R20, R18, R19 ;  /* 0x00000012140b7223 */ /* 0x000fca0000000013 */
[----:B------:R-:W-:-:S04]  /*8240*/  SHF.R.U32.HI R13, RZ, 0x17, R11 ;  /* 0x00000017ff0d7819 */ /* 0x000fc8000001160b */
[----:B------:R-:W-:-:S05]  /*8250*/  LOP3.LUT R13, R13, 0xff, RZ, 0xc0, !PT ;  /* 0x000000ff0d0d7812 */ /* 0x000fca00078ec0ff */
[----:B------:R-:W-:-:S04]  /*8260*/  IMAD.IADD R13, R13, 0x1, R14 ;  /* 0x000000010d0d7824 */ /* 0x000fc800078e020e */
[----:B------:R-:W-:-:S05]  /*8270*/  VIADD R16, R13, 0xffffffff ;  /* 0xffffffff0d107836 */ /* 0x000fca0000000000 */
[----:B------:R-:W-:-:S13]  /*8280*/  ISETP.GE.U32.AND P0, PT, R16, 0xfe, PT ;  /* 0x000000fe1000780c */ /* 0x000fda0003f06070 */
[----:B------:R-:W-:Y:S05]  /*8290*/  @!P0 BRA `(.L_x_116) ;  /* 0x0000000000808947 */ /* 0x000fea0003800000 */
[----:B------:R-:W-:-:S13]  /*82a0*/  ISETP.GT.AND P0, PT, R13, 0xfe, PT ;  /* 0x000000fe0d00780c */ /* 0x000fda0003f04270 */
[----:B------:R-:W-:Y:S05]  /*82b0*/  @P0 BRA `(.L_x_117) ;  /* 0x00000000006c0947 */ /* 0x000fea0003800000 */
[----:B------:R-:W-:-:S13]  /*82c0*/  ISETP.GE.AND P0, PT, R13, 0x1, PT ;  /* 0x000000010d00780c */ /* 0x000fda0003f06270 */
[----:B------:R-:W-:Y:S05]  /*82d0*/  @P0 BRA `(.L_x_118) ;  /* 0x0000000000740947 */ /* 0x000fea0003800000 */
[----:B------:R-:W-:Y:S02]  /*82e0*/  ISETP.GE.AND P0, PT, R13, -0x18, PT ;  /* 0xffffffe80d00780c */ /* 0x000fe40003f06270 */
[----:B------:R-:W-:-:S11]  /*82f0*/  LOP3.LUT R11, R11, 0x80000000, RZ, 0xc0, !PT ;  /* 0x800000000b0b7812 */ /* 0x000fd600078ec0ff */
[----:B------:R-:W-:Y:S05]  /*8300*/  @!P0 BRA `(.L_x_118) ;  /* 0x0000000000688947 */ /* 0x000fea0003800000 */
[-CC-:B------:R-:W-:Y:S01]  /*8310*/  FFMA.RZ R14, R20, R18.reuse, R19.reuse ;  /* 0x00000012140e7223 */ /* 0x180fe2000000c013 */
[C---:B------:R-:W-:Y:S02]  /*8320*/  IADD3 R21, PT, PT, R13.reuse, 0x20, RZ ;  /* 0x000000200d157810 */ /* 0x040fe40007ffe0ff */
[C---:B------:R-:W-:Y:S02]  /*8330*/  ISETP.NE.AND P2, PT, R13.reuse, RZ, PT ;  /* 0x000000ff0d00720c */ /* 0x040fe40003f45270 */
[----:B------:R-:W-:Y:S01]  /*8340*/  LOP3.LUT R16, R14, 0x7fffff, RZ, 0xc0, !PT ;  /* 0x007fffff0e107812 */ /* 0x000fe200078ec0ff */
[CCC-:B------:R-:W-:Y:S01]  /*8350*/  FFMA.RP R14, R20.reuse, R18.reuse, R19.reuse ;  /* 0x00000012140e7223 */ /* 0x1c0fe20000008013 */
[----:B------:R-:W-:Y:S01]  /*8360*/  ISETP.NE.AND P1, PT, R13, RZ, PT ;  /* 0x000000ff0d00720c */ /* 0x000fe20003f25270 */
[----:B------:R-:W-:Y:S01]  /*8370*/  FFMA.RM R19, R20, R18, R19 ;  /* 0x0000001214137223 */ /* 0x000fe20000004013 */
[----:B------:R-:W-:Y:S01]  /*8380*/  LOP3.LUT R16, R16, 0x800000, RZ, 0xfc, !PT ;  /* 0x0080000010107812 */ /* 0x000fe200078efcff */
[----:B------:R-:W-:-:S03]  /*8390*/  IMAD.MOV R13, RZ, RZ, -R13 ;  /* 0x000000ffff0d7224 */ /* 0x000fc600078e0a0d */
[----:B------:R-:W-:Y:S02]  /*83a0*/  SHF.L.U32 R21, R16, R21, RZ ;  /* 0x0000001510157219 */ /* 0x000fe400000006ff */
[----:B------:R-:W-:Y:S02]  /*83b0*/  FSETP.NEU.FTZ.AND P0, PT, R14, R19, PT ;  /* 0x000000130e00720b */ /* 0x000fe40003f1d000 */
[----:B------:R-:W-:Y:S02]  /*83c0*/  SEL R13, R13, RZ, P2 ;  /* 0x000000ff0d0d7207 */ /* 0x000fe40001000000 */
[----:B------:R-:W-:Y:S02]  /*83d0*/  ISETP.NE.AND P1, PT, R21, RZ, P1 ;  /* 0x000000ff1500720c */ /* 0x000fe40000f25270 */
[----:B------:R-:W-:Y:S02]  /*83e0*/  SHF.R.U32.HI R13, RZ, R13, R16 ;  /* 0x0000000dff0d7219 */ /* 0x000fe40000011610 */
[----:B------:R-:W-:-:S02]  /*83f0*/  PLOP3.LUT P0, PT, P0, P1, PT, 0xf8, 0x8f ;  /* 0x00000000008f781c */ /* 0x000fc40000703f70 */
[----:B------:R-:W-:Y:S02]  /*8400*/  SHF.R.U32.HI R19, RZ, 0x1, R13 ;  /* 0x00000001ff137819 */ /* 0x000fe4000001160d */
[----:B------:R-:W-:-:S04]  /*8410*/  SEL R14, RZ, 0x1, !P0 ;  /* 0x00000001ff0e7807 */ /* 0x000fc80004000000 */
[----:B------:R-:W-:-:S04]  /*8420*/  LOP3.LUT R14, R14, 0x1, R19, 0xf8, !PT ;  /* 0x000000010e0e7812 */ /* 0x000fc800078ef813 */
[----:B------:R-:W-:-:S05]  /*8430*/  LOP3.LUT R14, R14, R13, RZ, 0xc0, !PT ;  /* 0x0000000d0e0e7212 */ /* 0x000fca00078ec0ff */
[----:B------:R-:W-:-:S05]  /*8440*/  IMAD.IADD R14, R19, 0x1, R14 ;  /* 0x00000001130e7824 */ /* 0x000fca00078e020e */
[----:B------:R-:W-:Y:S01]  /*8450*/  LOP3.LUT R11, R14, R11, RZ, 0xfc, !PT ;  /* 0x0000000b0e0b7212 */ /* 0x000fe200078efcff */
[----:B------:R-:W-:Y:S06]  /*8460*/  BRA `(.L_x_118) ;  /* 0x0000000000107947 */ /* 0x000fec0003800000 */
.L_x_117:
[----:B------:R-:W-:-:S04]  /*8470*/  LOP3.LUT R11, R11, 0x80000000, RZ, 0xc0, !PT ;  /* 0x800000000b0b7812 */ /* 0x000fc800078ec0ff */
[----:B------:R-:W-:Y:S01]  /*8480*/  LOP3.LUT R11, R11, 0x7f800000, RZ, 0xfc, !PT ;  /* 0x7f8000000b0b7812 */ /* 0x000fe200078efcff */
[----:B------:R-:W-:Y:S06]  /*8490*/  BRA `(.L_x_118) ;  /* 0x0000000000047947 */ /* 0x000fec0003800000 */
.L_x_116:
[----:B------:R-:W-:-:S07]  /*84a0*/  IMAD R11, R14, 0x800000, R11 ;  /* 0x008000000e0b7824 */ /* 0x000fce00078e020b */
.L_x_118:
[----:B------:R-:W-:Y:S05]  /*84b0*/  BSYNC.RECONVERGENT B5 ;  /* 0x0000000000057941 */ /* 0x000fea0003800200 */
.L_x_115:
[----:B------:R-:W-:Y:S05]  /*84c0*/  BRA `(.L_x_119) ;  /* 0x0000000000207947 */ /* 0x000fea0003800000 */
.L_x_114:
[----:B------:R-:W-:-:S04]  /*84d0*/  LOP3.LUT R11, R18, 0x80000000, R11, 0x48, !PT ;  /* 0x80000000120b7812 */ /* 0x000fc800078e480b */
[----:B------:R-:W-:Y:S01]  /*84e0*/  LOP3.LUT R11, R11, 0x7f800000, RZ, 0xfc, !PT ;  /* 0x7f8000000b0b7812 */ /* 0x000fe200078efcff */
[----:B------:R-:W-:Y:S06]  /*84f0*/  BRA `(.L_x_119) ;  /* 0x0000000000147947 */ /* 0x000fec0003800000 */
.L_x_113:
[----:B------:R-:W-:Y:S01]  /*8500*/  LOP3.LUT R11, R18, 0x80000000, R11, 0x48, !PT ;  /* 0x80000000120b7812 */ /* 0x000fe200078e480b */
[----:B------:R-:W-:Y:S06]  /*8510*/  BRA `(.L_x_119) ;  /* 0x00000000000c7947 */ /* 0x000fec0003800000 */
.L_x_112:
[----:B------:R-:W0:Y:S01]  /*8520*/  MUFU.RSQ R11, -QNAN ;  /* 0xffc00000000b7908 */ /* 0x000e220000001400 */
[----:B------:R-:W-:Y:S05]  /*8530*/  BRA `(.L_x_119) ;  /* 0x0000000000047947 */ /* 0x000fea0003800000 */
.L_x_111:
[----:B------:R-:W-:-:S07]  /*8540*/  FADD.FTZ R11, R11, R0 ;  /* 0x000000000b0b7221 */ /* 0x000fce0000010000 */
.L_x_119:
[----:B------:R-:W-:Y:S05]  /*8550*/  BSYNC.RECONVERGENT B4 ;  /* 0x0000000000047941 */ /* 0x000fea0003800200 */
.L_x_109:
[----:B------:R-:W-:-:S04]  /*8560*/  IMAD.MOV.U32 R13, RZ, RZ, 0x0 ;  /* 0x00000000ff0d7424 */ /* 0x000fc800078e00ff */
[----:B0-----:R-:W-:Y:S05]  /*8570*/  RET.REL.NODEC R12 `(_Z9back_propPfS_S_S_S_S_S_S_S_S_S_S_S_S_S_S_fiiiiiii) ;  /* 0xffffff780ca07950 */ /* 0x001fea0003c3ffff */
.L_x_120:
        /* <DEDUP_REMOVED lines=16> */
.L_x_228:


//--------------------- .text._Z12forward_propPfS_S_S_S_S_S_S_S_iiii --------------------------
	.section	.text._Z12forward_propPfS_S_S_S_S_S_S_S_iiii,"ax",@progbits
	.align	128
        .global         _Z12forward_propPfS_S_S_S_S_S_S_S_iiii
        .type           _Z12forward_propPfS_S_S_S_S_S_S_S_iiii,@function
        .size           _Z12forward_propPfS_S_S_S_S_S_S_S_iiii,(.L_x_229 - _Z12forward_propPfS_S_S_S_S_S_S_S_iiii)
        .other          _Z12forward_propPfS_S_S_S_S_S_S_S_iiii,@"STO_CUDA_ENTRY STV_DEFAULT"
_Z12forward_propPfS_S_S_S_S_S_S_S_iiii:
.text._Z12forward_propPfS_S_S_S_S_S_S_S_iiii:
[----:B------:R-:W-:Y:S01]  /*0000*/  LDC R1, c[0x0][0x37c] ;  /* 0x0000df00ff017b82 */ /* 0x000fe20000000800 */
[----:B------:R-:W0:Y:S07]  /*0010*/  S2R R3, SR_TID.X ;  /* 0x0000000000037919 */ /* 0x000e2e0000002100 */
[----:B------:R-:W0:Y:S01]  /*0020*/  S2UR UR4, SR_CTAID.X ;  /* 0x00000000000479c3 */ /* 0x000e220000002500 */
[----:B------:R-:W1:Y:S07]  /*0030*/  LDCU UR5, c[0x0][0x3d4] ;  /* 0x00007a80ff0577ac */ /* 0x000e6e0008000800 */
[----:B------:R-:W0:Y:S02]  /*0040*/  LDC R0, c[0x0][0x360] ;  /* 0x0000d800ff007b82 */ /* 0x000e240000000800 */
[----:B0-----:R-:W-:-:S05]  /*0050*/  IMAD R0, R0, UR4, R3 ;  /* 0x0000000400007c24 */ /* 0x001fca000f8e0203 */
[----:B-1----:R-:W-:-:S13]  /*0060*/  ISETP.GE.AND P0, PT, R0, UR5, PT ;  /* 0x0000000500007c0c */ /* 0x002fda000bf06270 */
[----:B------:R-:W-:Y:S05]  /*0070*/  @P0 EXIT ;  /* 0x000000000000094d */ /* 0x000fea0003800000 */
[----:B------:R-:W0:Y:S01]  /*0080*/  LDCU UR4, c[0x0][0x3cc] ;  /* 0x00007980ff0477ac */ /* 0x000e220008000800 */
[----:B------:R-:W1:Y:S01]  /*0090*/  LDCU.64 UR8, c[0x0][0x358] ;  /* 0x00006b00ff0877ac */ /* 0x000e620008000a00 */
[----:B0-----:R-:W-:-:S04]  /*00a0*/  MOV R5, UR4 ;  /* 0x0000000400057c02 */ /* 0x001fc80008000f00 */
[----:B------:R-:W-:-:S13]  /*00b0*/  ISETP.GE.AND P0, PT, R5, 0x1, PT ;  /* 0x000000010500780c */ /* 0x000fda0003f06270 */
[----:B-1----:R-:W-:Y:S05]  /*00c0*/  @!P0 BRA `(.L_x_121) ;  /* 0x00000018000c8947 */ /* 0x002fea0003800000 */
[----:B------:R-:W0:Y:S01]  /*00d0*/  LDCU UR4, c[0x0][0x3c8] ;  /* 0x00007900ff0477ac */ /* 0x000e220008000800 */
[----:B------:R-:W-:Y:S01]  /*00e0*/  IADD3 R2, PT, PT, R5, -0x1, RZ ;  /* 0xffffffff05027810 */ /* 0x000fe20007ffe0ff */
[----:B0-----:R-:W-:-:S09]  /*00f0*/  UISETP.GE.AND UP0, UPT, UR4, 0x1, UPT ;  /* 0x000000010400788c */ /* 0x001fd2000bf06270 */
[----:B------:R-:W-:Y:S05]  /*0100*/  BRA.U !UP0, `(.L_x_122) ;  /* 0x0000000908347547 */ /* 0x000fea000b800000 */
[----:B------:R-:W-:Y:S01]  /*0110*/  HFMA2 R6, -RZ, RZ, 0, 0 ;  /* 0x00000000ff067431 */ /* 0x000fe200000001ff */
[----:B------:R-:W-:-:S12]  /*0120*/  ULOP3.LUT UR4, UR4, 0x7, URZ, 0xc0, !UPT ;  /* 0x0000000704047892 */ /* 0x000fd8000f8ec0ff */
.L_x_128:
[----:B0-----:R-:W0:Y:S08]  /*0130*/  LDC.64 R10, c[0x0][0x398] ;  /* 0x0000e600ff0a7b82 */ /* 0x001e300000000a00 */
[----:B-1----:R-:W1:Y:S08]  /*0140*/  LDC.64 R4, c[0x0][0x3c8] ;  /* 0x0000f200ff047b82 */ /* 0x002e700000000a00 */
[----:B--2---:R-:W2:Y:S01]  /*0150*/  LDC.64 R2, c[0x0][0x390] ;  /* 0x0000e400ff027b82 */ /* 0x004ea20000000a00 */
[----:B0-----:R-:W-:-:S05]  /*0160*/  IMAD.WIDE.U32 R10, R6, 0x4, R10 ;  /* 0x00000004060a7825 */ /* 0x001fca00078e000a */
[----:B------:R-:W3:Y:S01]  /*0170*/  LDG.E R7, desc[UR8][R10.64] ;  /* 0x000000080a077981 */ /* 0x000ee2000c1e1900 */
[----:B-1----:R-:W-:Y:S01]  /*0180*/  IMAD R9, R0, R5, R6 ;  /* 0x0000000500097224 */ /* 0x002fe200078e0206 */
[----:B------:R-:W-:-:S03]  /*0190*/  ISETP.GE.U32.AND P0, PT, R4, 0x8, PT ;  /* 0x000000080400780c */ /* 0x000fc60003f06070 */
[----:B--2---:R-:W-:Y:S01]  /*01a0*/  IMAD.WIDE R2, R9, 0x4, R2 ;  /* 0x0000000409027825 */ /* 0x004fe200078e0202 */
[----:B------:R-:W-:-:S04]  /*01b0*/  MOV R9, RZ ;  /* 0x000000ff00097202 */ /* 0x000fc80000000f00 */
[----:B---3--:R0:W-:Y:S05]  /*01c0*/  STG.E desc[UR8][R2.64], R7 ;  /* 0x0000000702007986 */ /* 0x0081ea000c101908 */
[----:B------:R-:W-:Y:S05]  /*01d0*/  @!P0 BRA `(.L_x_123) ;  /* 0x0000000000e88947 */ /* 0x000fea0003800000 */
[----:B------:R-:W-:-:S07]  /*01e0*/  MOV R13, RZ ;  /* 0x000000ff000d7202 */ /* 0x000fce0000000f00 */
.L_x_124:
[----:B------:R-:W1:Y:S01]  /*01f0*/  LDC.64 R10, c[0x0][0x388] ;  /* 0x0000e200ff0a7b82 */ /* 0x000e620000000a00 */
[----:B------:R-:W-:Y:S02]  /*0200*/  IMAD R16, R13, R5, R6 ;  /* 0x000000050d107224 */ /* 0x000fe400078e0206 */
[----:B------:R-:W-:-:S05]  /*0210*/  IMAD R17, R0, R4, R13 ;  /* 0x0000000400117224 */ /* 0x000fca00078e020d */
[----:B------:R-:W2:Y:S01]  /*0220*/  LDC.64 R8, c[0x0][0x380] ;  /* 0x0000e000ff087b82 */ /* 0x000ea20000000a00 */
[----:B-1----:R-:W-:-:S06]  /*0230*/  IMAD.WIDE.U32 R14, R16, 0x4, R10 ;  /* 0x00000004100e7825 */ /* 0x002fcc00078e000a */
[----:B------:R-:W0:Y:S01]  /*0240*/  LDG.E R14, desc[UR8][R14.64] ;  /* 0x000000080e0e7981 */ /* 0x000e22000c1e1900 */
[----:B--2---:R-:W-:-:S05]  /*0250*/  IMAD.WIDE R8, R17, 0x4, R8 ;  /* 0x0000000411087825 */ /* 0x004fca00078e0208 */
[----:B------:R-:W0:Y:S01]  /*0260*/  LDG.E R12, desc[UR8][R8.64] ;  /* 0x00000008080c7981 */ /* 0x000e22000c1e1900 */
[----:B------:R-:W-:-:S05]  /*0270*/  IADD3 R18, PT, PT, R16, R5, RZ ;  /* 0x0000000510127210 */ /* 0x000fca0007ffe0ff */
[----:B------:R-:W-:-:S04]  /*0280*/  IMAD.WIDE.U32 R16, R18, 0x4, R10 ;  /* 0x0000000412107825 */ /* 0x000fc800078e000a */
[----:B0-----:R-:W-:-:S05]  /*0290*/  FFMA R7, R12, R14, R7 ;  /* 0x0000000e0c077223 */ /* 0x001fca0000000007 */
[----:B------:R0:W-:Y:S04]  /*02a0*/  STG.E desc[UR8][R2.64], R7 ;  /* 0x0000000702007986 */ /* 0x0001e8000c101908 */
[----:B------:R-:W2:Y:S04]  /*02b0*/  LDG.E R16, desc[UR8][R16.64] ;  /* 0x0000000810107981 */ /* 0x000ea8000c1e1900 */
[----:B------:R-:W2:Y:S01]  /*02c0*/  LDG.E R12, desc[UR8][R8.64+0x4] ;  /* 0x00000408080c7981 */ /* 0x000ea2000c1e1900 */
[----:B------:R-:W-:-:S05]  /*02d0*/  IADD3 R20, PT, PT, R18, R5, RZ ;  /* 0x0000000512147210 */ /* 0x000fca0007ffe0ff */
[----:B------:R-:W-:-:S04]  /*02e0*/  IMAD.WIDE.U32 R18, R20, 0x4, R10 ;  /* 0x0000000414127825 */ /* 0x000fc800078e000a */
[----:B--2---:R-:W-:-:S05]  /*02f0*/  FFMA R21, R12, R16, R7 ;  /* 0x000000100c157223 */ /* 0x004fca0000000007 */
[----:B------:R1:W-:Y:S04]  /*0300*/  STG.E desc[UR8][R2.64], R21 ;  /* 0x0000001502007986 */ /* 0x0003e8000c101908 */
[----:B------:R-:W2:Y:S04]  /*0310*/  LDG.E R18, desc[UR8][R18.64] ;  /* 0x0000000812127981 */ /* 0x000ea8000c1e1900 */
[----:B------:R-:W2:Y:S01]  /*0320*/  LDG.E R12, desc[UR8][R8.64+0x8] ;  /* 0x00000808080c7981 */ /* 0x000ea2000c1e1900 */
[----:B------:R-:W-:-:S05]  /*0330*/  IADD3 R20, PT, PT, R20, R5, RZ ;  /* 0x0000000514147210 */ /* 0x000fca0007ffe0ff */
[----:B------:R-:W-:-:S04]  /*0340*/  IMAD.WIDE.U32 R14, R20, 0x4, R10 ;  /* 0x00000004140e7825 */ /* 0x000fc800078e000a */
[----:B--2---:R-:W-:-:S05]  /*0350*/  FFMA R23, R12, R18, R21 ;  /* 0x000000120c177223 */ /* 0x004fca0000000015 */
[----:B------:R2:W-:Y:S04]  /*0360*/  STG.E desc[UR8][R2.64], R23 ;  /* 0x0000001702007986 */ /* 0x0005e8000c101908 */
[----:B------:R-:W0:Y:S04]  /*0370*/  LDG.E R14, desc[UR8][R14.64] ;  /* 0x000000080e0e7981 */ /* 0x000e28000c1e1900 */
[----:B------:R-:W0:Y:S01]  /*0380*/  LDG.E R12, desc[UR8][R8.64+0xc] ;  /* 0x00000c08080c7981 */ /* 0x000e22000c1e1900 */
[----:B------:R-:W-:-:S05]  /*0390*/  IADD3 R20, PT, PT, R20, R5, RZ ;  /* 0x0000000514147210 */ /* 0x000fca0007ffe0ff */
[----:B------:R-:W-:-:S04]  /*03a0*/  IMAD.WIDE.U32 R16, R20, 0x4, R10 ;  /* 0x0000000414107825 */ /* 0x000fc800078e000a */
[----:B0-----:R-:W-:-:S05]  /*03b0*/  FFMA R7, R12, R14, R23 ;  /* 0x0000000e0c077223 */ /* 0x001fca0000000017 */
[----:B------:R0:W-:Y:S04]  /*03c0*/  STG.E desc[UR8][R2.64], R7 ;  /* 0x0000000702007986 */ /* 0x0001e8000c101908 */
[----:B------:R-:W1:Y:S04]  /*03d0*/  LDG.E R16, desc[UR8][R16.64] ;  /* 0x0000000810107981 */ /* 0x000e68000c1e1900 */
[----:B------:R-:W1:Y:S01]  /*03e0*/  LDG.E R12, desc[UR8][R8.64+0x10] ;  /* 0x00001008080c7981 */ /* 0x000e62000c1e1900 */
[----:B------:R-:W-:-:S05]  /*03f0*/  IADD3 R20, PT, PT, R20, R5, RZ ;  /* 0x0000000514147210 */ /* 0x000fca0007ffe0ff */
[----:B------:R-:W-:-:S04]  /*0400*/  IMAD.WIDE.U32 R18, R20, 0x4, R10 ;  /* 0x0000000414127825 */ /* 0x000fc800078e000a */
[----:B-1----:R-:W-:-:S05]  /*0410*/  FFMA R21, R12, R16, R7 ;  /* 0x000000100c157223 */ /* 0x002fca0000000007 */
        /* <DEDUP_REMOVED lines=9> */
[----:B0-----:R-:W-:-:S05]  /*04b0*/  IADD3 R7, PT, PT, R20, R5, RZ ;  /* 0x0000000514077210 */ /* 0x001fca0007ffe0ff */
[----:B------:R-:W-:-:S04]  /*04c0*/  IMAD.WIDE.U32 R10, R7, 0x4, R10 ;  /* 0x00000004070a7825 */ /* 0x000fc800078e000a */
[----:B--2---:R-:W-:-:S05]  /*04d0*/  FFMA R17, R12, R14, R23 ;  /* 0x0000000e0c117223 */ /* 0x004fca0000000017 */
[----:B------:R1:W-:Y:S04]  /*04e0*/  STG.E desc[UR8][R2.64], R17 ;  /* 0x0000001102007986 */ /* 0x0003e8000c101908 */
[----:B------:R-:W2:Y:S04]  /*04f0*/  LDG.E R12, desc[UR8][R8.64+0x1c] ;  /* 0x00001c08080c7981 */ /* 0x000ea8000c1e1900 */
[----:B------:R-:W2:Y:S01]  /*0500*/  LDG.E R10, desc[UR8][R10.64] ;  /* 0x000000080a0a7981 */ /* 0x000ea2000c1e1900 */
[----:B------:R-:W-:Y:S01]  /*0510*/  IADD3 R13, PT, PT, R13, 0x8, RZ ;  /* 0x000000080d0d7810 */ /* 0x000fe20007ffe0ff */
[----:B--2---:R-:W-:Y:S01]  /*0520*/  FFMA R7, R12, R10, R17 ;  /* 0x0000000a0c077223 */ /* 0x004fe20000000011 */
[----:B------:R-:W-:-:S04]  /*0530*/  LOP3.LUT R12, R4, 0x7ffffff8, RZ, 0xc0, !PT ;  /* 0x7ffffff8040c7812 */ /* 0x000fc800078ec0ff */
[----:B------:R1:W-:Y:S01]  /*0540*/  STG.E desc[UR8][R2.64], R7 ;  /* 0x0000000702007986 */ /* 0x0003e2000c101908 */
[----:B------:R-:W-:-:S13]  /*0550*/  ISETP.NE.AND P0, PT, R13, R12, PT ;  /* 0x0000000c0d00720c */ /* 0x000fda0003f05270 */
[----:B-1----:R-:W-:Y:S05]  /*0560*/  @P0 BRA `(.L_x_124) ;  /* 0xfffffffc00200947 */ /* 0x002fea000383ffff */
[----:B------:R-:W-:-:S07]  /*0570*/  MOV R9, R12 ;  /* 0x0000000c00097202 */ /* 0x000fce0000000f00 */
.L_x_123:
[----:B------:R-:W-:-:S09]  /*0580*/  UISETP.NE.AND UP0, UPT, UR4, URZ, UPT ;  /* 0x000000ff0400728c */ /* 0x000fd2000bf05270 */
[----:B------:R-:W-:Y:S05]  /*0590*/  BRA.U !UP0, `(.L_x_125) ;  /* 0x0000000508007547 */ /* 0x000fea000b800000 */
[----:B------:R-:W-:Y:S01]  /*05a0*/  UIADD3 UR5, UPT, UPT, UR4, -0x1, URZ ;  /* 0xffffffff04057890 */ /* 0x000fe2000fffe0ff */
[----:B------:R-:W-:-:S03]  /*05b0*/  LOP3.LUT P0, R20, R4, 0x3, RZ, 0xc0, !PT ;  /* 0x0000000304147812 */ /* 0x000fc6000780c0ff */
[----:B------:R-:W-:-:S09]  /*05c0*/  UISETP.GE.U32.AND UP0, UPT, UR5, 0x3, UPT ;  /* 0x000000030500788c */ /* 0x000fd2000bf06070 */
[----:B------:R-:W-:Y:S05]  /*05d0*/  BRA.U !UP0, `(.L_x_126) ;  /* 0x0000000108747547 */ /* 0x000fea000b800000 */
        /* <DEDUP_REMOVED lines=26> */
[----:B------:R-:W-:Y:S01]  /*0780*/  IADD3 R9, PT, PT, R9, 0x4, RZ ;  /* 0x0000000409097810 */ /* 0x000fe20007ffe0ff */
[----:B0-----:R-:W-:-:S05]  /*0790*/  FFMA R7, R8, R10, R15 ;  /* 0x0000000a08077223 */ /* 0x001fca000000000f */
[----:B------:R1:W-:Y:S02]  /*07a0*/  STG.E desc[UR8][R2.64], R7 ;  /* 0x0000000702007986 */ /* 0x0003e4000c101908 */
.L_x_126:
[----:B------:R-:W-:Y:S05]  /*07b0*/  @!P0 BRA `(.L_x_125) ;  /* 0x0000000000788947 */ /* 0x000fea0003800000 */
[----:B------:R-:W1:Y:S01]  /*07c0*/  LDC.64 R10, c[0x0][0x388] ;  /* 0x0000e200ff0a7b82 */ /* 0x000e620000000a00 */
[----:B------:R-:W-:-:S07]  /*07d0*/  ISETP.NE.AND P0, PT, R20, 0x1, PT ;  /* 0x000000011400780c */ /* 0x000fce0003f05270 */
[----:B------:R-:W2:Y:S06]  /*07e0*/  LDC.64 R12, c[0x0][0x380] ;  /* 0x0000e000ff0c7b82 */ /* 0x000eac0000000a00 */
[----:B------:R-:W-:Y:S02]  /*07f0*/  @P0 IMAD R16, R9, R5, R6 ;  /* 0x0000000509100224 */ /* 0x000fe400078e0206 */
[----:B------:R-:W-:Y:S01]  /*0800*/  @P0 IMAD R17, R0, R4, R9 ;  /* 0x0000000400110224 */ /* 0x000fe200078e0209 */
[----:B------:R-:W3:Y:S01]  /*0810*/  LDC.64 R18, c[0x0][0x380] ;  /* 0x0000e000ff127b82 */ /* 0x000ee20000000a00 */
[----:B-1----:R-:W-:-:S06]  /*0820*/  @P0 IMAD.WIDE.U32 R14, R16, 0x4, R10 ;  /* 0x00000004100e0825 */ /* 0x002fcc00078e000a */
[----:B------:R-:W4:Y:S01]  /*0830*/  @P0 LDG.E R14, desc[UR8][R14.64] ;  /* 0x000000080e0e0981 */ /* 0x000f22000c1e1900 */
[----:B--2---:R-:W-:-:S05]  /*0840*/  @P0 IMAD.WIDE R12, R17, 0x4, R12 ;  /* 0x00000004110c0825 */ /* 0x004fca00078e020c */
[----:B------:R-:W4:Y:S01]  /*0850*/  @P0 LDG.E R8, desc[UR8][R12.64] ;  /* 0x000000080c080981 */ /* 0x000f22000c1e1900 */
[----:B------:R-:W-:-:S05]  /*0860*/  @P0 IADD3 R17, PT, PT, R16, R5, RZ ;  /* 0x0000000510110210 */ /* 0x000fca0007ffe0ff */
[----:B------:R-:W-:Y:S02]  /*0870*/  @P0 IMAD.WIDE.U32 R16, R17, 0x4, R10 ;  /* 0x0000000411100825 */ /* 0x000fe400078e000a */
[----:B------:R-:W1:Y:S01]  /*0880*/  LDC.64 R10, c[0x0][0x388] ;  /* 0x0000e200ff0a7b82 */ /* 0x000e620000000a00 */
[----:B------:R-:W-:Y:S01]  /*0890*/  LOP3.LUT R20, R4, 0x1, RZ, 0xc0, !PT ;  /* 0x0000000104147812 */ /* 0x000fe200078ec0ff */
[----:B----4-:R-:W-:-:S05]  /*08a0*/  @P0 FFMA R21, R8, R14, R7 ;  /* 0x0000000e08150223 */ /* 0x010fca0000000007 */
[----:B------:R2:W-:Y:S04]  /*08b0*/  @P0 STG.E desc[UR8][R2.64], R21 ;  /* 0x0000001502000986 */ /* 0x0005e8000c101908 */
[----:B------:R-:W0:Y:S04]  /*08c0*/  @P0 LDG.E R8, desc[UR8][R12.64+0x4] ;  /* 0x000004080c080981 */ /* 0x000e28000c1e1900 */
[----:B------:R-:W0:Y:S01]  /*08d0*/  @P0 LDG.E R16, desc[UR8][R16.64] ;  /* 0x0000000810100981 */ /* 0x000e22000c1e1900 */
[----:B------:R-:W-:Y:S02]  /*08e0*/  ISETP.NE.U32.AND P1, PT, R20, 0x1, PT ;  /* 0x000000011400780c */ /* 0x000fe40003f25070 */
[----:B------:R-:W-:-:S11]  /*08f0*/  @P0 IADD3 R9, PT, PT, R9, 0x2, RZ ;  /* 0x0000000209090810 */ /* 0x000fd60007ffe0ff */
[----:B------:R-:W-:Y:S02]  /*0900*/  @!P1 IMAD R15, R0, R4, R9 ;  /* 0x00000004000f9224 */ /* 0x000fe400078e0209 */
[----:B------:R-:W-:-:S04]  /*0910*/  @!P1 IMAD R23, R9, R5, R6 ;  /* 0x0000000509179224 */ /* 0x000fc800078e0206 */
[----:B-1----:R-:W-:-:S04]  /*0920*/  @!P1 IMAD.WIDE.U32 R10, R23, 0x4, R10 ;  /* 0x00000004170a9825 */ /* 0x002fc800078e000a */
[----:B0-----:R-:W-:Y:S01]  /*0930*/  @P0 FFMA R7, R8, R16, R21 ;  /* 0x0000001008070223 */ /* 0x001fe20000000015 */
[----:B---3--:R-:W-:-:S04]  /*0940*/  @!P1 IMAD.WIDE R8, R15, 0x4, R18 ;  /* 0x000000040f089825 */ /* 0x008fc800078e0212 */
[----:B------:R2:W-:Y:S04]  /*0950*/  @P0 STG.E desc[UR8][R2.64], R7 ;  /* 0x0000000702000986 */ /* 0x0005e8000c101908 */
[----:B------:R-:W3:Y:S04]  /*0960*/  @!P1 LDG.E R8, desc[UR8][R8.64] ;  /* 0x0000000808089981 */ /* 0x000ee8000c1e1900 */
[----:B------:R-:W3:Y:S02]  /*0970*/  @!P1 LDG.E R10, desc[UR8][R10.64] ;  /* 0x000000080a0a9981 */ /* 0x000ee4000c1e1900 */
[----:B---3--:R-:W-:-:S05]  /*0980*/  @!P1 FFMA R13, R8, R10, R7 ;  /* 0x0000000a080d9223 */ /* 0x008fca0000000007 */
[----:B------:R2:W-:Y:S02]  /*0990*/  @!P1 STG.E desc[UR8][R2.64], R13 ;  /* 0x0000000d02009986 */ /* 0x0005e4000c101908 */
.L_x_125:
[----:B------:R-:W-:-:S04]  /*09a0*/  IADD3 R6, PT, PT, R6, 0x1, RZ ;  /* 0x0000000106067810 */ /* 0x000fc80007ffe0ff */
[----:B------:R-:W-:-:S13]  /*09b0*/  ISETP.NE.AND P0, PT, R6, R5, PT ;  /* 0x000000050600720c */ /* 0x000fda0003f05270 */
[----:B------:R-:W-:Y:S05]  /*09c0*/  @!P0 BRA `(.L_x_127) ;  /* 0x0000000400ac8947 */ /* 0x000fea0003800000 */
[----:B------:R-:W-:Y:S05]  /*09d0*/  BRA `(.L_x_128) ;  /* 0xfffffff400d47947 */ /* 0x000fea000383ffff */
.L_x_122:
[----:B------:R-:W-:Y:S01]  /*09e0*/  ISETP.GE.U32.AND P0, PT, R2, 0xf, PT ;  /* 0x0000000f0200780c */ /* 0x000fe20003f06070 */
[----:B------:R-:W-:Y:S01]  /*09f0*/  HFMA2 R2, -RZ, RZ, 0, 0 ;  /* 0x00000000ff027431 */ /* 0x000fe200000001ff */
[----:B------:R-:W-:-:S04]  /*0a00*/  LOP3.LUT R4, R5, 0xf, RZ, 0xc0, !PT ;  /* 0x0000000f05047812 */ /* 0x000fc800078ec0ff */
[----:B------:R-:W-:-:S07]  /*0a10*/  ISETP.NE.AND P1, PT, R4, RZ, PT ;  /* 0x000000ff0400720c */ /* 0x000fce0003f25270 */
[----:B------:R-:W-:Y:S06]  /*0a20*/  @!P0 BRA `(.L_x_129) ;  /* 0x0000000000a88947 */ /* 0x000fec0003800000 */
[----:B------:R-:W-:Y:S02]  /*0a30*/  LOP3.LUT R2, R5, 0x7ffffff0, RZ, 0xc0, !PT ;  /* 0x7ffffff005027812 */ /* 0x000fe400078ec0ff */
[----:B------:R-:W-:-:S07]  /*0a40*/  MOV R3, RZ ;  /* 0x000000ff00037202 */ /* 0x000fce0000000f00 */
.L_x_130:
[----:B------:R-:W0:Y:S08]  /*0a50*/  LDC.64 R6, c[0x0][0x398] ;  /* 0x0000e600ff067b82 */ /* 0x000e300000000a00 */
[----:B----4-:R-:W1:Y:S01]  /*0a60*/  LDC.64 R8, c[0x0][0x390] ;  /* 0x0000e400ff087b82 */ /* 0x010e620000000a00 */
[----:B0-----:R-:W-:-:S05]  /*0a70*/  IMAD.WIDE.U32 R6, R3, 0x4, R6 ;  /* 0x0000000403067825 */ /* 0x001fca00078e0006 */
[----:B------:R-:W2:Y:S01]  /*0a80*/  LDG.E R11, desc[UR8][R6.64] ;  /* 0x00000008060b7981 */ /* 0x000ea2000c1e1900 */
[----:B------:R-:W-:-:S04]  /*0a90*/  IMAD R13, R0, R5, R3 ;  /* 0x00000005000d7224 */ /* 0x000fc800078e0203 */
[----:B-1----:R-:W-:-:S05]  /*0aa0*/  IMAD.WIDE R8, R13, 0x4, R8 ;  /* 0x000000040d087825 */ /* 0x002fca00078e0208 */
[----:B--2---:R0:W-:Y:S04]  /*0ab0*/  STG.E desc[UR8][R8.64], R11 ;  /* 0x0000000b08007986 */ /* 0x0041e8000c101908 */
[----:B------:R-:W2:Y:S04]  /*0ac0*/  LDG.E R13, desc[UR8][R6.64+0x4] ;  /* 0x00000408060d7981 */ /* 0x000ea8000c1e1900 */
[----:B--2---:R1:W-:Y:S04]  /*0ad0*/  STG.E desc[UR8][R8.64+0x4], R13 ;  /* 0x0000040d08007986 */ /* 0x0043e8000c101908 */
[----:B------:R-:W2:Y:S04]  /*0ae0*/  LDG.E R15, desc[UR8][R6.64+0x8] ;  /* 0x00000808060f7981 */ /* 0x000ea8000c1e1900 */
[----:B--2---:R2:W-:Y:S04]  /*0af0*/  STG.E desc[UR8][R8.64+0x8], R15 ;  /* 0x0000080f08007986 */ /* 0x0045e8000c101908 */
[----:B------:R-:W3:Y:S04]  /*0b00*/  LDG.E R17, desc[UR8][R6.64+0xc] ;  /* 0x00000c0806117981 */ /* 0x000ee8000c1e1900 */
[----:B---3--:R3:W-:Y:S04]  /*0b10*/  STG.E desc[UR8][R8.64+0xc], R17 ;  /* 0x00000c1108007986 */ /* 0x0087e8000c101908 */
[----:B------:R-:W4:Y:S04]  /*0b20*/  LDG.E R19, desc[UR8][R6.64+0x10] ;  /* 0x0000100806137981 */ /* 0x000f28000c1e1900 */
[----:B----4-:R4:W-:Y:S04]  /*0b30*/  STG.E desc[UR8][R8.64+0x10], R19 ;  /* 0x0000101308007986 */ /* 0x0109e8000c101908 */
[----:B------:R-:W5:Y:S04]  /*0b40*/  LDG.E R21, desc[UR8][R6.64+0x14] ;  /* 0x0000140806157981 */ /* 0x000f68000c1e1900 */
[----:B-----5:R5:W-:Y:S04]  /*0b50*/  STG.E desc[UR8][R8.64+0x14], R21 ;  /* 0x0000141508007986 */ /* 0x020be8000c101908 */
[----:B0-----:R-:W2:Y:S04]  /*0b60*/  LDG.E R11, desc[UR8][R6.64+0x18] ;  /* 0x00001808060b7981 */ /* 0x001ea8000c1e1900 */
[----:B--2---:R0:W-:Y:S04]  /*0b70*/  STG.E desc[UR8][R8.64+0x18], R11 ;  /* 0x0000180b08007986 */ /* 0x0041e8000c101908 */
[----:B-1----:R-:W2:Y:S04]  /*0b80*/  LDG.E R13, desc[UR8][R6.64+0x1c] ;  /* 0x00001c08060d7981 */ /* 0x002ea8000c1e1900 */
[----:B--2---:R1:W-:Y:S04]  /*0b90*/  STG.E desc[UR8][R8.64+0x1c], R13 ;  /* 0x00001c0d08007986 */ /* 0x0043e8000c101908 */
[----:B------:R-:W2:Y:S04]  /*0ba0*/  LDG.E R15, desc[UR8][R6.64+0x20] ;  /* 0x00002008060f7981 */ /* 0x000ea8000c1e1900 */
[----:B--2---:R2:W-:Y:S04]  /*0bb0*/  STG.E desc[UR8][R8.64+0x20], R15 ;  /* 0x0000200f08007986 */ /* 0x0045e8000c101908 */
[----:B---3--:R-:W3:Y:S04]  /*0bc0*/  LDG.E R17, desc[UR8][R6.64+0x24] ;  /* 0x0000240806117981 */ /* 0x008ee8000c1e1900 */
[----:B---3--:R3:W-:Y:S04]  /*0bd0*/  STG.E desc[UR8][R8.64+0x24], R17 ;  /* 0x0000241108007986 */ /* 0x0087e8000c101908 */
[----:B----4-:R-:W4:Y:S04]  /*0be0*/  LDG.E R19, desc[UR8][R6.64+0x28] ;  /* 0x0000280806137981 */ /* 0x010f28000c1e1900 */
[----:B----4-:R4:W-:Y:S04]  /*0bf0*/  STG.E desc[UR8][R8.64+0x28], R19 ;  /* 0x0000281308007986 */ /* 0x0109e8000c101908 */
[----:B-----5:R-:W5:Y:S04]  /*0c00*/  LDG.E R21, desc[UR8][R6.64+0x2c] ;  /* 0x00002c0806157981 */ /* 0x020f68000c1e1900 */
[----:B-----5:R4:W-:Y:S04]  /*0c10*/  STG.E desc[UR8][R8.64+0x2c], R21 ;  /* 0x00002c1508007986 */ /* 0x0209e8000c101908 */
[----:B0-----:R-:W5:Y:S04]  /*0c20*/  LDG.E R11, desc[UR8][R6.64+0x30] ;  /* 0x00003008060b7981 */ /* 0x001f68000c1e1900 */
[----:B-----5:R4:W-:Y:S04]  /*0c30*/  STG.E desc[UR8][R8.64+0x30], R11 ;  /* 0x0000300b08007986 */ /* 0x0209e8000c101908 */
[----:B-1----:R-:W5:Y:S04]  /*0c40*/  LDG.E R13, desc[UR8][R6.64+0x34] ;  /* 0x00003408060d7981 */ /* 0x002f68000c1e1900 */
[----:B-----5:R4:W-:Y:S04]  /*0c50*/  STG.E desc[UR8][R8.64+0x34], R13 ;  /* 0x0000340d08007986 */ /* 0x0209e8000c101908 */
[----:B--2---:R-:W2:Y:S04]  /*0c60*/  LDG.E R15, desc[UR8][R6.64+0x38] ;  /* 0x00003808060f7981 */ /* 0x004ea8000c1e1900 */
[----:B--2---:R4:W-:Y:S04]  /*0c70*/  STG.E desc[UR8][R8.64+0x38], R15 ;  /* 0x0000380f08007986 */ /* 0x0049e8000c101908 */
[----:B---3--:R-:W2:Y:S01]  /*0c80*/  LDG.E R17, desc[UR8][R6.64+0x3c] ;  /* 0x00003c0806117981 */ /* 0x008ea2000c1e1900 */
[----:B------:R-:W-:-:S04]  /*0c90*/  IADD3 R3, PT, PT, R3, 0x10, RZ ;  /* 0x0000001003037810 */ /* 0x000fc80007ffe0ff */
[----:B------:R-:W-:Y:S01]  /*0ca0*/  ISETP.NE.AND P0, PT, R3, R2, PT ;  /* 0x000000020300720c */ /* 0x000fe20003f05270 */
[----:B--2---:R4:W-:-:S12]  /*0cb0*/  STG.E desc[UR8][R8.64+0x3c], R17 ;  /* 0x00003c1108007986 */ /* 0x0049d8000c101908 */
[----:B------:R-:W-:Y:S05]  /*0cc0*/  @P0 BRA `(.L_x_130) ;  /* 0xfffffffc00600947 */ /* 0x000fea000383ffff */
.L_x_129:
[----:B------:R-:W-:Y:S05]  /*0cd0*/  @!P1 BRA `(.L_x_127) ;  /* 0x0000000000e89947 */ /* 0x000fea0003800000 */
[----:B------:R-:W-:Y:S02]  /*0ce0*/  ISETP.GE.U32.AND P0, PT, R4, 0x8, PT ;  /* 0x000000080400780c */ /* 0x000fe40003f06070 */
[----:B------:R-:W-:-:S04]  /*0cf0*/  LOP3.LUT R10, R5, 0x7, RZ, 0xc0, !PT ;  /* 0x00000007050a7812 */ /* 0x000fc800078ec0ff */
[----:B------:R-:W-:-:S07]  /*0d00*/  ISETP.NE.AND P1, PT, R10, RZ, PT ;  /* 0x000000ff0a00720c */ /* 0x000fce0003f25270 */
[----:B------:R-:W-:Y:S06]  /*0d10*/  @!P0 BRA `(.L_x_131) ;  /* 0x0000000000588947 */ /* 0x000fec0003800000 */
        /* <DEDUP_REMOVED lines=13> */
[----:B------:R-:W3:Y:S04]  /*0df0*/  LDG.E R17, desc[UR8][R6.64+0x10] ;  /* 0x0000100806117981 */ /* 0x000ee8000c1e1900 */
[----:B---3--:R2:W-:Y:S04]  /*0e00*/  STG.E desc[UR8][R8.64+0x10], R17 ;  /* 0x0000101108007986 */ /* 0x0085e8000c101908 */
[----:B------:R-:W3:Y:S04]  /*0e10*/  LDG.E R19, desc[UR8][R6.64+0x14] ;  /* 0x0000140806137981 */ /* 0x000ee8000c1e1900 */
[----:B---3--:R2:W-:Y:S04]  /*0e20*/  STG.E desc[UR8][R8.64+0x14], R19 ;  /* 0x0000141308007986 */ /* 0x0085e8000c101908 */
[----:B0-----:R-:W3:Y:S04]  /*0e30*/  LDG.E R3, desc[UR8][R6.64+0x18] ;  /* 0x0000180806037981 */ /* 0x001ee8000c1e1900 */
[----:B---3--:R2:W-:Y:S04]  /*0e40*/  STG.E desc[UR8][R8.64+0x18], R3 ;  /* 0x0000180308007986 */ /* 0x0085e8000c101908 */
[----:B-1----:R-:W3:Y:S01]  /*0e50*/  LDG.E R11, desc[UR8][R6.64+0x1c] ;  /* 0x00001c08060b7981 */ /* 0x002ee2000c1e1900 */
[----:B------:R-:W-:-:S03]  /*0e60*/  IADD3 R2, PT, PT, R2, 0x8, RZ ;  /* 0x0000000802027810 */ /* 0x000fc60007ffe0ff */
[----:B---3--:R2:W-:Y:S04]  /*0e70*/  STG.E desc[UR8][R8.64+0x1c], R11 ;  /* 0x00001c0b08007986 */ /* 0x0085e8000c101908 */
.L_x_131:
[----:B------:R-:W-:Y:S05]  /*0e80*/  @!P1 BRA `(.L_x_127) ;  /* 0x00000000007c9947 */ /* 0x000fea0003800000 */
[----:B------:R-:W-:Y:S02]  /*0e90*/  ISETP.GE.U32.AND P0, PT, R10, 0x4, PT ;  /* 0x000000040a00780c */ /* 0x000fe40003f06070 */
[----:B------:R-:W-:-:S04]  /*0ea0*/  LOP3.LUT R4, R5, 0x3, RZ, 0xc0, !PT ;  /* 0x0000000305047812 */ /* 0x000fc800078ec0ff */
[----:B------:R-:W-:-:S07]  /*0eb0*/  ISETP.NE.AND P1, PT, R4, RZ, PT ;  /* 0x000000ff0400720c */ /* 0x000fce0003f25270 */
[----:B------:R-:W-:Y:S06]  /*0ec0*/  @!P0 BRA `(.L_x_132) ;  /* 0x0000000000388947 */ /* 0x000fec0003800000 */
[----:B------:R-:W0:Y:S08]  /*0ed0*/  LDC.64 R6, c[0x0][0x398] ;  /* 0x0000e600ff067b82 */ /* 0x000e300000000a00 */
[----:B--2-4-:R-:W1:Y:S01]  /*0ee0*/  LDC.64 R8, c[0x0][0x390] ;  /* 0x0000e400ff087b82 */ /* 0x014e620000000a00 */
        /* <DEDUP_REMOVED lines=9> */
[----:B------:R-:W2:Y:S01]  /*0f80*/  LDG.E R15, desc[UR8][R6.64+0xc] ;  /* 0x00000c08060f7981 */ /* 0x000ea2000c1e1900 */
[----:B------:R-:W-:-:S03]  /*0f90*/  IADD3 R2, PT, PT, R2, 0x4, RZ ;  /* 0x0000000402027810 */ /* 0x000fc60007ffe0ff */
[----:B--2---:R0:W-:Y:S04]  /*0fa0*/  STG.E desc[UR8][R8.64+0xc], R15 ;  /* 0x00000c0f08007986 */ /* 0x0041e8000c101908 */
.L_x_132:
[----:B------:R-:W-:Y:S05]  /*0fb0*/  @!P1 BRA `(.L_x_127) ;  /* 0x0000000000309947 */ /* 0x000fea0003800000 */
[----:B0-2-4-:R-:W0:Y:S01]  /*0fc0*/  LDC.64 R12, c[0x0][0x390] ;  /* 0x0000e400ff0c7b82 */ /* 0x015e220000000a00 */
[----:B------:R-:W-:-:S07]  /*0fd0*/  UMOV UR4, URZ ;  /* 0x000000ff00047c82 */ /* 0x000fce0008000000 */
[----:B------:R-:W1:Y:S02]  /*0fe0*/  LDC.64 R10, c[0x0][0x398] ;  /* 0x0000e600ff0a7b82 */ /* 0x000e640000000a00 */
.L_x_133:
[----:B-1-3--:R-:W-:-:S06]  /*0ff0*/  IMAD.WIDE.U32 R6, R2, 0x4, R10 ;  /* 0x0000000402067825 */ /* 0x00afcc00078e000a */
[----:B------:R-:W2:Y:S01]  /*1000*/  LDG.E R7, desc[UR8][R6.64] ;  /* 0x0000000806077981 */ /* 0x000ea2000c1e1900 */
[----:B------:R-:W-:Y:S01]  /*1010*/  IMAD R9, R0, R5, R2 ;  /* 0x0000000500097224 */ /* 0x000fe200078e0202 */
[----:B------:R-:W-:Y:S01]  /*1020*/  UIADD3 UR4, UPT, UPT, UR4, 0x1, URZ ;  /* 0x0000000104047890 */ /* 0x000fe2000fffe0ff */
[----:B------:R-:W-:Y:S02]  /*1030*/  IADD3 R2, PT, PT, R2, 0x1, RZ ;  /* 0x0000000102027810 */ /* 0x000fe40007ffe0ff */
[----:B0-----:R-:W-:-:S03]  /*1040*/  IMAD.WIDE R8, R9, 0x4, R12 ;  /* 0x0000000409087825 */ /* 0x001fc600078e020c */
[----:B------:R-:W-:Y:S02]  /*1050*/  ISETP.NE.AND P0, PT, R4, UR4, PT ;  /* 0x0000000404007c0c */ /* 0x000fe4000bf05270 */
[----:B--2---:R3:W-:Y:S11]  /*1060*/  STG.E desc[UR8][R8.64], R7 ;  /* 0x0000000708007986 */ /* 0x0047f6000c101908 */
[----:B------:R-:W-:Y:S05]  /*1070*/  @P0 BRA `(.L_x_133) ;  /* 0xfffffffc00dc0947 */ /* 0x000fea000383ffff */
.L_x_127:
[C---:B012---:R-:W-:Y:S02]  /*1080*/  IADD3 R2, PT, PT, R5.reuse, -0x1, RZ ;  /* 0xffffffff05027810 */ /* 0x047fe40007ffe0ff */
[----:B------:R-:W-:Y:S02]  /*1090*/  LOP3.LUT R10, R5, 0xf, RZ, 0xc0, !PT ;  /* 0x0000000f050a7812 */ /* 0x000fe400078ec0ff */
[----:B------:R-:W-:Y:S01]  /*10a0*/  ISETP.GE.U32.AND P0, PT, R2, 0xf, PT ;  /* 0x0000000f0200780c */ /* 0x000fe20003f06070 */
[----:B------:R-:W-:Y:S01]  /*10b0*/  HFMA2 R2, -RZ, RZ, 0, 0 ;  /* 0x00000000ff027431 */ /* 0x000fe200000001ff */
[----:B------:R-:W-:-:S11]  /*10c0*/  ISETP.NE.AND P1, PT, R10, RZ, PT ;  /* 0x000000ff0a00720c */ /* 0x000fd60003f25270 */
[----:B------:R-:W-:Y:S05]  /*10d0*/  @!P0 BRA `(.L_x_134) ;  /* 0x0000000000e88947 */ /* 0x000fea0003800000 */
[----:B------:R-:W-:Y:S01]  /*10e0*/  LOP3.LUT R2, R5, 0x7ffffff0, RZ, 0xc0, !PT ;  /* 0x7ffffff005027812 */ /* 0x000fe200078ec0ff */
[----:B------:R-:W-:-:S06]  /*10f0*/  UMOV UR4, URZ ;  /* 0x000000ff00047c82 */ /* 0x000fcc0008000000 */
.L_x_135:
[----:B0--3--:R-:W0:Y:S01]  /*1100*/  LDC.64 R6, c[0x0][0x390] ;  /* 0x0000e400ff067b82 */ /* 0x009e220000000a00 */
[----:B------:R-:W-:-:S07]  /*1110*/  IMAD R3, R0, R5, UR4 ;  /* 0x0000000400037e24 */ /* 0x000fce000f8e0205 */
[----:B----4-:R-:W1:Y:S01]  /*1120*/  LDC.64 R8, c[0x0][0x3a0] ;  /* 0x0000e800ff087b82 */ /* 0x010e620000000a00 */
[----:B0-----:R-:W-:-:S05]  /*1130*/  IMAD.WIDE R6, R3, 0x4, R6 ;  /* 0x0000000403067825 */ /* 0x001fca00078e0206 */
[----:B------:R-:W2:Y:S01]  /*1140*/  LDG.E R4, desc[UR8][R6.64] ;  /* 0x0000000806047981 */ /* 0x000ea2000c1e1900 */
[----:B-1----:R-:W-:Y:S01]  /*1150*/  IMAD.WIDE R8, R3, 0x4, R8 ;  /* 0x0000000403087825 */ /* 0x002fe200078e0208 */
[----:B--2---:R-:W-:-:S05]  /*1160*/  FMNMX R3, RZ, R4, !PT ;  /* 0x00000004ff037209 */ /* 0x004fca0007800000 */
[----:B------:R0:W-:Y:S04]  /*1170*/  STG.E desc[UR8][R8.64], R3 ;  /* 0x0000000308007986 */ /* 0x0001e8000c101908 */
[----:B------:R-:W2:Y:S02]  /*1180*/  LDG.E R4, desc[UR8][R6.64+0x4] ;  /* 0x0000040806047981 */ /* 0x000ea4000c1e1900 */
[----:B--2---:R-:W-:-:S05]  /*1190*/  FMNMX R11, RZ, R4, !PT ;  /* 0x00000004ff0b7209 */ /* 0x004fca0007800000 */
[----:B------:R1:W-:Y:S04]  /*11a0*/  STG.E desc[UR8][R8.64+0x4], R11 ;  /* 0x0000040b08007986 */ /* 0x0003e8000c101908 */
[----:B------:R-:W2:Y:S02]  /*11b0*/  LDG.E R4, desc[UR8][R6.64+0x8] ;  /* 0x0000080806047981 */ /* 0x000ea4000c1e1900 */
[----:B--2---:R-:W-:-:S05]  /*11c0*/  FMNMX R13, RZ, R4, !PT ;  /* 0x00000004ff0d7209 */ /* 0x004fca0007800000 */
[----:B------:R2:W-:Y:S04]  /*11d0*/  STG.E desc[UR8][R8.64+0x8], R13 ;  /* 0x0000080d08007986 */ /* 0x0005e8000c101908 */
[----:B------:R-:W3:Y:S02]  /*11e0*/  LDG.E R4, desc[UR8][R6.64+0xc] ;  /* 0x00000c0806047981 */ /* 0x000ee4000c1e1900 */
[----:B---3--:R-:W-:-:S05]  /*11f0*/  FMNMX R15, RZ, R4, !PT ;  /* 0x00000004ff0f7209 */ /* 0x008fca0007800000 */
[----:B------:R3:W-:Y:S04]  /*1200*/  STG.E desc[UR8][R8.64+0xc], R15 ;  /* 0x00000c0f08007986 */ /* 0x0007e8000c101908 */
[----:B------:R-:W0:Y:S02]  /*1210*/  LDG.E R4, desc[UR8][R6.64+0x10] ;  /* 0x0000100806047981 */ /* 0x000e24000c1e1900 */
[----:B0-----:R-:W-:-:S05]  /*1220*/  FMNMX R3, RZ, R4, !PT ;  /* 0x00000004ff037209 */ /* 0x001fca0007800000 */
[----:B------:R0:W-:Y:S04]  /*1230*/  STG.E desc[UR8][R8.64+0x10], R3 ;  /* 0x0000100308007986 */ /* 0x0001e8000c101908 */
[----:B------:R-:W1:Y:S02]  /*1240*/  LDG.E R4, desc[UR8][R6.64+0x14] ;  /* 0x0000140806047981 */ /* 0x000e64000c1e1900 */
[----:B-1----:R-:W-:-:S05]  /*1250*/  FMNMX R11, RZ, R4, !PT ;  /* 0x00000004ff0b7209 */ /* 0x002fca0007800000 */
        /* <DEDUP_REMOVED lines=28> */
[----:B------:R-:W3:Y:S01]  /*1420*/  LDG.E R4, desc[UR8][R6.64+0x3c] ;  /* 0x00003c0806047981 */ /* 0x000ee2000c1e1900 */
[----:B------:R-:W-:-:S06]  /*1430*/  UIADD3 UR4, UPT, UPT, UR4, 0x10, URZ ;  /* 0x0000001004047890 */ /* 0x000fcc000fffe0ff */
[----:B------:R-:W-:Y:S02]  /*1440*/  ISETP.NE.AND P0, PT, R2, UR4, PT ;  /* 0x0000000402007c0c */ /* 0x000fe4000bf05270 */
[----:B---3--:R-:W-:-:S05]  /*1450*/  FMNMX R15, RZ, R4, !PT ;  /* 0x00000004ff0f7209 */ /* 0x008fca0007800000 */
[----:B------:R0:W-:Y:S06]  /*1460*/  STG.E desc[UR8][R8.64+0x3c], R15 ;  /* 0x00003c0f08007986 */ /* 0x0001ec000c101908 */
[----:B------:R-:W-:Y:S05]  /*1470*/  @P0 BRA `(.L_x_135) ;  /* 0xfffffffc00200947 */ /* 0x000fea000383ffff */
.L_x_134:
[----:B------:R-:W-:Y:S05]  /*1480*/  @!P1 BRA `(.L_x_121) ;  /* 0x00000004001c9947 */ /* 0x000fea0003800000 */
[----:B------:R-:W-:Y:S02]  /*1490*/  ISETP.GE.U32.AND P0, PT, R10, 0x8, PT ;  /* 0x000000080a00780c */ /* 0x000fe40003f06070 */
[----:B------:R-:W-:-:S04]  /*14a0*/  LOP3.LUT R12, R5, 0x7, RZ, 0xc0, !PT ;  /* 0x00000007050c7812 */ /* 0x000fc800078ec0ff */
[----:B------:R-:W-:-:S07]  /*14b0*/  ISETP.NE.AND P1, PT, R12, RZ, PT ;  /* 0x000000ff0c00720c */ /* 0x000fce0003f25270 */
[----:B------:R-:W-:Y:S06]  /*14c0*/  @!P0 BRA `(.L_x_136) ;  /* 0x0000000000788947 */ /* 0x000fec0003800000 */
[----:B---3--:R-:W1:Y:S01]  /*14d0*/  LDC.64 R6, c[0x0][0x390] ;  /* 0x0000e400ff067b82 */ /* 0x008e620000000a00 */
[----:B0-----:R-:W-:-:S07]  /*14e0*/  IMAD R3, R0, R5, R2 ;  /* 0x0000000500037224 */ /* 0x001fce00078e0202 */
[----:B----4-:R-:W0:Y:S01]  /*14f0*/  LDC.64 R8, c[0x0][0x3a0] ;  /* 0x0000e800ff087b82 */ /* 0x010e220000000a00 */
[----:B-1----:R-:W-:-:S05]  /*1500*/  IMAD.WIDE R6, R3, 0x4, R6 ;  /* 0x0000000403067825 */ /* 0x002fca00078e0206 */
[----:B------:R-:W2:Y:S01]  /*1510*/  LDG.E R4, desc[UR8][R6.64] ;  /* 0x0000000806047981 */ /* 0x000ea2000c1e1900 */
[----:B0-----:R-:W-:Y:S01]  /*1520*/  IMAD.WIDE R8, R3, 0x4, R8 ;  /* 0x0000000403087825 */ /* 0x001fe200078e0208 */
        /* <DEDUP_REMOVED lines=21> */
[----:B------:R-:W-:Y:S02]  /*1680*/  IADD3 R2, PT, PT, R2, 0x8, RZ ;  /* 0x0000000802027810 */ /* 0x000fe40007ffe0ff */
[----:B---3--:R-:W-:-:S05]  /*1690*/  FMNMX R15, RZ, R4, !PT ;  /* 0x00000004ff0f7209 */ /* 0x008fca0007800000 */
[----:B------:R0:W-:Y:S02]  /*16a0*/  STG.E desc[UR8][R8.64+0x1c], R15 ;  /* 0x00001c0f08007986 */ /* 0x0001e4000c101908 */
.L_x_136:
[----:B------:R-:W-:Y:S05]  /*16b0*/  @!P1 BRA `(.L_x_121) ;  /* 0x0000000000909947 */ /* 0x000fea0003800000 */
[----:B------:R-:W-:Y:S02]  /*16c0*/  ISETP.GE.U32.AND P0, PT, R12, 0x4, PT ;  /* 0x000000040c00780c */ /* 0x000fe40003f06070 */
[----:B------:R-:W-:-:S04]  /*16d0*/  LOP3.LUT R14, R5, 0x3, RZ, 0xc0, !PT ;  /* 0x00000003050e7812 */ /* 0x000fc800078ec0ff */
[----:B------:R-:W-:-:S07]  /*16e0*/  ISETP.NE.AND P1, PT, R14, RZ, PT ;  /* 0x000000ff0e00720c */ /* 0x000fce0003f25270 */
[----:B------:R-:W-:Y:S06]  /*16f0*/  @!P0 BRA `(.L_x_137) ;  /* 0x0000000000488947 */ /* 0x000fec0003800000 */
[----:B---3--:R-:W1:Y:S01]  /*1700*/  LDC.64 R6, c[0x0][0x390] ;  /* 0x0000e400ff067b82 */ /* 0x008e620000000a00 */
[----:B0---4-:R-:W-:-:S07]  /*1710*/  IMAD R11, R0, R5, R2 ;  /* 0x00000005000b7224 */ /* 0x011fce00078e0202 */
[----:B------:R-:W0:Y:S01]  /*1720*/  LDC.64 R8, c[0x0][0x3a0] ;  /* 0x0000e800ff087b82 */ /* 0x000e220000000a00 */
        /* <DEDUP_REMOVED lines=11> */
[----:B------:R-:W2:Y:S01]  /*17e0*/  LDG.E R4, desc[UR8][R6.64+0xc] ;  /* 0x00000c0806047981 */ /* 0x000ea2000c1e1900 */
[----:B------:R-:W-:Y:S02]  /*17f0*/  IADD3 R2, PT, PT, R2, 0x4, RZ ;  /* 0x0000000402027810 */ /* 0x000fe40007ffe0ff */
[----:B--2---:R-:W-:-:S05]  /*1800*/  FMNMX R15, RZ, R4, !PT ;  /* 0x00000004ff0f7209 */ /* 0x004fca0007800000 */
[----:B------:R1:W-:Y:S02]  /*1810*/  STG.E desc[UR8][R8.64+0xc], R15 ;  /* 0x00000c0f08007986 */ /* 0x0003e4000c101908 */
.L_x_137:
[----:B------:R-:W-:Y:S05]  /*1820*/  @!P1 BRA `(.L_x_121) ;  /* 0x0000000000349947 */ /* 0x000fea0003800000 */
[----:B01--4-:R-:W0:Y:S01]  /*1830*/  LDC.64 R10, c[0x0][0x390] ;  /* 0x0000e400ff0a7b82 */ /* 0x013e220000000a00 */
[----:B------:R-:W-:-:S07]  /*1840*/  UMOV UR4, URZ ;  /* 0x000000ff00047c82 */ /* 0x000fce0008000000 */
[----:B------:R-:W1:Y:S02]  /*1850*/  LDC.64 R12, c[0x0][0x3a0] ;  /* 0x0000e800ff0c7b82 */ /* 0x000e640000000a00 */
.L_x_138:
[----:B--23--:R-:W-:-:S04]  /*1860*/  IMAD R9, R0, R5, R2 ;  /* 0x0000000500097224 */ /* 0x00cfc800078e0202 */
[----:B0-----:R-:W-:-:S06]  /*1870*/  IMAD.WIDE R6, R9, 0x4, R10 ;  /* 0x0000000409067825 */ /* 0x001fcc00078e020a */
[----:B------:R-:W2:Y:S01]  /*1880*/  LDG.E R6, desc[UR8][R6.64] ;  /* 0x0000000806067981 */ /* 0x000ea2000c1e1900 */
[----:B-1----:R-:W-:Y:S01]  /*1890*/  IMAD.WIDE R8, R9, 0x4, R12 ;  /* 0x0000000409087825 */ /* 0x002fe200078e020c */
[----:B------:R-:W-:Y:S01]  /*18a0*/  UIADD3 UR4, UPT, UPT, UR4, 0x1, URZ ;  /* 0x0000000104047890 */ /* 0x000fe2000fffe0ff */
[----:B------:R-:W-:-:S05]  /*18b0*/  IADD3 R2, PT, PT, R2, 0x1, RZ ;  /* 0x0000000102027810 */ /* 0x000fca0007ffe0ff */
[----:B------:R-:W-:Y:S02]  /*18c0*/  ISETP.NE.AND P0, PT, R14, UR4, PT ;  /* 0x000000040e007c0c */ /* 0x000fe4000bf05270 */
[----:B--2---:R-:W-:-:S05]  /*18d0*/  FMNMX R3, RZ, R6, !PT ;  /* 0x00000006ff037209 */ /* 0x004fca0007800000 */
[----:B------:R2:W-:Y:S06]  /*18e0*/  STG.E desc[UR8][R8.64], R3 ;  /* 0x0000000308007986 */ /* 0x0005ec000c101908 */
[----:B------:R-:W-:Y:S05]  /*18f0*/  @P0 BRA `(.L_x_138) ;  /* 0xfffffffc00d80947 */ /* 0x000fea000383ffff */
.L_x_121:
[----:B------:R-:W0:Y:S02]  /*1900*/  LDCU UR4, c[0x0][0x3d0] ;  /* 0x00007a00ff0477ac */ /* 0x000e240008000800 */
[----:B012---:R-:W-:-:S04]  /*1910*/  MOV R3, UR4 ;  /* 0x0000000400037c02 */ /* 0x007fc80008000f00 */
[----:B------:R-:W-:-:S13]  /*1920*/  ISETP.GE.AND P0, PT, R3, 0x1, PT ;  /* 0x000000010300780c */ /* 0x000fda0003f06270 */
[----:B------:R-:W-:Y:S05]  /*1930*/  @!P0 BRA `(.L_x_139) ;  /* 0x00000010001c8947 */ /* 0x000fea0003800000 */
[----:B------:R-:W-:-:S13]  /*1940*/  ISETP.GE.AND P0, PT, R5, 0x1, PT ;  /* 0x000000010500780c */ /* 0x000fda0003f06270 */
[----:B------:R-:W-:Y:S05]  /*1950*/  @!P0 BRA `(.L_x_140) ;  /* 0x0000000800688947 */ /* 0x000fea0003800000 */
[C---:B------:R-:W-:Y:S01]  /*1960*/  LOP3.LUT R3, R5.reuse, 0x7ffffff8, RZ, 0xc0, !PT ;  /* 0x7ffffff805037812 */ /* 0x040fe200078ec0ff */
[----:B------:R-:W-:Y:S02]  /*1970*/  HFMA2 R6, -RZ, RZ, 0, 0 ;  /* 0x00000000ff067431 */ /* 0x000fe400000001ff */
[----:B------:R-:W-:Y:S01]  /*1980*/  IMAD R2, R0, R5, RZ ;  /* 0x0000000500027224 */ /* 0x000fe200078e02ff */
[----:B------:R-:W-:Y:S02]  /*1990*/  LOP3.LUT R4, R5, 0x7, RZ, 0xc0, !PT ;  /* 0x0000000705047812 */ /* 0x000fe400078ec0ff */
[----:B------:R-:W-:-:S07]  /*19a0*/  IADD3 R5, PT, PT, -R3, RZ, RZ ;  /* 0x000000ff03057210 */ /* 0x000fce0007ffe1ff */
.L_x_145:
[----:B0---4-:R-:W0:Y:S08]  /*19b0*/  LDC.64 R10, c[0x0][0x3b8] ;  /* 0x0000ee00ff0a7b82 */ /* 0x011e300000000a00 */
[----:B-1----:R-:W1:Y:S08]  /*19c0*/  LDC R3, c[0x0][0x3d0] ;  /* 0x0000f400ff037b82 */ /* 0x002e700000000800 */
[----:B--2---:R-:W2:Y:S01]  /*19d0*/  LDC.64 R14, c[0x0][0x3b0] ;  /* 0x0000ec00ff0e7b82 */ /* 0x004ea20000000a00 */
[----:B0-----:R-:W-:-:S07]  /*19e0*/  IMAD.WIDE.U32 R10, R6, 0x4, R10 ;  /* 0x00000004060a7825 */ /* 0x001fce00078e000a */
[----:B---3--:R-:W0:Y:S01]  /*19f0*/  LDC R8, c[0x0][0x3cc] ;  /* 0x0000f300ff087b82 */ /* 0x008e220000000800 */
[----:B------:R-:W3:Y:S01]  /*1a00*/  LDG.E R21, desc[UR8][R10.64] ;  /* 0x000000080a157981 */ /* 0x000ee2000c1e1900 */
[----:B------:R-:W-:Y:S01]  /*1a10*/  MOV R26, RZ ;  /* 0x000000ff001a7202 */ /* 0x000fe20000000f00 */
[----:B-1----:R-:W-:-:S04]  /*1a20*/  IMAD R7, R0, R3, R6 ;  /* 0x0000000300077224 */ /* 0x002fc800078e0206 */
[----:B--2---:R-:W-:Y:S01]  /*1a30*/  IMAD.WIDE R14, R7, 0x4, R14 ;  /* 0x00000004070e7825 */ /* 0x004fe200078e020e */
[----:B0-----:R-:W-:-:S04]  /*1a40*/  IADD3 R7, PT, PT, R8, -0x1, RZ ;  /* 0xffffffff08077810 */ /* 0x001fc80007ffe0ff */
[----:B------:R-:W-:Y:S01]  /*1a50*/  ISETP.GE.U32.AND P0, PT, R7, 0x7, PT ;  /* 0x000000070700780c */ /* 0x000fe20003f06070 */
[----:B---3--:R0:W-:-:S12]  /*1a60*/  STG.E desc[UR8][R14.64], R21 ;  /* 0x000000150e007986 */ /* 0x0081d8000c101908 */
[----:B------:R-:W-:Y:S05]  /*1a70*/  @!P0 BRA `(.L_x_141) ;  /* 0x0000000400088947 */ /* 0x000fea0003800000 */
[----:B------:R-:W-:Y:S01]  /*1a80*/  IADD3 R28, PT, PT, R6, R3, RZ ;  /* 0x00000003061c7210 */ /* 0x000fe20007ffe0ff */
[C-C-:B------:R-:W-:Y:S01]  /*1a90*/  IMAD R12, R3.reuse, 0x3, R6.reuse ;  /* 0x00000003030c7824 */ /* 0x140fe200078e0206 */
[CC--:B------:R-:W-:Y:S01]  /*1aa0*/  LEA R10, R3.reuse, R6.reuse, 0x1 ;  /* 0x00000006030a7211 */ /* 0x0c0fe200078e08ff */
[C-C-:B------:R-:W-:Y:S01]  /*1ab0*/  IMAD R11, R3.reuse, 0x5, R6.reuse ;  /* 0x00000005030b7824 */ /* 0x140fe200078e0206 */
[C---:B------:R-:W-:Y:S01]  /*1ac0*/  LEA R9, R3.reuse, R6, 0x2 ;  /* 0x0000000603097211 */ /* 0x040fe200078e10ff */
[C-C-:B------:R-:W-:Y:S01]  /*1ad0*/  IMAD R13, R3.reuse, 0x6, R6.reuse ;  /* 0x00000006030d7824 */ /* 0x140fe200078e0206 */
[----:B------:R-:W-:Y:S01]  /*1ae0*/  MOV R27, R2 ;  /* 0x00000002001b7202 */ /* 0x000fe20000000f00 */
[----:B------:R-:W-:Y:S01]  /*1af0*/  IMAD R24, R3, 0x7, R6 ;  /* 0x0000000703187824 */ /* 0x000fe200078e0206 */
[----:B------:R-:W-:Y:S02]  /*1b00*/  MOV R25, R6 ;  /* 0x0000000600197202 */ /* 0x000fe40000000f00 */
[----:B------:R-:W-:-:S02]  /*1b10*/  MOV R7, R5 ;  /* 0x0000000500077202 */ /* 0x000fc40000000f00 */
[----:B------:R-:W-:-:S07]  /*1b20*/  LOP3.LUT R26, R8, 0x7ffffff8, RZ, 0xc0, !PT ;  /* 0x7ffffff8081a7812 */ /* 0x000fce00078ec0ff */
.L_x_142:
[----:B-1----:R-:W1:Y:S08]  /*1b30*/  LDC.64 R18, c[0x0][0x3a8] ;  /* 0x0000ea00ff127b82 */ /* 0x002e700000000a00 */
[----:B------:R-:W2:Y:S01]  /*1b40*/  LDC.64 R16, c[0x0][0x3a0] ;  /* 0x0000e800ff107b82 */ /* 0x000ea20000000a00 */
[----:B-1----:R-:W-:-:S06]  /*1b50*/  IMAD.WIDE.U32 R22, R25, 0x4, R18 ;  /* 0x0000000419167825 */ /* 0x002fcc00078e0012 */
[----:B------:R-:W3:Y:S01]  /*1b60*/  LDG.E R22, desc[UR8][R22.64] ;  /* 0x0000000816167981 */ /* 0x000ee2000c1e1900 */
[----:B--2---:R-:W-:-:S05]  /*1b70*/  IMAD.WIDE R16, R27, 0x4, R16 ;  /* 0x000000041b107825 */ /* 0x004fca00078e0210 */
[----:B------:R-:W3:Y:S02]  /*1b80*/  LDG.E R20, desc[UR8][R16.64] ;  /* 0x0000000810147981 */ /* 0x000ee4000c1e1900 */
[----:B---3--:R-:W-:Y:S01]  /*1b90*/  FFMA R29, R20, R22, R21 ;  /* 0x00000016141d7223 */ /* 0x008fe20000000015 */
[----:B0-----:R-:W-:-:S04]  /*1ba0*/  IMAD.WIDE.U32 R20, R28, 0x4, R18 ;  /* 0x000000041c147825 */ /* 0x001fc800078e0012 */
[----:B------:R0:W-:Y:S04]  /*1bb0*/  STG.E desc[UR8][R14.64], R29 ;  /* 0x0000001d0e007986 */ /* 0x0001e8000c101908 */
[----:B------:R-:W0:Y:S04]  /*1bc0*/  LDG.E R21, desc[UR8][R20.64] ;  /* 0x0000000814157981 */ /* 0x000e28000c1e1900 */
[----:B------:R-:W0:Y:S02]  /*1bd0*/  LDG.E R20, desc[UR8][R16.64+0x4] ;  /* 0x0000040810147981 */ /* 0x000e24000c1e1900 */
[----:B0-----:R-:W-:Y:S01]  /*1be0*/  FFMA R29, R20, R21, R29 ;  /* 0x00000015141d7223 */ /* 0x001fe2000000001d */
[----:B------:R-:W-:-:S04]  /*1bf0*/  IMAD.WIDE.U32 R20, R10, 0x4, R18 ;  /* 0x000000040a147825 */ /* 0x000fc800078e0012 */
[----:B------:R0:W-:Y:S04]  /*1c00*/  STG.E desc[UR8][R14.64], R29 ;  /* 0x0000001d0e007986 */ /* 0x0001e8000c101908 */
[----:B------:R-:W0:Y:S04]  /*1c10*/  LDG.E R23, desc[UR8][R20.64] ;  /* 0x0000000814177981 */ /* 0x000e28000c1e1900 */
[----:B------:R-:W0:Y:S02]  /*1c20*/  LDG.E R22, desc[UR8][R16.64+0x8] ;  /* 0x0000080810167981 */ /* 0x000e24000c1e1900 */
[----:B0-----:R-:W-:Y:S01]  /*1c30*/  FFMA R29, R22, R23, R29 ;  /* 0x00000017161d7223 */ /* 0x001fe2000000001d */
[----:B------:R-:W-:-:S04]  /*1c40*/  IMAD.WIDE.U32 R22, R12, 0x4, R18 ;  /* 0x000000040c167825 */ /* 0x000fc800078e0012 */
[----:B------:R0:W-:Y:S04]  /*1c50*/  STG.E desc[UR8][R14.64], R29 ;  /* 0x0000001d0e007986 */ /* 0x0001e8000c101908 */
[----:B------:R-:W2:Y:S04]  /*1c60*/  LDG.E R22, desc[UR8][R22.64] ;  /* 0x0000000816167981 */ /* 0x000ea8000c1e1900 */
[----:B------:R-:W2:Y:S02]  /*1c70*/  LDG.E R20, desc[UR8][R16.64+0xc] ;  /* 0x00000c0810147981 */ /* 0x000ea4000c1e1900 */
[----:B--2---:R-:W-:Y:S01]  /*1c80*/  FFMA R23, R20, R22, R29 ;  /* 0x0000001614177223 */ /* 0x004fe2000000001d */
[----:B------:R-:W-:-:S04]  /*1c90*/  IMAD.WIDE.U32 R20, R9, 0x4, R18 ;  /* 0x0000000409147825 */ /* 0x000fc800078e0012 */
[----:B------:R-:W-:Y:S04]  /*1ca0*/  STG.E desc[UR8][R14.64], R23 ;  /* 0x000000170e007986 */ /* 0x000fe8000c101908 */
        /* <DEDUP_REMOVED lines=11> */
[----:B------:R-:W2:Y:S01]  /*1d60*/  LDG.E R20, desc[UR8][R16.64+0x18] ;  /* 0x0000180810147981 */ /* 0x000ea2000c1e1900 */
[----:B------:R-:W-:-:S04]  /*1d70*/  IMAD.WIDE.U32 R18, R24, 0x4, R18 ;  /* 0x0000000418127825 */ /* 0x000fc800078e0012 */
[----:B--2---:R-:W-:-:S05]  /*1d80*/  FFMA R23, R20, R22, R29 ;  /* 0x0000001614177223 */ /* 0x004fca000000001d */
[----:B------:R1:W-:Y:S04]  /*1d90*/  STG.E desc[UR8][R14.64], R23 ;  /* 0x000000170e007986 */ /* 0x0003e8000c101908 */
[----:B------:R-:W2:Y:S04]  /*1da0*/  LDG.E R20, desc[UR8][R16.64+0x1c] ;  /* 0x00001c0810147981 */ /* 0x000ea8000c1e1900 */
[----:B------:R-:W2:Y:S01]  /*1db0*/  LDG.E R18, desc[UR8][R18.64] ;  /* 0x0000000812127981 */ /* 0x000ea2000c1e1900 */
[----:B------:R-:W-:Y:S02]  /*1dc0*/  IADD3 R7, PT, PT, R7, 0x8, RZ ;  /* 0x0000000807077810 */ /* 0x000fe40007ffe0ff */
[----:B------:R-:W-:-:S02]  /*1dd0*/  LEA R28, R3, R28, 0x3 ;  /* 0x0000001c031c7211 */ /* 0x000fc400078e18ff */
[----:B------:R-:W-:Y:S02]  /*1de0*/  ISETP.NE.AND P0, PT, R7, RZ, PT ;  /* 0x000000ff0700720c */ /* 0x000fe40003f05270 */
[C---:B------:R-:W-:Y:S02]  /*1df0*/  LEA R10, R3.reuse, R10, 0x3 ;  /* 0x0000000a030a7211 */ /* 0x040fe400078e18ff */
[C---:B------:R-:W-:Y:S02]  /*1e00*/  LEA R12, R3.reuse, R12, 0x3 ;  /* 0x0000000c030c7211 */ /* 0x040fe400078e18ff */
[C---:B------:R-:W-:Y:S02]  /*1e10*/  LEA R9, R3.reuse, R9, 0x3 ;  /* 0x0000000903097211 */ /* 0x040fe400078e18ff */
[C---:B------:R-:W-:Y:S02]  /*1e20*/  LEA R11, R3.reuse, R11, 0x3 ;  /* 0x0000000b030b7211 */ /* 0x040fe400078e18ff */
[----:B------:R-:W-:-:S02]  /*1e30*/  LEA R13, R3, R13, 0x3 ;  /* 0x0000000d030d7211 */ /* 0x000fc400078e18ff */
[C---:B------:R-:W-:Y:S02]  /*1e40*/  LEA R24, R3.reuse, R24, 0x3 ;  /* 0x0000001803187211 */ /* 0x040fe400078e18ff */
[----:B------:R-:W-:Y:S02]  /*1e50*/  LEA R25, R3, R25, 0x3 ;  /* 0x0000001903197211 */ /* 0x000fe400078e18ff */
[----:B------:R-:W-:Y:S01]  /*1e60*/  IADD3 R27, PT, PT, R27, 0x8, RZ ;  /* 0x000000081b1b7810 */ /* 0x000fe20007ffe0ff */
[----:B--2---:R-:W-:-:S05]  /*1e70*/  FFMA R21, R20, R18, R23 ;  /* 0x0000001214157223 */ /* 0x004fca0000000017 */
[----:B------:R1:W-:Y:S01]  /*1e80*/  STG.E desc[UR8][R14.64], R21 ;  /* 0x000000150e007986 */ /* 0x0003e2000c101908 */
[----:B------:R-:W-:Y:S05]  /*1e90*/  @P0 BRA `(.L_x_142) ;  /* 0xfffffffc00240947 */ /* 0x000fea000383ffff */
.L_x_141:
[----:B------:R-:W-:-:S13]  /*1ea0*/  ISETP.NE.AND P0, PT, R4, RZ, PT ;  /* 0x000000ff0400720c */ /* 0x000fda0003f05270 */
[----:B------:R-:W-:Y:S05]  /*1eb0*/  @!P0 BRA `(.L_x_143) ;  /* 0x0000000400008947 */ /* 0x000fea0003800000 */
[----:B------:R-:W-:-:S04]  /*1ec0*/  IADD3 R7, PT, PT, R4, -0x1, RZ ;  /* 0xffffffff04077810 */ /* 0x000fc80007ffe0ff */
[----:B------:R-:W-:Y:S02]  /*1ed0*/  ISETP.GE.U32.AND P0, PT, R7, 0x3, PT ;  /* 0x000000030700780c */ /* 0x000fe40003f06070 */
[----:B------:R-:W-:-:S11]  /*1ee0*/  LOP3.LUT P1, R7, R8, 0x3, RZ, 0xc0, !PT ;  /* 0x0000000308077812 */ /* 0x000fd6000782c0ff */
[----:B------:R-:W-:Y:S05]  /*1ef0*/  @!P0 BRA `(.L_x_144) ;  /* 0x0000000000748947 */ /* 0x000fea0003800000 */
[----:B------:R-:W2:Y:S01]  /*1f00*/  LDC.64 R10, c[0x0][0x3a8] ;  /* 0x0000ea00ff0a7b82 */ /* 0x000ea20000000a00 */
[----:B------:R-:W-:Y:S01]  /*1f10*/  IADD3 R9, PT, PT, R2, R26, RZ ;  /* 0x0000001a02097210 */ /* 0x000fe20007ffe0ff */
[----:B------:R-:W-:-:S06]  /*1f20*/  IMAD R19, R26, R3, R6 ;  /* 0x000000031a137224 */ /* 0x000fcc00078e0206 */
[----:B------:R-:W3:Y:S01]  /*1f30*/  LDC.64 R12, c[0x0][0x3a0] ;  /* 0x0000e800ff0c7b82 */ /* 0x000ee20000000a00 */
[----:B--2---:R-:W-:-:S06]  /*1f40*/  IMAD.WIDE.U32 R16, R19, 0x4, R10 ;  /* 0x0000000413107825 */ /* 0x004fcc00078e000a */
[----:B------:R-:W0:Y:S01]  /*1f50*/  LDG.E R16, desc[UR8][R16.64] ;  /* 0x0000000810107981 */ /* 0x000e22000c1e1900 */
[----:B---3--:R-:W-:-:S05]  /*1f60*/  IMAD.WIDE R12, R9, 0x4, R12 ;  /* 0x00000004090c7825 */ /* 0x008fca00078e020c */
[----:B------:R-:W0:Y:S01]  /*1f70*/  LDG.E R18, desc[UR8][R12.64] ;  /* 0x000000080c127981 */ /* 0x000e22000c1e1900 */
[----:B------:R-:W-:Y:S01]  /*1f80*/  IADD3 R9, PT, PT, R19, R3, RZ ;  /* 0x0000000313097210 */ /* 0x000fe20007ffe0ff */
[----:B01----:R-:W-:-:S04]  /*1f90*/  FFMA R21, R18, R16, R21 ;  /* 0x0000001012157223 */ /* 0x003fc80000000015 */
[C---:B------:R-:W-:Y:S01]  /*1fa0*/  IMAD.WIDE.U32 R18, R9.reuse, 0x4, R10 ;  /* 0x0000000409127825 */ /* 0x040fe200078e000a */
[----:B------:R0:W-:Y:S05]  /*1fb0*/  STG.E desc[UR8][R14.64], R21 ;  /* 0x000000150e007986 */ /* 0x0001ea000c101908 */
[----:B------:R-:W2:Y:S04]  /*1fc0*/  LDG.E R18, desc[UR8][R18.64] ;  /* 0x0000000812127981 */ /* 0x000ea8000c1e1900 */
[----:B------:R-:W2:Y:S01]  /*1fd0*/  LDG.E R20, desc[UR8][R12.64+0x4] ;  /* 0x000004080c147981 */ /* 0x000ea2000c1e1900 */
[----:B------:R-:W-:-:S05]  /*1fe0*/  IADD3 R24, PT, PT, R9, R3, RZ ;  /* 0x0000000309187210 */ /* 0x000fca0007ffe0ff */
[----:B------:R-:W-:-:S04]  /*1ff0*/  IMAD.WIDE.U32 R22, R24, 0x4, R10 ;  /* 0x0000000418167825 */ /* 0x000fc800078e000a */
[----:B--2---:R-:W-:-:S05]  /*2000*/  FFMA R9, R20, R18, R21 ;  /* 0x0000001214097223 */ /* 0x004fca0000000015 */
[----:B------:R2:W-:Y:S04]  /*2010*/  STG.E desc[UR8][R14.64], R9 ;  /* 0x000000090e007986 */ /* 0x0005e8000c101908 */
[----:B------:R-:W3:Y:S04]  /*2020*/  LDG.E R22, desc[UR8][R22.64] ;  /* 0x0000000816167981 */ /* 0x000ee8000c1e1900 */
[----:B------:R-:W3:Y:S01]  /*2030*/  LDG.E R16, desc[UR8][R12.64+0x8] ;  /* 0x000008080c107981 */ /* 0x000ee2000c1e1900 */
[----:B------:R-:W-:-:S05]  /*2040*/  IADD3 R25, PT, PT, R24, R3, RZ ;  /* 0x0000000318197210 */ /* 0x000fca0007ffe0ff */
[----:B------:R-:W-:-:S04]  /*2050*/  IMAD.WIDE.U32 R10, R25, 0x4, R10 ;  /* 0x00000004190a7825 */ /* 0x000fc800078e000a */
[----:B---3--:R-:W-:-:S05]  /*2060*/  FFMA R17, R16, R22, R9 ;  /* 0x0000001610117223 */ /* 0x008fca0000000009 */
[----:B------:R2:W-:Y:S04]  /*2070*/  STG.E desc[UR8][R14.64], R17 ;  /* 0x000000110e007986 */ /* 0x0005e8000c101908 */
[----:B------:R-:W0:Y:S04]  /*2080*/  LDG.E R16, desc[UR8][R12.64+0xc] ;  /* 0x00000c080c107981 */ /* 0x000e28000c1e1900 */
[----:B------:R-:W0:Y:S01]  /*2090*/  LDG.E R10, desc[UR8][R10.64] ;  /* 0x000000080a0a7981 */ /* 0x000e22000c1e1900 */
[----:B------:R-:W-:Y:S01]  /*20a0*/  IADD3 R26, PT, PT, R26, 0x4, RZ ;  /* 0x000000041a1a7810 */ /* 0x000fe20007ffe0ff */
[----:B0-----:R-:W-:-:S05]  /*20b0*/  FFMA R21, R16, R10, R17 ;  /* 0x0000000a10157223 */ /* 0x001fca0000000011 */
[----:B------:R2:W-:Y:S02]  /*20c0*/  STG.E desc[UR8][R14.64], R21 ;  /* 0x000000150e007986 */ /* 0x0005e4000c101908 */
.L_x_144:
[----:B------:R-:W-:Y:S05]  /*20d0*/  @!P1 BRA `(.L_x_143) ;  /* 0x0000000000789947 */ /* 0x000fea0003800000 */
[----:B------:R-:W3:Y:S01]  /*20e0*/  LDC.64 R10, c[0x0][0x3a8] ;  /* 0x0000ea00ff0a7b82 */ /* 0x000ee20000000a00 */
[----:B------:R-:W-:-:S07]  /*20f0*/  ISETP.NE.AND P0, PT, R7, 0x1, PT ;  /* 0x000000010700780c */ /* 0x000fce0003f05270 */
[----:B------:R-:W4:Y:S06]  /*2100*/  LDC.64 R12, c[0x0][0x3a0] ;  /* 0x0000e800ff0c7b82 */ /* 0x000f2c0000000a00 */
[----:B--2---:R-:W-:Y:S01]  /*2110*/  @P0 IMAD R9, R26, R3, R6 ;  /* 0x000000031a090224 */ /* 0x004fe200078e0206 */
[----:B------:R-:W-:-:S03]  /*2120*/  @P0 IADD3 R7, PT, PT, R2, R26, RZ ;  /* 0x0000001a02070210 */ /* 0x000fc60007ffe0ff */
[----:B---3--:R-:W-:-:S06]  /*2130*/  @P0 IMAD.WIDE.U32 R18, R9, 0x4, R10 ;  /* 0x0000000409120825 */ /* 0x008fcc00078e000a */
[----:B------:R-:W2:Y:S01]  /*2140*/  @P0 LDG.E R18, desc[UR8][R18.64] ;  /* 0x0000000812120981 */ /* 0x000ea2000c1e1900 */
[----:B----4-:R-:W-:-:S05]  /*2150*/  @P0 IMAD.WIDE R12, R7, 0x4, R12 ;  /* 0x00000004070c0825 */ /* 0x010fca00078e020c */
[----:B------:R-:W2:Y:S01]  /*2160*/  @P0 LDG.E R16, desc[UR8][R12.64] ;  /* 0x000000080c100981 */ /* 0x000ea2000c1e1900 */
[----:B-1----:R-:W-:-:S05]  /*2170*/  @P0 IADD3 R23, PT, PT, R9, R3, RZ ;  /* 0x0000000309170210 */ /* 0x002fca0007ffe0ff */
[----:B------:R-:W-:Y:S02]  /*2180*/  @P0 IMAD.WIDE.U32 R22, R23, 0x4, R10 ;  /* 0x0000000417160825 */ /* 0x000fe400078e000a */
[----:B------:R-:W1:Y:S01]  /*2190*/  LDC.64 R10, c[0x0][0x3a8] ;  /* 0x0000ea00ff0a7b82 */ /* 0x000e620000000a00 */
[----:B------:R-:W-:Y:S01]  /*21a0*/  LOP3.LUT R8, R8, 0x1, RZ, 0xc0, !PT ;  /* 0x0000000108087812 */ /* 0x000fe200078ec0ff */
[----:B--2---:R-:W-:-:S06]  /*21b0*/  @P0 FFMA R7, R16, R18, R21 ;  /* 0x0000001210070223 */ /* 0x004fcc0000000015 */
[----:B------:R-:W2:Y:S01]  /*21c0*/  LDC.64 R16, c[0x0][0x3a0] ;  /* 0x0000e800ff107b82 */ /* 0x000ea20000000a00 */
[----:B------:R3:W-:Y:S04]  /*21d0*/  @P0 STG.E desc[UR8][R14.64], R7 ;  /* 0x000000070e000986 */ /* 0x0007e8000c101908 */
[----:B------:R-:W0:Y:S04]  /*21e0*/  @P0 LDG.E R20, desc[UR8][R12.64+0x4] ;  /* 0x000004080c140981 */ /* 0x000e28000c1e1900 */
[----:B------:R-:W0:Y:S01]  /*21f0*/  @P0 LDG.E R22, desc[UR8][R22.64] ;  /* 0x0000000816160981 */ /* 0x000e22000c1e1900 */
[----:B------:R-:W-:-:S02]  /*2200*/  ISETP.NE.U32.AND P1, PT, R8, 0x1, PT ;  /* 0x000000010800780c */ /* 0x000fc40003f25070 */
[----:B------:R-:W-:-:S11]  /*2210*/  @P0 IADD3 R26, PT, PT, R26, 0x2, RZ ;  /* 0x000000021a1a0810 */ /* 0x000fd60007ffe0ff */
[----:B------:R-:W-:Y:S01]  /*2220*/  @!P1 IADD3 R9, PT, PT, R2, R26, RZ ;  /* 0x0000001a02099210 */ /* 0x000fe20007ffe0ff */
[----:B------:R-:W-:-:S04]  /*2230*/  @!P1 IMAD R19, R26, R3, R6 ;  /* 0x000000031a139224 */ /* 0x000fc800078e0206 */
[----:B--2---:R-:W-:-:S04]  /*2240*/  @!P1 IMAD.WIDE R16, R9, 0x4, R16 ;  /* 0x0000000409109825 */ /* 0x004fc800078e0210 */
[----:B-1----:R-:W-:-:S04]  /*2250*/  @!P1 IMAD.WIDE.U32 R10, R19, 0x4, R10 ;  /* 0x00000004130a9825 */ /* 0x002fc800078e000a */
[----:B0-----:R-:W-:-:S05]  /*2260*/  @P0 FFMA R21, R20, R22, R7 ;  /* 0x0000001614150223 */ /* 0x001fca0000000007 */
[----:B------:R4:W-:Y:S04]  /*2270*/  @P0 STG.E desc[UR8][R14.64], R21 ;  /* 0x000000150e000986 */ /* 0x0009e8000c101908 */
[----:B------:R-:W3:Y:S04]  /*2280*/  @!P1 LDG.E R16, desc[UR8][R16.64] ;  /* 0x0000000810109981 */ /* 0x000ee8000c1e1900 */
[----:B------:R-:W3:Y:S02]  /*2290*/  @!P1 LDG.E R10, desc[UR8][R10.64] ;  /* 0x000000080a0a9981 */ /* 0x000ee4000c1e1900 */
[----:B---3--:R-:W-:-:S05]  /*22a0*/  @!P1 FFMA R7, R16, R10, R21 ;  /* 0x0000000a10079223 */ /* 0x008fca0000000015 */
[----:B------:R4:W-:Y:S02]  /*22b0*/  @!P1 STG.E desc[UR8][R14.64], R7 ;  /* 0x000000070e009986 */ /* 0x0009e4000c101908 */
.L_x_143:
[----:B------:R-:W-:-:S04]  /*22c0*/  IADD3 R6, PT, PT, R6, 0x1, RZ ;  /* 0x0000000106067810 */ /* 0x000fc80007ffe0ff */
[----:B------:R-:W-:-:S13]  /*22d0*/  ISETP.NE.AND P0, PT, R6, R3, PT ;  /* 0x000000030600720c */ /* 0x000fda0003f05270 */
[----:B------:R-:W-:Y:S05]  /*22e0*/  @!P0 BRA `(.L_x_139) ;  /* 0x0000000400b08947 */ /* 0x000fea0003800000 */
[----:B------:R-:W-:Y:S05]  /*22f0*/  BRA `(.L_x_145) ;  /* 0xfffffff400ac7947 */ /* 0x000fea000383ffff */
.L_x_140:
[C---:B------:R-:W-:Y:S02]  /*2300*/  IADD3 R2, PT, PT, R3.reuse, -0x1, RZ ;  /* 0xffffffff03027810 */ /* 0x040fe40007ffe0ff */
[----:B---34-:R-:W-:Y:S02]  /*2310*/  LOP3.LUT R8, R3, 0xf, RZ, 0xc0, !PT ;  /* 0x0000000f03087812 */ /* 0x018fe400078ec0ff */
[----:B------:R-:W-:Y:S01]  /*2320*/  ISETP.GE.U32.AND P0, PT, R2, 0xf, PT ;  /* 0x0000000f0200780c */ /* 0x000fe20003f06070 */
[----:B------:R-:W-:Y:S01]  /*2330*/  HFMA2 R2, -RZ, RZ, 0, 0 ;  /* 0x00000000ff027431 */ /* 0x000fe200000001ff */
[----:B------:R-:W-:-:S11]  /*2340*/  ISETP.NE.AND P1, PT, R8, RZ, PT ;  /* 0x000000ff0800720c */ /* 0x000fd60003f25270 */
[----:B------:R-:W-:Y:S05]  /*2350*/  @!P0 BRA `(.L_x_146) ;  /* 0x0000000000a88947 */ /* 0x000fea0003800000 */
[----:B------:R-:W-:Y:S02]  /*2360*/  LOP3.LUT R2, R3, 0x7ffffff0, RZ, 0xc0, !PT ;  /* 0x7ffffff003027812 */ /* 0x000fe400078ec0ff */
[----:B------:R-:W-:-:S07]  /*2370*/  MOV R9, RZ ;  /* 0x000000ff00097202 */ /* 0x000fce0000000f00 */
.L_x_147:
        /* <DEDUP_REMOVED lines=40> */
.L_x_146:
        /* <DEDUP_REMOVED lines=27> */
.L_x_148:
        /* <DEDUP_REMOVED lines=19> */
.L_x_149:
[----:B------:R-:W-:Y:S05]  /*28e0*/  @!P1 BRA `(.L_x_139) ;  /* 0x0000000000309947 */ /* 0x000fea0003800000 */
[----:B0-2-4-:R-:W0:Y:S01]  /*28f0*/  LDC.64 R10, c[0x0][0x3b0] ;  /* 0x0000ec00ff0a7b82 */ /* 0x015e220000000a00 */
[----:B------:R-:W-:-:S07]  /*2900*/  UMOV UR4, URZ ;  /* 0x000000ff00047c82 */ /* 0x000fce0008000000 */
[----:B------:R-:W1:Y:S02]  /*2910*/  LDC.64 R8, c[0x0][0x3b8] ;  /* 0x0000ee00ff087b82 */ /* 0x000e640000000a00 */
.L_x_150:
[----:B01----:R-:W-:-:S06]  /*2920*/  IMAD.WIDE.U32 R4, R2, 0x4, R8 ;  /* 0x0000000402047825 */ /* 0x003fcc00078e0008 */
        /* <DEDUP_REMOVED lines=8> */
.L_x_139:
[----:B0-----:R-:W0:Y:S02]  /*29b0*/  LDC.64 R4, c[0x0][0x3b0] ;  /* 0x0000ec00ff047b82 */ /* 0x001e240000000a00 */
[----:B0-----:R0:W5:Y:S01]  /*29c0*/  LDG.E R2, desc[UR8][R4.64] ;  /* 0x0000000804027981 */ /* 0x001162000c1e1900 */
[C---:B------:R-:W-:Y:S02]  /*29d0*/  ISETP.GE.AND P0, PT, R3.reuse, 0x2, PT ;  /* 0x000000020300780c */ /* 0x040fe40003f06270 */
[----:B------:R-:W-:-:S11]  /*29e0*/  IADD3 R0, PT, PT, R3, -0x1, RZ ;  /* 0xffffffff03007810 */ /* 0x000fd60007ffe0ff */
[----:B0-----:R-:W-:Y:S05]  /*29f0*/  @!P0 BRA `(.L_x_151) ;  /* 0x0000000400748947 */ /* 0x001fea0003800000 */
[----:B------:R-:W-:Y:S01]  /*2a00*/  IADD3 R4, PT, PT, R3, -0x2, RZ ;  /* 0xfffffffe03047810 */ /* 0x000fe20007ffe0ff */
[----:B--2-4-:R-:W-:Y:S01]  /*2a10*/  HFMA2 R6, -RZ, RZ, 0, 5.9604644775390625e-08 ;  /* 0x00000001ff067431 */ /* 0x014fe200000001ff */
[----:B------:R-:W-:Y:S02]  /*2a20*/  LOP3.LUT R22, R0, 0xf, RZ, 0xc0, !PT ;  /* 0x0000000f00167812 */ /* 0x000fe400078ec0ff */
[----:B------:R-:W-:-:S13]  /*2a30*/  ISETP.GE.U32.AND P0, PT, R4, 0xf, PT ;  /* 0x0000000f0400780c */ /* 0x000fda0003f06070 */
[----:B------:R-:W-:Y:S05]  /*2a40*/  @!P0 BRA `(.L_x_152) ;  /* 0x0000000000a08947 */ /* 0x000fea0003800000 */
[----:B------:R-:W0:Y:S01]  /*2a50*/  LDCU.64 UR4, c[0x0][0x3b0] ;  /* 0x00007600ff0477ac */ /* 0x000e220008000a00 */
[----:B---3--:R-:W-:Y:S02]  /*2a60*/  LOP3.LUT R8, R0, 0xfffffff0, RZ, 0xc0, !PT ;  /* 0xfffffff000087812 */ /* 0x008fe400078ec0ff */
[----:B------:R-:W-:Y:S02]  /*2a70*/  MOV R6, RZ ;  /* 0x000000ff00067202 */ /* 0x000fe40000000f00 */
[----:B------:R-:W-:Y:S01]  /*2a80*/  IADD3 R8, PT, PT, -R8, RZ, RZ ;  /* 0x000000ff08087210 */ /* 0x000fe20007ffe1ff */
[----:B0-----:R-:W-:-:S04]  /*2a90*/  UIADD3 UR4, UP0, UPT, UR4, 0x20, URZ ;  /* 0x0000002004047890 */ /* 0x001fc8000ff1e0ff */
[----:B------:R-:W-:Y:S02]  /*2aa0*/  UIADD3.X UR5, UPT, UPT, URZ, UR5, URZ, UP0, !UPT ;  /* 0x00000005ff057290 */ /* 0x000fe400087fe4ff */
[----:B------:R-:W-:-:S04]  /*2ab0*/  MOV R13, UR4 ;  /* 0x00000004000d7c02 */ /* 0x000fc80008000f00 */
[----:B------:R-:W-:-:S07]  /*2ac0*/  MOV R5, UR5 ;  /* 0x0000000500057c02 */ /* 0x000fce0008000f00 */
.L_x_153:
[----:B------:R-:W-:-:S05]  /*2ad0*/  MOV R4, R13 ;  /* 0x0000000d00047202 */ /* 0x000fca0000000f00 */
[----:B------:R-:W2:Y:S04]  /*2ae0*/  LDG.E R11, desc[UR8][R4.64+-0x1c] ;  /* 0xffffe408040b7981 */ /* 0x000ea8000c1e1900 */
[----:B------:R-:W2:Y:S04]  /*2af0*/  LDG.E R13, desc[UR8][R4.64+-0x18] ;  /* 0xffffe808040d7981 */ /* 0x000ea8000c1e1900 */
[----:B-1----:R-:W3:Y:S04]  /*2b00*/  LDG.E R14, desc[UR8][R4.64+-0x14] ;  /* 0xffffec08040e7981 */ /* 0x002ee8000c1e1900 */
[----:B------:R-:W3:Y:S04]  /*2b10*/  LDG.E R15, desc[UR8][R4.64+-0x10] ;  /* 0xfffff008040f7981 */ /* 0x000ee8000c1e1900 */
[----:B------:R-:W4:Y:S04]  /*2b20*/  LDG.E R16, desc[UR8][R4.64+-0xc] ;  /* 0xfffff40804107981 */ /* 0x000f28000c1e1900 */
        /* <DEDUP_REMOVED lines=10> */
[----:B------:R0:W4:Y:S01]  /*2bd0*/  LDG.E R7, desc[UR8][R4.64+0x20] ;  /* 0x0000200804077981 */ /* 0x000122000c1e1900 */
[----:B------:R-:W-:-:S02]  /*2be0*/  IADD3 R8, PT, PT, R8, 0x10, RZ ;  /* 0x0000001008087810 */ /* 0x000fc40007ffe0ff */
[----:B------:R-:W-:Y:S02]  /*2bf0*/  IADD3 R6, PT, PT, R6, 0x10, RZ ;  /* 0x0000001006067810 */ /* 0x000fe40007ffe0ff */
[----:B------:R-:W-:Y:S02]  /*2c00*/  ISETP.NE.AND P0, PT, R8, RZ, PT ;  /* 0x000000ff0800720c */ /* 0x000fe40003f05270 */
[----:B--2--5:R-:W-:Y:S02]  /*2c10*/  FMNMX3 R11, R2, R11, R13, !PT ;  /* 0x0000000b020b7276 */ /* 0x024fe4000780000d */
[----:B------:R-:W-:-:S04]  /*2c20*/  IADD3 R13, P1, PT, R4, 0x40, RZ ;  /* 0x00000040040d7810 */ /* 0x000fc80007f3e0ff */
[----:B0-----:R-:W-:Y:S02]  /*2c30*/  IADD3.X R5, PT, PT, RZ, R5, RZ, P1, !PT ;  /* 0x00000005ff057210 */ /* 0x001fe40000ffe4ff */
[----:B---3--:R-:W-:-:S04]  /*2c40*/  FMNMX3 R11, R11, R14, R15, !PT ;  /* 0x0000000e0b0b7276 */ /* 0x008fc8000780000f */
[----:B----4-:R-:W-:-:S04]  /*2c50*/  FMNMX3 R11, R11, R16, R17, !PT ;  /* 0x000000100b0b7276 */ /* 0x010fc80007800011 */
[----:B------:R-:W-:-:S04]  /*2c60*/  FMNMX3 R11, R11, R18, R19, !PT ;  /* 0x000000120b0b7276 */ /* 0x000fc80007800013 */
[----:B------:R-:W-:-:S04]  /*2c70*/  FMNMX3 R11, R11, R20, R21, !PT ;  /* 0x000000140b0b7276 */ /* 0x000fc80007800015 */
[----:B------:R-:W-:-:S04]  /*2c80*/  FMNMX3 R11, R11, R24, R23, !PT ;  /* 0x000000180b0b7276 */ /* 0x000fc80007800017 */
[----:B------:R-:W-:-:S04]  /*2c90*/  FMNMX3 R9, R11, R12, R9, !PT ;  /* 0x0000000c0b097276 */ /* 0x000fc80007800009 */
[----:B------:R-:W-:Y:S01]  /*2ca0*/  FMNMX3 R2, R9, R10, R7, !PT ;  /* 0x0000000a09027276 */ /* 0x000fe20007800007 */
[----:B------:R-:W-:Y:S06]  /*2cb0*/  @P0 BRA `(.L_x_153) ;  /* 0xfffffffc00840947 */ /* 0x000fec000383ffff */
[----:B------:R-:W-:-:S07]  /*2cc0*/  IADD3 R6, PT, PT, R6, 0x1, RZ ;  /* 0x0000000106067810 */ /* 0x000fce0007ffe0ff */
.L_x_152:
[----:B------:R-:W-:-:S13]  /*2cd0*/  ISETP.NE.AND P0, PT, R22, RZ, PT ;  /* 0x000000ff1600720c */ /* 0x000fda0003f05270 */
[----:B------:R-:W-:Y:S05]  /*2ce0*/  @!P0 BRA `(.L_x_151) ;  /* 0x0000000000b88947 */ /* 0x000fea0003800000 */
[----:B------:R-:W-:Y:S02]  /*2cf0*/  ISETP.GE.U32.AND P0, PT, R22, 0x8, PT ;  /* 0x000000081600780c */ /* 0x000fe40003f06070 */
[----:B-1----:R-:W-:-:S04]  /*2d00*/  LOP3.LUT R15, R0, 0x7, RZ, 0xc0, !PT ;  /* 0x00000007000f7812 */ /* 0x002fc800078ec0ff */
[----:B------:R-:W-:-:S07]  /*2d10*/  ISETP.NE.AND P1, PT, R15, RZ, PT ;  /* 0x000000ff0f00720c */ /* 0x000fce0003f25270 */
[----:B------:R-:W-:Y:S06]  /*2d20*/  @!P0 BRA `(.L_x_154) ;  /* 0x00000000003c8947 */ /* 0x000fec0003800000 */
[----:B------:R-:W0:Y:S02]  /*2d30*/  LDC.64 R4, c[0x0][0x3b0] ;  /* 0x0000ec00ff047b82 */ /* 0x000e240000000a00 */
[----:B0-----:R-:W-:-:S05]  /*2d40*/  IMAD.WIDE.U32 R4, R6, 0x4, R4 ;  /* 0x0000000406047825 */ /* 0x001fca00078e0004 */
[----:B---3--:R-:W2:Y:S04]  /*2d50*/  LDG.E R7, desc[UR8][R4.64] ;  /* 0x0000000804077981 */ /* 0x008ea8000c1e1900 */
[----:B------:R-:W2:Y:S04]  /*2d60*/  LDG.E R8, desc[UR8][R4.64+0x4] ;  /* 0x0000040804087981 */ /* 0x000ea8000c1e1900 */
[----:B------:R-:W3:Y:S04]  /*2d70*/  LDG.E R10, desc[UR8][R4.64+0x8] ;  /* 0x00000808040a7981 */ /* 0x000ee8000c1e1900 */
[----:B------:R-:W3:Y:S04]  /*2d80*/  LDG.E R9, desc[UR8][R4.64+0xc] ;  /* 0x00000c0804097981 */ /* 0x000ee8000c1e1900 */
[----:B------:R-:W4:Y:S04]  /*2d90*/  LDG.E R12, desc[UR8][R4.64+0x10] ;  /* 0x00001008040c7981 */ /* 0x000f28000c1e1900 */
[----:B------:R-:W4:Y:S04]  /*2da0*/  LDG.E R11, desc[UR8][R4.64+0x14] ;  /* 0x00001408040b7981 */ /* 0x000f28000c1e1900 */
[----:B------:R-:W4:Y:S04]  /*2db0*/  LDG.E R14, desc[UR8][R4.64+0x18] ;  /* 0x00001808040e7981 */ /* 0x000f28000c1e1900 */
[----:B------:R-:W4:Y:S01]  /*2dc0*/  LDG.E R13, desc[UR8][R4.64+0x1c] ;  /* 0x00001c08040d7981 */ /* 0x000f22000c1e1900 */
[----:B------:R-:W-:-:S02]  /*2dd0*/  IADD3 R6, PT, PT, R6, 0x8, RZ ;  /* 0x0000000806067810 */ /* 0x000fc40007ffe0ff */
[----:B--2--5:R-:W-:-:S04]  /*2de0*/  FMNMX3 R7, R2, R7, R8, !PT ;  /* 0x0000000702077276 */ /* 0x024fc80007800008 */
[----:B---3--:R-:W-:-:S04]  /*2df0*/  FMNMX3 R7, R7, R10, R9, !PT ;  /* 0x0000000a07077276 */ /* 0x008fc80007800009 */
[----:B----4-:R-:W-:-:S04]  /*2e00*/  FMNMX3 R7, R7, R12, R11, !PT ;  /* 0x0000000c07077276 */ /* 0x010fc8000780000b */
[----:B------:R-:W-:-:S07]  /*2e10*/  FMNMX3 R2, R7, R14, R13, !PT ;  /* 0x0000000e07027276 */ /* 0x000fce000780000d */
.L_x_154:
[----:B------:R-:W-:Y:S05]  /*2e20*/  @!P1 BRA `(.L_x_151) ;  /* 0x0000000000689947 */ /* 0x000fea0003800000 */
[----:B------:R-:W-:Y:S02]  /*2e30*/  ISETP.GE.U32.AND P0, PT, R15, 0x4, PT ;  /* 0x000000040f00780c */ /* 0x000fe40003f06070 */
[----:B---3--:R-:W-:-:S04]  /*2e40*/  LOP3.LUT R8, R0, 0x3, RZ, 0xc0, !PT ;  /* 0x0000000300087812 */ /* 0x008fc800078ec0ff */
[----:B------:R-:W-:-:S07]  /*2e50*/  ISETP.NE.AND P1, PT, R8, RZ, PT ;  /* 0x000000ff0800720c */ /* 0x000fce0003f25270 */
[----:B------:R-:W-:Y:S06]  /*2e60*/  @!P0 BRA `(.L_x_155) ;  /* 0x0000000000248947 */ /* 0x000fec0003800000 */
[----:B------:R-:W0:Y:S02]  /*2e70*/  LDC.64 R4, c[0x0][0x3b0] ;  /* 0x0000ec00ff047b82 */ /* 0x000e240000000a00 */
[----:B0-----:R-:W-:-:S05]  /*2e80*/  IMAD.WIDE.U32 R4, R6, 0x4, R4 ;  /* 0x0000000406047825 */ /* 0x001fca00078e0004 */
[----:B------:R-:W2:Y:S04]  /*2e90*/  LDG.E R7, desc[UR8][R4.64] ;  /* 0x0000000804077981 */ /* 0x000ea8000c1e1900 */
[----:B------:R-:W2:Y:S04]  /*2ea0*/  LDG.E R9, desc[UR8][R4.64+0x4] ;  /* 0x0000040804097981 */ /* 0x000ea8000c1e1900 */
[----:B------:R-:W3:Y:S04]  /*2eb0*/  LDG.E R11, desc[UR8][R4.64+0x8] ;  /* 0x00000808040b7981 */ /* 0x000ee8000c1e1900 */
[----:B------:R-:W3:Y:S01]  /*2ec0*/  LDG.E R10, desc[UR8][R4.64+0xc] ;  /* 0x00000c08040a7981 */ /* 0x000ee2000c1e1900 */
[----:B------:R-:W-:-:S02]  /*2ed0*/  IADD3 R6, PT, PT, R6, 0x4, RZ ;  /* 0x0000000406067810 */ /* 0x000fc40007ffe0ff */
[----:B--2--5:R-:W-:-:S04]  /*2ee0*/  FMNMX3 R2, R2, R7, R9, !PT ;  /* 0x0000000702027276 */ /* 0x024fc80007800009 */
[----:B---3--:R-:W-:-:S07]  /*2ef0*/  FMNMX3 R2, R2, R11, R10, !PT ;  /* 0x0000000b02027276 */ /* 0x008fce000780000a */
.L_x_155:
[----:B------:R-:W-:Y:S05]  /*2f00*/  @!P1 BRA `(.L_x_151) ;  /* 0x0000000000309947 */ /* 0x000fea0003800000 */
[----:B------:R-:W0:Y:S01]  /*2f10*/  LDC.64 R4, c[0x0][0x3b0] ;  /* 0x0000ec00ff047b82 */ /* 0x000e220000000a00 */
[----:B------:R-:W-:Y:S01]  /*2f20*/  IADD3 R8, PT, PT, -R8, RZ, RZ ;  /* 0x000000ff08087210 */ /* 0x000fe20007ffe1ff */
[----:B0-----:R-:W-:-:S07]  /*2f30*/  IMAD.WIDE.U32 R6, R6, 0x4, R4 ;  /* 0x0000000406067825 */ /* 0x001fce00078e0004 */
.L_x_156:
[----:B------:R-:W-:Y:S02]  /*2f40*/  MOV R5, R7 ;  /* 0x0000000700057202 */ /* 0x000fe40000000f00 */
[----:B------:R-:W-:-:S05]  /*2f50*/  MOV R4, R6 ;  /* 0x0000000600047202 */ /* 0x000fca0000000f00 */
[----:B------:R-:W2:Y:S01]  /*2f60*/  LDG.E R5, desc[UR8][R4.64] ;  /* 0x0000000804057981 */ /* 0x000ea2000c1e1900 */
[----:B------:R-:W-:Y:S02]  /*2f70*/  IADD3 R8, PT, PT, R8, 0x1, RZ ;  /* 0x0000000108087810 */ /* 0x000fe40007ffe0ff */
[----:B------:R-:W-:Y:S02]  /*2f80*/  IADD3 R6, P1, PT, R6, 0x4, RZ ;  /* 0x0000000406067810 */ /* 0x000fe40007f3e0ff */
[----:B------:R-:W-:Y:S02]  /*2f90*/  ISETP.NE.AND P0, PT, R8, RZ, PT ;  /* 0x000000ff0800720c */ /* 0x000fe40003f05270 */
[----:B------:R-:W-:Y:S02]  /*2fa0*/  IADD3.X R7, PT, PT, RZ, R7, RZ, P1, !PT ;  /* 0x00000007ff077210 */ /* 0x000fe40000ffe4ff */
[----:B--2--5:R-:W-:-:S09]  /*2fb0*/  FMNMX R2, R5, R2, !PT ;  /* 0x0000000205027209 */ /* 0x024fd20007800000 */
[----:B------:R-:W-:Y:S05]  /*2fc0*/  @P0 BRA `(.L_x_156) ;  /* 0xfffffffc00dc0947 */ /* 0x000fea000383ffff */
.L_x_151:
[----:B------:R-:W-:Y:S01]  /*2fd0*/  ISETP.GE.AND P0, PT, R3, 0x1, PT ;  /* 0x000000010300780c */ /* 0x000fe20003f06270 */
[----:B--234-:R-:W-:-:S12]  /*2fe0*/  HFMA2 R9, -RZ, RZ, 0, 0 ;  /* 0x00000000ff097431 */ /* 0x01cfd800000001ff */
[----:B------:R-:W-:Y:S05]  /*2ff0*/  @!P0 BRA `(.L_x_157) ;  /* 0x0000000c00108947 */ /* 0x000fea0003800000 */
[----:B------:R-:W-:Y:S02]  /*3000*/  ISETP.GE.U32.AND P2, PT, R0, 0x7, PT ;  /* 0x000000070000780c */ /* 0x000fe40003f46070 */
[----:B-1----:R-:W-:Y:S02]  /*3010*/  LOP3.LUT R23, R3, 0x7, RZ, 0xc0, !PT ;  /* 0x0000000703177812 */ /* 0x002fe400078ec0ff */
[----:B------:R-:W-:Y:S02]  /*3020*/  MOV R9, RZ ;  /* 0x000000ff00097202 */ /* 0x000fe40000000f00 */
[----:B------:R-:W-:Y:S02]  /*3030*/  ISETP.NE.AND P1, PT, R23, RZ, PT ;  /* 0x000000ff1700720c */ /* 0x000fe40003f25270 */
[----:B------:R-:W-:-:S05]  /*3040*/  MOV R7, RZ ;  /* 0x000000ff00077202 */ /* 0x000fca0000000f00 */
[----:B------:R-:W-:Y:S06]  /*3050*/  @!P2 BRA `(.L_x_158) ;  /* 0x00000004007ca947 */ /* 0x000fec0003800000 */
[----:B------:R-:W0:Y:S01]  /*3060*/  LDCU.64 UR4, c[0x0][0x3b0] ;  /* 0x00007600ff0477ac */ /* 0x000e220008000a00 */
[----:B------:R-:W-:Y:S02]  /*3070*/  LOP3.LUT R7, R3, 0x7ffffff8, RZ, 0xc0, !PT ;  /* 0x7ffffff803077812 */ /* 0x000fe400078ec0ff */
[----:B------:R-:W-:Y:S02]  /*3080*/  MOV R9, RZ ;  /* 0x000000ff00097202 */ /* 0x000fe40000000f00 */
[----:B------:R-:W-:Y:S01]  /*3090*/  IADD3 R6, PT, PT, -R7, RZ, RZ ;  /* 0x000000ff07067210 */ /* 0x000fe20007ffe1ff */
[----:B0-----:R-:W-:-:S04]  /*30a0*/  UIADD3 UR4, UP0, UPT, UR4, 0x10, URZ ;  /* 0x0000001004047890 */ /* 0x001fc8000ff1e0ff */
[----:B------:R-:W-:Y:S02]  /*30b0*/  UIADD3.X UR5, UPT, UPT, URZ, UR5, URZ, UP0, !UPT ;  /* 0x00000005ff057290 */ /* 0x000fe400087fe4ff */
[----:B------:R-:W-:-:S04]  /*30c0*/  MOV R4, UR4 ;  /* 0x0000000400047c02 */ /* 0x000fc80008000f00 */
[----:B------:R-:W-:-:S07]  /*30d0*/  MOV R5, UR5 ;  /* 0x0000000500057c02 */ /* 0x000fce0008000f00 */
.L_x_159:
[----:B------:R-:W2:Y:S04]  /*30e0*/  LDG.E R25, desc[UR8][R4.64+-0x10] ;  /* 0xfffff00804197981 */ /* 0x000ea8000c1e1900 */
[----:B------:R-:W3:Y:S04]  /*30f0*/  LDG.E R29, desc[UR8][R4.64+-0xc] ;  /* 0xfffff408041d7981 */ /* 0x000ee8000c1e1900 */
[----:B------:R-:W4:Y:S04]  /*3100*/  LDG.E R16, desc[UR8][R4.64+-0x8] ;  /* 0xfffff80804107981 */ /* 0x000f28000c1e1900 */
[----:B------:R-:W4:Y:S04]  /*3110*/  LDG.E R21, desc[UR8][R4.64+-0x4] ;  /* 0xfffffc0804157981 */ /* 0x000f28000c1e1900 */
[----:B------:R-:W4:Y:S04]  /*3120*/  LDG.E R19, desc[UR8][R4.64] ;  /* 0x0000000804137981 */ /* 0x000f28000c1e1900 */
[----:B------:R-:W4:Y:S04]  /*3130*/  LDG.E R15, desc[UR8][R4.64+0x4] ;  /* 0x00000408040f7981 */ /* 0x000f28000c1e1900 */
[----:B------:R-:W4:Y:S04]  /*3140*/  LDG.E R17, desc[UR8][R4.64+0x8] ;  /* 0x0000080804117981 */ /* 0x000f28000c1e1900 */
[----:B------:R0:W4:Y:S01]  /*3150*/  LDG.E R13, desc[UR8][R4.64+0xc] ;  /* 0x00000c08040d7981 */ /* 0x000122000c1e1900 */
[----:B------:R-:W-:Y:S01]  /*3160*/  HFMA2 R11, -RZ, RZ, 0.96630859375, -0.0022525787353515625 ;  /* 0x3bbb989dff0b7431 */ /* 0x000fe200000001ff */
[----:B------:R-:W-:-:S02]  /*3170*/  MOV R8, 0x437c0000 ;  /* 0x437c000000087802 */ /* 0x000fc40000000f00 */
[----:B------:R-:W-:-:S04]  /*3180*/  IADD3 R6, PT, PT, R6, 0x8, RZ ;  /* 0x0000000806067810 */ /* 0x000fc80007ffe0ff */
[----:B------:R-:W-:Y:S02]  /*3190*/  ISETP.NE.AND P2, PT, R6, RZ, PT ;  /* 0x000000ff0600720c */ /* 0x000fe40003f45270 */
[----:B0-----:R-:W-:-:S04]  /*31a0*/  IADD3 R4, P3, PT, R4, 0x20, RZ ;  /* 0x0000002004047810 */ /* 0x001fc80007f7e0ff */
[----:B------:R-:W-:Y:S01]  /*31b0*/  IADD3.X R5, PT, PT, RZ, R5, RZ, P3, !PT ;  /* 0x00000005ff057210 */ /* 0x000fe20001ffe4ff */
[----:B--2--5:R-:W-:-:S04]  /*31c0*/  FADD R10, R25, -R2 ;  /* 0x80000002190a7221 */ /* 0x024fc80000000000 */
[----:B------:R-:W-:Y:S01]  /*31d0*/  FFMA.SAT R25, R10, R11, 0.5 ;  /* 0x3f0000000a197423 */ /* 0x000fe2000000200b */
[----:B---3--:R-:W-:-:S03]  /*31e0*/  FADD R14, R29, -R2 ;  /* 0x800000021d0e7221 */ /* 0x008fc60000000000 */
[----:B------:R-:W-:Y:S01]  /*31f0*/  FFMA.RM R25, R25, R8, 12582913 ;  /* 0x4b40000119197423 */ /* 0x000fe20000004008 */
[----:B------:R-:W-:Y:S01]  /*3200*/  FFMA.SAT R29, R14, R11, 0.5 ;  /* 0x3f0000000e1d7423 */ /* 0x000fe2000000200b */
[--C-:B----4-:R-:W-:Y:S02]  /*3210*/  FADD R16, R16, -R2.reuse ;  /* 0x8000000210107221 */ /* 0x110fe40000000000 */
[C---:B------:R-:W-:Y:S01]  /*3220*/  FADD R27, R25.reuse, -12583039 ;  /* 0xcb40007f191b7421 */ /* 0x040fe20000000000 */
[----:B------:R-:W-:Y:S01]  /*3230*/  SHF.L.U32 R18, R25, 0x17, RZ ;  /* 0x0000001719127819 */ /* 0x000fe200000006ff */
[--C-:B------:R-:W-:Y:S02]  /*3240*/  FADD R20, R21, -R2.reuse ;  /* 0x8000000215147221 */ /* 0x100fe40000000000 */
[----:B------:R-:W-:Y:S01]  /*3250*/  FFMA R27, R10, 1.4426950216293334961, -R27 ;  /* 0x3fb8aa3b0a1b7823 */ /* 0x000fe2000000081b */
[----:B------:R-:W-:-:S03]  /*3260*/  FADD R22, R19, -R2 ;  /* 0x8000000213167221 */ /* 0x000fc60000000000 */
[----:B------:R-:W-:Y:S01]  /*3270*/  FFMA R27, R10, 1.925963033500011079e-08, R27 ;  /* 0x32a570600a1b7823 */ /* 0x000fe2000000001b */
[-C--:B------:R-:W-:Y:S01]  /*3280*/  FFMA.RM R10, R29, R8.reuse, 12582913 ;  /* 0x4b4000011d0a7423 */ /* 0x080fe20000004008 */
[----:B------:R-:W-:Y:S01]  /*3290*/  FFMA.SAT R29, R16, R11, 0.5 ;  /* 0x3f000000101d7423 */ /* 0x000fe2000000200b */
[----:B------:R-:W-:Y:S02]  /*32a0*/  FADD R24, R15, -R2 ;  /* 0x800000020f187221 */ /* 0x000fe40000000000 */
[----:B------:R-:W-:Y:S01]  /*32b0*/  FADD R25, R10, -12583039 ;  /* 0xcb40007f0a197421 */ /* 0x000fe20000000000 */
[----:B------:R-:W0:Y:S01]  /*32c0*/  MUFU.EX2 R27, R27 ;  /* 0x0000001b001b7308 */ /* 0x000e220000000800 */
[----:B------:R-:W-:Y:S02]  /*32d0*/  FFMA.RM R12, R29, R8, 12582913 ;  /* 0x4b4000011d0c7423 */ /* 0x000fe40000004008 */
[----:B------:R-:W-:Y:S02]  /*32e0*/  FFMA R25, R14, 1.4426950216293334961, -R25 ;  /* 0x3fb8aa3b0e197823 */ /* 0x000fe40000000819 */
[----:B------:R-:W-:-:S04]  /*32f0*/  FADD R21, R12, -12583039 ;  /* 0xcb40007f0c157421 */ /* 0x000fc80000000000 */
[----:B------:R-:W-:-:S04]  /*3300*/  FFMA R19, R16, 1.4426950216293334961, -R21 ;  /* 0x3fb8aa3b10137823 */ /* 0x000fc80000000815 */
[----:B------:R-:W-:Y:S01]  /*3310*/  FFMA R19, R16, 1.925963033500011079e-08, R19 ;  /* 0x32a5706010137823 */ /* 0x000fe20000000013 */
[----:B0-----:R-:W-:Y:S01]  /*3320*/  FFMA R9, R18, R27, R9 ;  /* 0x0000001b12097223 */ /* 0x001fe20000000009 */
[-C--:B------:R-:W-:Y:S01]  /*3330*/  FFMA.SAT R27, R20, R11.reuse, 0.5 ;  /* 0x3f000000141b7423 */ /* 0x080fe2000000200b */
[----:B------:R-:W-:Y:S01]  /*3340*/  FFMA R18, R14, 1.925963033500011079e-08, R25 ;  /* 0x32a570600e127823 */ /* 0x000fe20000000019 */
[-C--:B------:R-:W-:Y:S02]  /*3350*/  FFMA.SAT R25, R22, R11.reuse, 0.5 ;  /* 0x3f00000016197423 */ /* 0x080fe4000000200b */
[----:B------:R-:W-:Y:S01]  /*3360*/  MUFU.EX2 R19, R19 ;  /* 0x0000001300137308 */ /* 0x000fe20000000800 */
[-C--:B------:R-:W-:Y:S01]  /*3370*/  FFMA.RM R14, R27, R8.reuse, 12582913 ;  /* 0x4b4000011b0e7423 */ /* 0x080fe20000004008 */
[-C--:B------:R-:W-:Y:S01]  /*3380*/  FFMA.RM R15, R25, R8.reuse, 12582913 ;  /* 0x4b400001190f7423 */ /* 0x080fe20000004008 */
[----:B------:R-:W-:Y:S02]  /*3390*/  FFMA.SAT R25, R24, R11, 0.5 ;  /* 0x3f00000018197423 */ /* 0x000fe4000000200b */
[----:B------:R-:W-:Y:S01]  /*33a0*/  FADD R21, R14, -12583039 ;  /* 0xcb40007f0e157421 */ /* 0x000fe20000000000 */
[----:B------:R-:W-:Y:S01]  /*33b0*/  FADD R27, R15, -12583039 ;  /* 0xcb40007f0f1b7421 */ /* 0x000fe20000000000 */
[----:B------:R-:W-:-:S02]  /*33c0*/  FFMA.RM R16, R25, R8, 12582913 ;  /* 0x4b40000119107423 */ /* 0x000fc40000004008 */
[----:B------:R-:W-:Y:S01]  /*33d0*/  FFMA R21, R20, 1.4426950216293334961, -R21 ;  /* 0x3fb8aa3b14157823 */ /* 0x000fe20000000815 */
[----:B------:R-:W0:Y:S01]  /*33e0*/  MUFU.EX2 R18, R18 ;  /* 0x0000001200127308 */ /* 0x000e220000000800 */
[----:B------:R-:W-:Y:S01]  /*33f0*/  FFMA R27, R22, 1.4426950216293334961, -R27 ;  /* 0x3fb8aa3b161b7823 */ /* 0x000fe2000000081b */
[----:B------:R-:W-:Y:S01]  /*3400*/  SHF.L.U32 R15, R15, 0x17, RZ ;  /* 0x000000170f0f7819 */ /* 0x000fe200000006ff */
[----:B------:R-:W-:Y:S01]  /*3410*/  FFMA R25, R20, 1.925963033500011079e-08, R21 ;  /* 0x32a5706014197823 */ /* 0x000fe20000000015 */
[--C-:B------:R-:W-:Y:S01]  /*3420*/  FADD R20, R17, -R2.reuse ;  /* 0x8000000211147221 */ /* 0x100fe20000000000 */
[----:B------:R-:W-:Y:S01]  /*3430*/  FFMA R26, R22, 1.925963033500011079e-08, R27 ;  /* 0x32a57060161a7823 */ /* 0x000fe2000000001b */
[----:B------:R-:W-:Y:S01]  /*3440*/  FADD R22, R13, -R2 ;  /* 0x800000020d167221 */ /* 0x000fe20000000000 */
[----:B------:R-:W-:Y:S01]  /*3450*/  FADD R21, R16, -12583039 ;  /* 0xcb40007f10157421 */ /* 0x000fe20000000000 */
[-C--:B------:R-:W-:Y:S01]  /*3460*/  FFMA.SAT R27, R20, R11.reuse, 0.5 ;  /* 0x3f000000141b7423 */ /* 0x080fe2000000200b */
[----:B------:R1:W2:Y:S01]  /*3470*/  MUFU.EX2 R17, R25 ;  /* 0x0000001900117308 */ /* 0x0002a20000000800 */
[----:B------:R-:W-:Y:S01]  /*3480*/  FFMA.SAT R29, R22, R11, 0.5 ;  /* 0x3f000000161d7423 */ /* 0x000fe2000000200b */
[----:B------:R-:W-:Y:S01]  /*3490*/  FFMA R21, R24, 1.4426950216293334961, -R21 ;  /* 0x3fb8aa3b18157823 */ /* 0x000fe20000000815 */
[----:B------:R-:W-:-:S02]  /*34a0*/  FFMA.RM R13, R27, R8, 12582913 ;  /* 0x4b4000011b0d7423 */ /* 0x000fc40000004008 */
[----:B------:R-:W-:Y:S01]  /*34b0*/  FFMA.RM R8, R29, R8, 12582913 ;  /* 0x4b4000011d087423 */ /* 0x000fe20000004008 */
[----:B------:R-:W-:Y:S01]  /*34c0*/  FFMA R21, R24, 1.925963033500011079e-08, R21 ;  /* 0x32a5706018157823 */ /* 0x000fe20000000015 */
[C---:B------:R-:W-:Y:S01]  /*34d0*/  FADD R27, R13.reuse, -12583039 ;  /* 0xcb40007f0d1b7421 */ /* 0x040fe20000000000 */
[----:B------:R-:W3:Y:S01]  /*34e0*/  MUFU.EX2 R11, R26 ;  /* 0x0000001a000b7308 */ /* 0x000ee20000000800 */
[----:B------:R-:W-:Y:S01]  /*34f0*/  FADD R29, R8, -12583039 ;  /* 0xcb40007f081d7421 */ /* 0x000fe20000000000 */
[----:B-1----:R-:W-:Y:S01]  /*3500*/  SHF.L.U32 R25, R12, 0x17, RZ ;  /* 0x000000170c197819 */ /* 0x002fe200000006ff */
[----:B------:R-:W-:Y:S01]  /*3510*/  FFMA R27, R20, 1.4426950216293334961, -R27 ;  /* 0x3fb8aa3b141b7823 */ /* 0x000fe2000000081b */
[----:B------:R-:W-:Y:S01]  /*3520*/  SHF.L.U32 R12, R13, 0x17, RZ ;  /* 0x000000170d0c7819 */ /* 0x000fe200000006ff */
[----:B------:R-:W-:Y:S01]  /*3530*/  FFMA R29, R22, 1.4426950216293334961, -R29 ;  /* 0x3fb8aa3b161d7823 */ /* 0x000fe2000000081d */
[----:B------:R-:W-:Y:S01]  /*3540*/  SHF.L.U32 R8, R8, 0x17, RZ ;  /* 0x0000001708087819 */ /* 0x000fe200000006ff */
[----:B------:R-:W-:Y:S01]  /*3550*/  FFMA R27, R20, 1.925963033500011079e-08, R27 ;  /* 0x32a57060141b7823 */ /* 0x000fe2000000001b */
[----:B------:R-:W-:Y:S01]  /*3560*/  SHF.L.U32 R20, R10, 0x17, RZ ;  /* 0x000000170a147819 */ /* 0x000fe200000006ff */
[----:B------:R-:W1:Y:S01]  /*3570*/  MUFU.EX2 R21, R21 ;  /* 0x0000001500157308 */ /* 0x000e620000000800 */
[----:B------:R-:W-:-:S03]  /*3580*/  FFMA R29, R22, 1.925963033500011079e-08, R29 ;  /* 0x32a57060161d7823 */ /* 0x000fc6000000001d */
[----:B0-----:R-:W-:Y:S01]  /*3590*/  FFMA R18, R20, R18, R9 ;  /* 0x0000001214127223 */ /* 0x001fe20000000009 */
[----:B------:R-:W-:-:S03]  /*35a0*/  SHF.L.U32 R9, R14, 0x17, RZ ;  /* 0x000000170e097819 */ /* 0x000fc600000006ff */
[----:B------:R-:W0:Y:S01]  /*35b0*/  MUFU.EX2 R10, R27 ;  /* 0x0000001b000a7308 */ /* 0x000e220000000800 */
[----:B------:R-:W-:-:S04]  /*35c0*/  FFMA R18, R25, R19, R18 ;  /* 0x0000001319127223 */ /* 0x000fc80000000012 */
[----:B--2---:R-:W-:Y:S01]  /*35d0*/  FFMA R18, R9, R17, R18 ;  /* 0x0000001109127223 */ /* 0x004fe20000000012 */
[----:B------:R-:W-:Y:S02]  /*35e0*/  SHF.L.U32 R9, R16, 0x17, RZ ;  /* 0x0000001710097819 */ /* 0x000fe400000006ff */
[----:B------:R-:W2:Y:S01]  /*35f0*/  MUFU.EX2 R29, R29 ;  /* 0x0000001d001d7308 */ /* 0x000ea20000000800 */
[----:B---3--:R-:W-:-:S04]  /*3600*/  FFMA R18, R15, R11, R18 ;  /* 0x0000000b0f127223 */ /* 0x008fc80000000012 */
[----:B-1----:R-:W-:-:S04]  /*3610*/  FFMA R9, R9, R21, R18 ;  /* 0x0000001509097223 */ /* 0x002fc80000000012 */
[----:B0-----:R-:W-:-:S04]  /*3620*/  FFMA R9, R12, R10, R9 ;  /* 0x0000000a0c097223 */ /* 0x001fc80000000009 */
[----:B--2---:R-:W-:Y:S01]  /*3630*/  FFMA R9, R8, R29, R9 ;  /* 0x0000001d08097223 */ /* 0x004fe20000000009 */
[----:B------:R-:W-:Y:S06]  /*3640*/  @P2 BRA `(.L_x_159) ;  /* 0xfffffff800a42947 */ /* 0x000fec000383ffff */
.L_x_158:
[----:B------:R-:W-:Y:S05]  /*3650*/  @!P1 BRA `(.L_x_157) ;  /* 0x0000000400789947 */ /* 0x000fea0003800000 */
[----:B------:R-:W-:Y:S02]  /*3660*/  ISETP.GE.U32.AND P1, PT, R23, 0x4, PT ;  /* 0x000000041700780c */ /* 0x000fe40003f26070 */
[----:B------:R-:W-:-:S04]  /*3670*/  LOP3.LUT R15, R3, 0x3, RZ, 0xc0, !PT ;  /* 0x00000003030f7812 */ /* 0x000fc800078ec0ff */
[----:B------:R-:W-:-:S07]  /*3680*/  ISETP.NE.AND P2, PT, R15, RZ, PT ;  /* 0x000000ff0f00720c */ /* 0x000fce0003f45270 */
[----:B------:R-:W-:Y:S06]  /*3690*/  @!P1 BRA `(.L_x_160) ;  /* 0x0000000000b49947 */ /* 0x000fec0003800000 */
[----:B------:R-:W0:Y:S02]  /*36a0*/  LDC.64 R12, c[0x0][0x3b0] ;  /* 0x0000ec00ff0c7b82 */ /* 0x000e240000000a00 */
[----:B0-----:R-:W-:-:S05]  /*36b0*/  IMAD.WIDE.U32 R12, R7, 0x4, R12 ;  /* 0x00000004070c7825 */ /* 0x001fca00078e000c */
[----:B------:R-:W2:Y:S04]  /*36c0*/  LDG.E R5, desc[UR8][R12.64] ;  /* 0x000000080c057981 */ /* 0x000ea8000c1e1900 */
[----:B------:R-:W3:Y:S04]  /*36d0*/  LDG.E R11, desc[UR8][R12.64+0x4] ;  /* 0x000004080c0b7981 */ /* 0x000ee8000c1e1900 */
[----:B------:R-:W4:Y:S04]  /*36e0*/  LDG.E R17, desc[UR8][R12.64+0x8] ;  /* 0x000008080c117981 */ /* 0x000f28000c1e1900 */
[----:B------:R-:W4:Y:S01]  /*36f0*/  LDG.E R19, desc[UR8][R12.64+0xc] ;  /* 0x00000c080c137981 */ /* 0x000f22000c1e1900 */
[----:B------:R-:W-:Y:S01]  /*3700*/  HFMA2 R21, -RZ, RZ, 0.96630859375, -0.0022525787353515625 ;  /* 0x3bbb989dff157431 */ /* 0x000fe200000001ff */
[----:B------:R-:W-:-:S02]  /*3710*/  MOV R10, 0x437c0000 ;  /* 0x437c0000000a7802 */ /* 0x000fc40000000f00 */
[----:B------:R-:W-:Y:S01]  /*3720*/  IADD3 R7, PT, PT, R7, 0x4, RZ ;  /* 0x0000000407077810 */ /* 0x000fe20007ffe0ff */
[----:B--2--5:R-:W-:-:S04]  /*3730*/  FADD R8, R5, -R2 ;  /* 0x8000000205087221 */ /* 0x024fc80000000000 */
[----:B------:R-:W-:Y:S01]  /*3740*/  FFMA.SAT R5, R8, R21, 0.5 ;  /* 0x3f00000008057423 */ /* 0x000fe20000002015 */
[----:B---3--:R-:W-:-:S03]  /*3750*/  FADD R14, R11, -R2 ;  /* 0x800000020b0e7221 */ /* 0x008fc60000000000 */
[-C--:B------:R-:W-:Y:S01]  /*3760*/  FFMA.RM R4, R5, R10.reuse, 12582913 ;  /* 0x4b40000105047423 */ /* 0x080fe2000000400a */
[-C--:B------:R-:W-:Y:S01]  /*3770*/  FFMA.SAT R5, R14, R21.reuse, 0.5 ;  /* 0x3f0000000e057423 */ /* 0x080fe20000002015 */
[--C-:B----4-:R-:W-:Y:S02]  /*3780*/  FADD R6, R17, -R2.reuse ;  /* 0x8000000211067221 */ /* 0x110fe40000000000 */
[----:B------:R-:W-:Y:S01]  /*3790*/  FADD R11, R4, -12583039 ;  /* 0xcb40007f040b7421 */ /* 0x000fe20000000000 */
[-C--:B------:R-:W-:Y:S01]  /*37a0*/  FFMA.RM R5, R5, R10.reuse, 12582913 ;  /* 0x4b40000105057423 */ /* 0x080fe2000000400a */
[-C--:B------:R-:W-:Y:S01]  /*37b0*/  FFMA.SAT R17, R6, R21.reuse, 0.5 ;  /* 0x3f00000006117423 */ /* 0x080fe20000002015 */
[----:B------:R-:W-:Y:S01]  /*37c0*/  FADD R19, R19, -R2 ;  /* 0x8000000213137221 */ /* 0x000fe20000000000 */
[----:B------:R-:W-:Y:S01]  /*37d0*/  FFMA R11, R8, 1.4426950216293334961, -R11 ;  /* 0x3fb8aa3b080b7823 */ /* 0x000fe2000000080b */
[----:B------:R-:W-:Y:S01]  /*37e0*/  FADD R13, R5, -12583039 ;  /* 0xcb40007f050d7421 */ /* 0x000fe20000000000 */
[----:B------:R-:W-:Y:S01]  /*37f0*/  SHF.L.U32 R4, R4, 0x17, RZ ;  /* 0x0000001704047819 */ /* 0x000fe200000006ff */
[----:B------:R-:W-:Y:S01]  /*3800*/  FFMA.SAT R21, R19, R21, 0.5 ;  /* 0x3f00000013157423 */ /* 0x000fe20000002015 */
[----:B------:R-:W-:Y:S01]  /*3810*/  FFMA R11, R8, 1.925963033500011079e-08, R11 ;  /* 0x32a57060080b7823 */ /* 0x000fe2000000000b */
[-C--:B------:R-:W-:Y:S01]  /*3820*/  FFMA.RM R8, R17, R10.reuse, 12582913 ;  /* 0x4b40000111087423 */ /* 0x080fe2000000400a */
[----:B------:R-:W-:Y:S01]  /*3830*/  FFMA R13, R14, 1.4426950216293334961, -R13 ;  /* 0x3fb8aa3b0e0d7823 */ /* 0x000fe2000000080d */
[----:B------:R-:W-:Y:S01]  /*3840*/  FFMA.RM R21, R21, R10, 12582913 ;  /* 0x4b40000115157423 */ /* 0x000fe2000000400a */
[----:B------:R-:W0:Y:S01]  /*3850*/  MUFU.EX2 R12, R11 ;  /* 0x0000000b000c7308 */ /* 0x000e220000000800 */
[----:B------:R-:W-:Y:S01]  /*3860*/  FADD R17, R8, -12583039 ;  /* 0xcb40007f08117421 */ /* 0x000fe20000000000 */
[----:B------:R-:W-:Y:S01]  /*3870*/  FFMA R13, R14, 1.925963033500011079e-08, R13 ;  /* 0x32a570600e0d7823 */ /* 0x000fe2000000000d */
[----:B------:R-:W-:Y:S01]  /*3880*/  FADD R10, R21, -12583039 ;  /* 0xcb40007f150a7421 */ /* 0x000fe20000000000 */
[----:B------:R-:W-:Y:S01]  /*3890*/  SHF.L.U32 R5, R5, 0x17, RZ ;  /* 0x0000001705057819 */ /* 0x000fe200000006ff */
[----:B------:R-:W-:-:S02]  /*38a0*/  FFMA R17, R6, 1.4426950216293334961, -R17 ;  /* 0x3fb8aa3b06117823 */ /* 0x000fc40000000811 */
[----:B------:R-:W-:Y:S01]  /*38b0*/  FFMA R10, R19, 1.4426950216293334961, -R10 ;  /* 0x3fb8aa3b130a7823 */ /* 0x000fe2000000080a */
[----:B------:R-:W1:Y:S01]  /*38c0*/  MUFU.EX2 R13, R13 ;  /* 0x0000000d000d7308 */ /* 0x000e620000000800 */
[----:B------:R-:W-:Y:S01]  /*38d0*/  FFMA R17, R6, 1.925963033500011079e-08, R17 ;  /* 0x32a5706006117823 */ /* 0x000fe20000000011 */
[----:B------:R-:W-:Y:S01]  /*38e0*/  SHF.L.U32 R6, R21, 0x17, RZ ;  /* 0x0000001715067819 */ /* 0x000fe200000006ff */
[----:B------:R-:W-:-:S05]  /*38f0*/  FFMA R10, R19, 1.925963033500011079e-08, R10 ;  /* 0x32a57060130a7823 */ /* 0x000fca000000000a */
[----:B------:R-:W2:Y:S01]  /*3900*/  MUFU.EX2 R17, R17 ;  /* 0x0000001100117308 */ /* 0x000ea20000000800 */
[----:B0-----:R-:W-:Y:S01]  /*3910*/  FFMA R4, R4, R12, R9 ;  /* 0x0000000c04047223 */ /* 0x001fe20000000009 */
[----:B------:R-:W-:-:S06]  /*3920*/  SHF.L.U32 R9, R8, 0x17, RZ ;  /* 0x0000001708097819 */ /* 0x000fcc00000006ff */
[----:B------:R-:W0:Y:S01]  /*3930*/  MUFU.EX2 R10, R10 ;  /* 0x0000000a000a7308 */ /* 0x000e220000000800 */
[----:B-1----:R-:W-:-:S04]  /*3940*/  FFMA R4, R5, R13, R4 ;  /* 0x0000000d05047223 */ /* 0x002fc80000000004 */
[----:B--2---:R-:W-:-:S04]  /*3950*/  FFMA R9, R9, R17, R4 ;  /* 0x0000001109097223 */ /* 0x004fc80000000004 */
[----:B0-----:R-:W-:-:S07]  /*3960*/  FFMA R9, R6, R10, R9 ;  /* 0x0000000a06097223 */ /* 0x001fce0000000009 */
.L_x_160:
[----:B------:R-:W-:Y:S05]  /*3970*/  @!P2 BRA `(.L_x_157) ;  /* 0x0000000000b0a947 */ /* 0x000fea0003800000 */
[----:B------:R-:W-:Y:S02]  /*3980*/  ISETP.NE.AND P1, PT, R15, 0x1, PT ;  /* 0x000000010f00780c */ /* 0x000fe40003f25270 */
[----:B------:R-:W-:-:S04]  /*3990*/  LOP3.LUT R4, R3, 0x1, RZ, 0xc0, !PT ;  /* 0x0000000103047812 */ /* 0x000fc800078ec0ff */
[----:B------:R-:W-:-:S07]  /*39a0*/  ISETP.NE.U32.AND P2, PT, R4, 0x1, PT ;  /* 0x000000010400780c */ /* 0x000fce0003f45070 */
[----:B------:R-:W-:Y:S06]  /*39b0*/  @!P1 BRA `(.L_x_161) ;  /* 0x0000000000649947 */ /* 0x000fec0003800000 */
[----:B------:R-:W0:Y:S02]  /*39c0*/  LDC.64 R4, c[0x0][0x3b0] ;  /* 0x0000ec00ff047b82 */ /* 0x000e240000000a00 */
[----:B0-----:R-:W-:-:S05]  /*39d0*/  IMAD.WIDE.U32 R4, R7, 0x4, R4 ;  /* 0x0000000407047825 */ /* 0x001fca00078e0004 */
[----:B------:R-:W2:Y:S04]  /*39e0*/  LDG.E R11, desc[UR8][R4.64] ;  /* 0x00000008040b7981 */ /* 0x000ea8000c1e1900 */
[----:B------:R-:W3:Y:S01]  /*39f0*/  LDG.E R15, desc[UR8][R4.64+0x4] ;  /* 0x00000408040f7981 */ /* 0x000ee2000c1e1900 */
[----:B------:R-:W-:Y:S01]  /*3a00*/  HFMA2 R6, -RZ, RZ, 0.96630859375, -0.0022525787353515625 ;  /* 0x3bbb989dff067431 */ /* 0x000fe200000001ff */
[----:B------:R-:W-:Y:S02]  /*3a10*/  MOV R13, 0x437c0000 ;  /* 0x437c0000000d7802 */ /* 0x000fe40000000f00 */
[----:B------:R-:W-:Y:S01]  /*3a20*/  IADD3 R7, PT, PT, R7, 0x2, RZ ;  /* 0x0000000207077810 */ /* 0x000fe20007ffe0ff */
[----:B--2--5:R-:W-:-:S04]  /*3a30*/  FADD R11, R11, -R2 ;  /* 0x800000020b0b7221 */ /* 0x024fc80000000000 */
[----:B------:R-:W-:Y:S01]  /*3a40*/  FFMA.SAT R8, R11, R6, 0.5 ;  /* 0x3f0000000b087423 */ /* 0x000fe20000002006 */
[----:B---3--:R-:W-:-:S03]  /*3a50*/  FADD R15, R15, -R2 ;  /* 0x800000020f0f7221 */ /* 0x008fc60000000000 */
[----:B------:R-:W-:Y:S01]  /*3a60*/  FFMA.RM R8, R8, R13, 12582913 ;  /* 0x4b40000108087423 */ /* 0x000fe2000000400d */
[----:B------:R-:W-:-:S03]  /*3a70*/  FFMA.SAT R10, R15, R6, 0.5 ;  /* 0x3f0000000f0a7423 */ /* 0x000fc60000002006 */
[----:B------:R-:W-:Y:S01]  /*3a80*/  FADD R6, R8, -12583039 ;  /* 0xcb40007f08067421 */ /* 0x000fe20000000000 */
[----:B------:R-:W-:Y:S01]  /*3a90*/  FFMA.RM R10, R10, R13, 12582913 ;  /* 0x4b4000010a0a7423 */ /* 0x000fe2000000400d */
[----:B------:R-:W-:Y:S02]  /*3aa0*/  SHF.L.U32 R8, R8, 0x17, RZ ;  /* 0x0000001708087819 */ /* 0x000fe400000006ff */
[C---:B------:R-:W-:Y:S01]  /*3ab0*/  FFMA R6, R11.reuse, 1.4426950216293334961, -R6 ;  /* 0x3fb8aa3b0b067823 */ /* 0x040fe20000000806 */
[C---:B------:R-:W-:Y:S01]  /*3ac0*/  FADD R4, R10.reuse, -12583039 ;  /* 0xcb40007f0a047421 */ /* 0x040fe20000000000 */
[----:B------:R-:W-:Y:S02]  /*3ad0*/  SHF.L.U32 R5, R10, 0x17, RZ ;  /* 0x000000170a057819 */ /* 0x000fe400000006ff */
[----:B------:R-:W-:Y:S01]  /*3ae0*/  FFMA R6, R11, 1.925963033500011079e-08, R6 ;  /* 0x32a570600b067823 */ /* 0x000fe20000000006 */
[----:B------:R-:W-:-:S04]  /*3af0*/  FFMA R4, R15, 1.4426950216293334961, -R4 ;  /* 0x3fb8aa3b0f047823 */ /* 0x000fc80000000804 */
[----:B------:R-:W-:Y:S01]  /*3b00*/  FFMA R4, R15, 1.925963033500011079e-08, R4 ;  /* 0x32a570600f047823 */ /* 0x000fe20000000004 */
[----:B------:R-:W0:Y:S08]  /*3b10*/  MUFU.EX2 R6, R6 ;  /* 0x0000000600067308 */ /* 0x000e300000000800 */
[----:B------:R-:W1:Y:S01]  /*3b20*/  MUFU.EX2 R4, R4 ;  /* 0x0000000400047308 */ /* 0x000e620000000800 */
[----:B0-----:R-:W-:-:S04]  /*3b30*/  FFMA R8, R8, R6, R9 ;  /* 0x0000000608087223 */ /* 0x001fc80000000009 */
[----:B-1----:R-:W-:-:S07]  /*3b40*/  FFMA R9, R5, R4, R8 ;  /* 0x0000000405097223 */ /* 0x002fce0000000008 */
.L_x_161:
[----:B------:R-:W-:Y:S05]  /*3b50*/  @P2 BRA `(.L_x_157) ;  /* 0x0000000000382947 */ /* 0x000fea0003800000 */
[----:B------:R-:W0:Y:S02]  /*3b60*/  LDC.64 R4, c[0x0][0x3b0] ;  /* 0x0000ec00ff047b82 */ /* 0x000e240000000a00 */
[----:B0-----:R-:W-:-:S06]  /*3b70*/  IMAD.WIDE.U32 R4, R7, 0x4, R4 ;  /* 0x0000000407047825 */ /* 0x001fcc00078e0004 */
[----:B------:R-:W2:Y:S01]  /*3b80*/  LDG.E R5, desc[UR8][R4.64] ;  /* 0x0000000804057981 */ /* 0x000ea2000c1e1900 */
[----:B------:R-:W-:Y:S01]  /*3b90*/  HFMA2 R7, -RZ, RZ, 0.96630859375, -0.0022525787353515625 ;  /* 0x3bbb989dff077431 */ /* 0x000fe200000001ff */
[----:B------:R-:W-:Y:S01]  /*3ba0*/  MOV R8, 0x437c0000 ;  /* 0x437c000000087802 */ /* 0x000fe20000000f00 */
[----:B--2--5:R-:W-:-:S04]  /*3bb0*/  FADD R6, R5, -R2 ;  /* 0x8000000205067221 */ /* 0x024fc80000000000 */
[----:B------:R-:W-:-:S04]  /*3bc0*/  FFMA.SAT R7, R6, R7, 0.5 ;  /* 0x3f00000006077423 */ /* 0x000fc80000002007 */
[----:B------:R-:W-:-:S04]  /*3bd0*/  FFMA.RM R7, R7, R8, 12582913 ;  /* 0x4b40000107077423 */ /* 0x000fc80000004008 */
[----:B------:R-:W-:-:S04]  /*3be0*/  FADD R11, R7, -12583039 ;  /* 0xcb40007f070b7421 */ /* 0x000fc80000000000 */
[----:B------:R-:W-:-:S04]  /*3bf0*/  FFMA R11, R6, 1.4426950216293334961, -R11 ;  /* 0x3fb8aa3b060b7823 */ /* 0x000fc8000000080b */
[----:B------:R-:W-:Y:S01]  /*3c00*/  FFMA R11, R6, 1.925963033500011079e-08, R11 ;  /* 0x32a57060060b7823 */ /* 0x000fe2000000000b */
[----:B------:R-:W-:-:S05]  /*3c10*/  SHF.L.U32 R6, R7, 0x17, RZ ;  /* 0x0000001707067819 */ /* 0x000fca00000006ff */
[----:B------:R-:W0:Y:S02]  /*3c20*/  MUFU.EX2 R11, R11 ;  /* 0x0000000b000b7308 */ /* 0x000e240000000800 */
[----:B0-----:R-:W-:-:S07]  /*3c30*/  FFMA R9, R6, R11, R9 ;  /* 0x0000000b06097223 */ /* 0x001fce0000000009 */
.L_x_157:
[----:B------:R-:W-:Y:S05]  /*3c40*/  @!P0 EXIT ;  /* 0x000000000000894d */ /* 0x000fea0003800000 */
[----:B------:R-:W-:Y:S01]  /*3c50*/  ISETP.GE.U32.AND P0, PT, R0, 0x7, PT ;  /* 0x000000070000780c */ /* 0x000fe20003f06070 */
[----:B------:R-:W-:Y:S01]  /*3c60*/  HFMA2 R8, -RZ, RZ, 0, 0 ;  /* 0x00000000ff087431 */ /* 0x000fe200000001ff */
[----:B-1----:R-:W-:-:S11]  /*3c70*/  LOP3.LUT R15, R3, 0x7, RZ, 0xc0, !PT ;  /* 0x00000007030f7812 */ /* 0x002fd600078ec0ff */
[----:B------:R-:W-:Y:S05]  /*3c80*/  @!P0 BRA `(.L_x_162) ;  /* 0x0000000c00788947 */ /* 0x000fea0003800000 */
[----:B------:R-:W0:Y:S01]  /*3c90*/  LDCU.64 UR6, c[0x0][0x3b0] ;  /* 0x00007600ff0677ac */ /* 0x000e220008000a00 */
[----:B------:R-:W-:Y:S01]  /*3ca0*/  LOP3.LUT R8, R3, 0x7ffffff8, RZ, 0xc0, !PT ;  /* 0x7ffffff803087812 */ /* 0x000fe200078ec0ff */
[----:B------:R-:W1:Y:S03]  /*3cb0*/  LDCU.64 UR4, c[0x0][0x3c0] ;  /* 0x00007800ff0477ac */ /* 0x000e660008000a00 */
[----:B------:R-:W-:Y:S01]  /*3cc0*/  IADD3 R12, PT, PT, -R8, RZ, RZ ;  /* 0x000000ff080c7210 */ /* 0x000fe20007ffe1ff */
[----:B0-----:R-:W-:Y:S02]  /*3cd0*/  UIADD3 UR6, UP1, UPT, UR6, 0x10, URZ ;  /* 0x0000001006067890 */ /* 0x001fe4000ff3e0ff */
[----:B-1----:R-:W-:Y:S02]  /*3ce0*/  UIADD3 UR4, UP0, UPT, UR4, 0x10, URZ ;  /* 0x0000001004047890 */ /* 0x002fe4000ff1e0ff */
[----:B------:R-:W-:-:S02]  /*3cf0*/  UIADD3.X UR7, UPT, UPT, URZ, UR7, URZ, UP1, !UPT ;  /* 0x00000007ff077290 */ /* 0x000fc40008ffe4ff */
[----:B------:R-:W-:Y:S01]  /*3d00*/  MOV R4, UR6 ;  /* 0x0000000600047c02 */ /* 0x000fe20008000f00 */
[----:B------:R-:W-:Y:S01]  /*3d10*/  UIADD3.X UR5, UPT, UPT, URZ, UR5, URZ, UP0, !UPT ;  /* 0x00000005ff057290 */ /* 0x000fe200087fe4ff */
[----:B------:R-:W-:Y:S02]  /*3d20*/  MOV R3, UR4 ;  /* 0x0000000400037c02 */ /* 0x000fe40008000f00 */
[----:B------:R-:W-:-:S03]  /*3d30*/  MOV R5, UR7 ;  /* 0x0000000700057c02 */ /* 0x000fc60008000f00 */
[----:B------:R-:W-:-:S07]  /*3d40*/  MOV R14, UR5 ;  /* 0x00000005000e7c02 */ /* 0x000fce0008000f00 */
.L_x_171:
[----:B0-----:R-:W2:Y:S01]  /*3d50*/  LDG.E R7, desc[UR8][R4.64+-0x10] ;  /* 0xfffff00804077981 */ /* 0x001ea2000c1e1900 */
[----:B------:R-:W-:Y:S01]  /*3d60*/  HFMA2 R11, -RZ, RZ, 3.7421875, 0 ;  /* 0x437c0000ff0b7431 */ /* 0x000fe200000001ff */
[----:B------:R-:W-:Y:S01]  /*3d70*/  MOV R0, 0x3bbb989d ;  /* 0x3bbb989d00007802 */ /* 0x000fe20000000f00 */
[----:B------:R-:W0:Y:S01]  /*3d80*/  MUFU.RCP R10, R9 ;  /* 0x00000009000a7308 */ /* 0x000e220000001000 */
[----:B------:R-:W-:-:S04]  /*3d90*/  IADD3 R12, PT, PT, R12, 0x8, RZ ;  /* 0x000000080c0c7810 */ /* 0x000fc80007ffe0ff */
[----:B------:R-:W-:Y:S01]  /*3da0*/  ISETP.NE.AND P2, PT, R12, RZ, PT ;  /* 0x000000ff0c00720c */ /* 0x000fe20003f45270 */
[----:B--2--5:R-:W-:-:S04]  /*3db0*/  FADD R7, R7, -R2 ;  /* 0x8000000207077221 */ /* 0x024fc80000000000 */
[----:B------:R-:W-:-:S04]  /*3dc0*/  FFMA.SAT R0, R7, R0, 0.5 ;  /* 0x3f00000007007423 */ /* 0x000fc80000002000 */
[----:B------:R-:W-:Y:S01]  /*3dd0*/  FFMA.RM R0, R0, R11, 12582913 ;  /* 0x4b40000100007423 */ /* 0x000fe2000000400b */
[----:B0-----:R-:W-:-:S03]  /*3de0*/  FFMA R11, R10, -R9, 1 ;  /* 0x3f8000000a0b7423 */ /* 0x001fc60000000809 */
[C---:B------:R-:W-:Y:S01]  /*3df0*/  FADD R6, R0.reuse, -12583039 ;  /* 0xcb40007f00067421 */ /* 0x040fe20000000000 */
[----:B------:R-:W-:Y:S01]  /*3e00*/  SHF.L.U32 R0, R0, 0x17, RZ ;  /* 0x0000001700007819 */ /* 0x000fe200000006ff */
[----:B------:R-:W-:Y:S02]  /*3e10*/  FFMA R11, R10, R11, R10 ;  /* 0x0000000b0a0b7223 */ /* 0x000fe4000000000a */
[----:B------:R-:W-:-:S04]  /*3e20*/  FFMA R6, R7, 1.4426950216293334961, -R6 ;  /* 0x3fb8aa3b07067823 */ /* 0x000fc80000000806 */
[----:B------:R-:W-:-:S04]  /*3e30*/  FFMA R6, R7, 1.925963033500011079e-08, R6 ;  /* 0x32a5706007067823 */ /* 0x000fc80000000006 */
[----:B------:R0:W1:Y:S02]  /*3e40*/  MUFU.EX2 R7, R6 ;  /* 0x0000000600077308 */ /* 0x0000640000000800 */
[----:B0-----:R-:W-:Y:S01]  /*3e50*/  MOV R6, R3 ;  /* 0x0000000300067202 */ /* 0x001fe20000000f00 */
[----:B-1----:R-:W-:-:S05]  /*3e60*/  FMUL R0, R0, R7 ;  /* 0x0000000700007220 */ /* 0x002fca0000400000 */
[----:B------:R-:W0:Y:S01]  /*3e70*/  FCHK P0, R0, R9 ;  /* 0x0000000900007302 */ /* 0x000e220000000000 */
[----:B------:R-:W-:-:S04]  /*3e80*/  FFMA R10, R0, R11, RZ ;  /* 0x0000000b000a7223 */ /* 0x000fc800000000ff */
[----:B------:R-:W-:-:S04]  /*3e90*/  FFMA R7, R10, -R9, R0 ;  /* 0x800000090a077223 */ /* 0x000fc80000000000 */
[----:B------:R-:W-:Y:S01]  /*3ea0*/  FFMA R11, R11, R7, R10 ;  /* 0x000000070b0b7223 */ /* 0x000fe2000000000a */
[----:B------:R-:W-:Y:S01]  /*3eb0*/  MOV R7, R14 ;  /* 0x0000000e00077202 */ /* 0x000fe20000000f00 */
[----:B0-----:R-:W-:Y:S06]  /*3ec0*/  @!P0 BRA `(.L_x_163) ;  /* 0x0000000000108947 */ /* 0x001fec0003800000 */
[----:B------:R-:W-:Y:S02]  /*3ed0*/  MOV R3, R9 ;  /* 0x0000000900037202 */ /* 0x000fe40000000f00 */
[----:B------:R-:W-:-:S07]  /*3ee0*/  MOV R14, 0x3f00 ;  /* 0x00003f00000e7802 */ /* 0x000fce0000000f00 */
[----:B------:R-:W-:Y:S05]  /*3ef0*/  CALL.REL.NOINC `($__internal_1_$__cuda_sm3x_div_rn_noftz_f32_slowpath) ;  /* 0x0000001800107944 */ /* 0x000fea0003c00000 */
[----:B------:R-:W-:-:S07]  /*3f00*/  MOV R11, R3 ;  /* 0x00000003000b7202 */ /* 0x000fce0000000f00 */
.L_x_163:
[----:B------:R0:W-:Y:S04]  /*3f10*/  STG.E desc[UR8][R6.64+-0x10], R11 ;  /* 0xfffff00b06007986 */ /* 0x0001e8000c101908 */
[----:B------:R-:W2:Y:S01]  /*3f20*/  LDG.E R3, desc[UR8][R4.64+-0xc] ;  /* 0xfffff40804037981 */ /* 0x000ea2000c1e1900 */
[----:B------:R-:W-:Y:S01]  /*3f30*/  MOV R0, 0x3bbb989d ;  /* 0x3bbb989d00007802 */ /* 0x000fe20000000f00 */
[----:B------:R-:W0:Y:S01]  /*3f40*/  MUFU.RCP R14, R9 ;  /* 0x00000009000e7308 */ /* 0x000e220000001000 */
[----:B------:R-:W-:Y:S01]  /*3f50*/  MOV R13, 0x437c0000 ;  /* 0x437c0000000d7802 */ /* 0x000fe20000000f00 */
[----:B0-----:R-:W-:Y:S01]  /*3f60*/  FFMA R11, R14, -R9, 1 ;  /* 0x3f8000000e0b7423 */ /* 0x001fe20000000809 */
[----:B--2---:R-:W-:-:S04]  /*3f70*/  FADD R3, R3, -R2 ;  /* 0x8000000203037221 */ /* 0x004fc80000000000 */
[----:B------:R-:W-:-:S04]  /*3f80*/  FFMA.SAT R0, R3, R0, 0.5 ;  /* 0x3f00000003007423 */ /* 0x000fc80000002000 */
[----:B------:R-:W-:-:S04]  /*3f90*/  FFMA.RM R0, R0, R13, 12582913 ;  /* 0x4b40000100007423 */ /* 0x000fc8000000400d */
[C---:B------:R-:W-:Y:S01]  /*3fa0*/  FADD R10, R0.reuse, -12583039 ;  /* 0xcb40007f000a7421 */ /* 0x040fe20000000000 */
[----:B------:R-:W-:-:S03]  /*3fb0*/  SHF.L.U32 R0, R0, 0x17, RZ ;  /* 0x0000001700007819 */ /* 0x000fc600000006ff */
[----:B------:R-:W-:-:S04]  /*3fc0*/  FFMA R10, R3, 1.4426950216293334961, -R10 ;  /* 0x3fb8aa3b030a7823 */ /* 0x000fc8000000080a */
[----:B------:R-:W-:-:S04]  /*3fd0*/  FFMA R10, R3, 1.925963033500011079e-08, R10 ;  /* 0x32a57060030a7823 */ /* 0x000fc8000000000a */
[----:B------:R-:W0:Y:S02]  /*3fe0*/  MUFU.EX2 R3, R10 ;  /* 0x0000000a00037308 */ /* 0x000e240000000800 */
[----:B0-----:R-:W-:Y:S01]  /*3ff0*/  FMUL R16, R0, R3 ;  /* 0x0000000300107220 */ /* 0x001fe20000400000 */
[----:B------:R-:W-:-:S05]  /*4000*/  FFMA R0, R14, R11, R14 ;  /* 0x0000000b0e007223 */ /* 0x000fca000000000e */
[----:B------:R-:W0:Y:S01]  /*4010*/  FCHK P0, R16, R9 ;  /* 0x0000000910007302 */ /* 0x000e220000000000 */
[----:B------:R-:W-:-:S04]  /*4020*/  FFMA R3, R0, R16, RZ ;  /* 0x0000001000037223 */ /* 0x000fc800000000ff */
[----:B------:R-:W-:-:S04]  /*4030*/  FFMA R14, R3, -R9, R16 ;  /* 0x80000009030e7223 */ /* 0x000fc80000000010 */
[----:B------:R-:W-:Y:S01]  /*4040*/  FFMA R3, R0, R14, R3 ;  /* 0x0000000e00037223 */ /* 0x000fe20000000003 */
[----:B0-----:R-:W-:Y:S06]  /*4050*/  @!P0 BRA `(.L_x_164) ;  /* 0x0000000000108947 */ /* 0x001fec0003800000 */
[----:B------:R-:W-:Y:S02]  /*4060*/  MOV R0, R16 ;  /* 0x0000001000007202 */ /* 0x000fe40000000f00 */
[----:B------:R-:W-:Y:S02]  /*4070*/  MOV R3, R9 ;  /* 0x0000000900037202 */ /* 0x000fe40000000f00 */
[----:B------:R-:W-:-:S07]  /*4080*/  MOV R14, 0x40a0 ;  /* 0x000040a0000e7802 */ /* 0x000fce0000000f00 */
[----:B------:R-:W-:Y:S05]  /*4090*/  CALL.REL.NOINC `($__internal_1_$__cuda_sm3x_div_rn_noftz_f32_slowpath) ;  /* 0x0000001400a87944 */ /* 0x000fea0003c00000 */
.L_x_164:
[----:B------:R0:W-:Y:S04]  /*40a0*/  STG.E desc[UR8][R6.64+-0xc], R3 ;  /* 0xfffff40306007986 */ /* 0x0001e8000c101908 */
[----:B------:R-:W2:Y:S01]  /*40b0*/  LDG.E R11, desc[UR8][R4.64+-0x8] ;  /* 0xfffff808040b7981 */ /* 0x000ea2000c1e1900 */
[----:B------:R-:W-:Y:S01]  /*40c0*/  HFMA2 R0, -RZ, RZ, 0.96630859375, -0.0022525787353515625 ;  /* 0x3bbb989dff007431 */ /* 0x000fe200000001ff */
[----:B------:R-:W-:Y:S01]  /*40d0*/  MOV R13, 0x437c0000 ;  /* 0x437c0000000d7802 */ /* 0x000fe20000000f00 */
[----:B------:R-:W1:Y:S01]  /*40e0*/  MUFU.RCP R14, R9 ;  /* 0x00000009000e7308 */ /* 0x000e620000001000 */
[----:B--2---:R-:W-:-:S04]  /*40f0*/  FADD R11, R11, -R2 ;  /* 0x800000020b0b7221 */ /* 0x004fc80000000000 */
[----:B------:R-:W-:-:S04]  /*4100*/  FFMA.SAT R0, R11, R0, 0.5 ;  /* 0x3f0000000b007423 */ /* 0x000fc80000002000 */
[----:B------:R-:W-:-:S04]  /*4110*/  FFMA.RM R0, R0, R13, 12582913 ;  /* 0x4b40000100007423 */ /* 0x000fc8000000400d */
[C---:B------:R-:W-:Y:S01]  /*4120*/  FADD R10, R0.reuse, -12583039 ;  /* 0xcb40007f000a7421 */ /* 0x040fe20000000000 */
[----:B------:R-:W-:-:S03]  /*4130*/  SHF.L.U32 R0, R0, 0x17, RZ ;  /* 0x0000001700007819 */ /* 0x000fc600000006ff */
[----:B------:R-:W-:-:S04]  /*4140*/  FFMA R10, R11, 1.4426950216293334961, -R10 ;  /* 0x3fb8aa3b0b0a7823 */ /* 0x000fc8000000080a */
[----:B------:R-:W-:Y:S01]  /*4150*/  FFMA R10, R11, 1.925963033500011079e-08, R10 ;  /* 0x32a570600b0a7823 */ /* 0x000fe2000000000a */
[----:B-1----:R-:W-:-:S03]  /*4160*/  FFMA R11, R14, -R9, 1 ;  /* 0x3f8000000e0b7423 */ /* 0x002fc60000000809 */
[----:B0-----:R-:W0:Y:S02]  /*4170*/  MUFU.EX2 R3, R10 ;  /* 0x0000000a00037308 */ /* 0x001e240000000800 */
        /* <DEDUP_REMOVED lines=11> */
.L_x_165:
[----:B------:R0:W-:Y:S04]  /*4230*/  STG.E desc[UR8][R6.64+-0x8], R3 ;  /* 0xfffff80306007986 */ /* 0x0001e8000c101908 */
[----:B------:R-:W2:Y:S01]  /*4240*/  LDG.E R11, desc[UR8][R4.64+-0x4] ;  /* 0xfffffc08040b7981 */ /* 0x000ea2000c1e1900 */
[----:B------:R-:W-:Y:S01]  /*4250*/  MOV R0, 0x3bbb989d ;  /* 0x3bbb989d00007802 */ /* 0x000fe20000000f00 */
[----:B------:R-:W1:Y:S01]  /*4260*/  MUFU.RCP R14, R9 ;  /* 0x00000009000e7308 */ /* 0x000e620000001000 */
[----:B------:R-:W-:Y:S01]  /*4270*/  MOV R13, 0x437c0000 ;  /* 0x437c0000000d7802 */ /* 0x000fe20000000f00 */
        /* <DEDUP_REMOVED lines=20> */
.L_x_166:
        /* <DEDUP_REMOVED lines=25> */
.L_x_167:
        /* <DEDUP_REMOVED lines=25> */
.L_x_168:
        /* <DEDUP_REMOVED lines=25> */
.L_x_169:
        /* <DEDUP_REMOVED lines=25> */
[----:B------:R-:W-:-:S07]  /*4a00*/  MOV R11, R3 ;  /* 0x00000003000b7202 */ /* 0x000fce0000000f00 */
.L_x_170:
[----:B------:R0:W-:Y:S01]  /*4a10*/  STG.E desc[UR8][R6.64+0xc], R11 ;  /* 0x00000c0b06007986 */ /* 0x0001e2000c101908 */
[----:B------:R-:W-:Y:S02]  /*4a20*/  IADD3 R4, P0, PT, R4, 0x20, RZ ;  /* 0x0000002004047810 */ /* 0x000fe40007f1e0ff */
[----:B------:R-:W-:Y:S02]  /*4a30*/  IADD3 R3, P1, PT, R6, 0x20, RZ ;  /* 0x0000002006037810 */ /* 0x000fe40007f3e0ff */
[----:B------:R-:W-:Y:S02]  /*4a40*/  IADD3.X R5, PT, PT, RZ, R5, RZ, P0, !PT ;  /* 0x00000005ff057210 */ /* 0x000fe400007fe4ff */
[----:B------:R-:W-:Y:S01]  /*4a50*/  IADD3.X R14, PT, PT, RZ, R7, RZ, P1, !PT ;  /* 0x00000007ff0e7210 */ /* 0x000fe20000ffe4ff */
[----:B------:R-:W-:Y:S08]  /*4a60*/  @P2 BRA `(.L_x_171) ;  /* 0xfffffff000b82947 */ /* 0x000ff0000383ffff */
.L_x_162:
[----:B------:R-:W-:-:S13]  /*4a70*/  ISETP.NE.AND P0, PT, R15, RZ, PT ;  /* 0x000000ff0f00720c */ /* 0x000fda0003f05270 */
[----:B------:R-:W-:Y:S05]  /*4a80*/  @!P0 EXIT ;  /* 0x000000000000894d */ /* 0x000fea0003800000 */
[----:B------:R-:W1:Y:S01]  /*4a90*/  LDCU UR4, c[0x0][0x3d0] ;  /* 0x00007a00ff0477ac */ /* 0x000e620008000800 */
[----:B------:R-:W-:Y:S01]  /*4aa0*/  ISETP.GE.U32.AND P0, PT, R15, 0x4, PT ;  /* 0x000000040f00780c */ /* 0x000fe20003f06070 */
[----:B-1----:R-:W-:-:S12]  /*4ab0*/  ULOP3.LUT UR4, UR4, 0x3, URZ, 0xc0, !UPT ;  /* 0x0000000304047892 */ /* 0x002fd8000f8ec0ff */
[----:B------:R-:W-:Y:S05]  /*4ac0*/  @!P0 BRA `(.L_x_172) ;  /* 0x0000000400a48947 */ /* 0x000fea0003800000 */
[----:B------:R-:W1:Y:S02]  /*4ad0*/  LDC.64 R4, c[0x0][0x3b0] ;  /* 0x0000ec00ff047b82 */ /* 0x000e640000000a00 */
[----:B-1----:R-:W-:-:S05]  /*4ae0*/  IMAD.WIDE.U32 R4, R8, 0x4, R4 ;  /* 0x0000000408047825 */ /* 0x002fca00078e0004 */
[----:B------:R-:W2:Y:S01]  /*4af0*/  LDG.E R3, desc[UR8][R4.64] ;  /* 0x0000000804037981 */ /* 0x000ea2000c1e1900 */
[----:B------:R-:W-:Y:S01]  /*4b00*/  HFMA2 R0, -RZ, RZ, 0.96630859375, -0.0022525787353515625 ;  /* 0x3bbb989dff007431 */ /* 0x000fe200000001ff */
[----:B0-----:R-:W-:Y:S01]  /*4b10*/  MOV R7, 0x437c0000 ;  /* 0x437c000000077802 */ /* 0x001fe20000000f00 */
[----:B------:R-:W0:Y:S01]  /*4b20*/  MUFU.RCP R10, R9 ;  /* 0x00000009000a7308 */ /* 0x000e220000001000 */
[----:B--2--5:R-:W-:-:S04]  /*4b30*/  FADD R3, R3, -R2 ;  /* 0x8000000203037221 */ /* 0x024fc80000000000 */
[----:B------:R-:W-:-:S04]  /*4b40*/  FFMA.SAT R0, R3, R0, 0.5 ;  /* 0x3f00000003007423 */ /* 0x000fc80000002000 */
[----:B------:R-:W-:Y:S01]  /*4b50*/  FFMA.RM R0, R0, R7, 12582913 ;  /* 0x4b40000100007423 */ /* 0x000fe20000004007 */
[----:B0-----:R-:W-:-:S03]  /*4b60*/  FFMA R7, R10, -R9, 1 ;  /* 0x3f8000000a077423 */ /* 0x001fc60000000809 */
        /* <DEDUP_REMOVED lines=16> */
.L_x_173:
[----:B------:R-:W0:Y:S02]  /*4c70*/  LDC.64 R6, c[0x0][0x3c0] ;  /* 0x0000f000ff067b82 */ /* 0x000e240000000a00 */
[----:B0-----:R-:W-:-:S05]  /*4c80*/  IMAD.WIDE.U32 R6, R8, 0x4, R6 ;  /* 0x0000000408067825 */ /* 0x001fca00078e0006 */
        /* <DEDUP_REMOVED lines=25> */
.L_x_174:
        /* <DEDUP_REMOVED lines=25> */
.L_x_175:
        /* <DEDUP_REMOVED lines=12> */
[----:B------:R-:W-:Y:S01]  /*5070*/  FFMA R11, R0, 1.925963033500011079e-08, R11 ;  /* 0x32a57060000b7823 */ /* 0x000fe2000000000b */
[----:B------:R-:W-:-:S05]  /*5080*/  FFMA R0, R12, R3, R12 ;  /* 0x000000030c007223 */ /* 0x000fca000000000c */
[----:B------:R-:W0:Y:S02]  /*5090*/  MUFU.EX2 R11, R11 ;  /* 0x0000000b000b7308 */ /* 0x000e240000000800 */
[----:B0-----:R-:W-:-:S06]  /*50a0*/  FMUL R10, R10, R11 ;  /* 0x0000000b0a0a7220 */ /* 0x001fcc0000400000 */
        /* <DEDUP_REMOVED lines=9> */
.L_x_176:
[----:B------:R1:W-:Y:S01]  /*5140*/  STG.E desc[UR8][R6.64+0xc], R3 ;  /* 0x00000c0306007986 */ /* 0x0003e2000c101908 */
[----:B------:R-:W-:-:S07]  /*5150*/  IADD3 R8, PT, PT, R8, 0x4, RZ ;  /* 0x0000000408087810 */ /* 0x000fce0007ffe0ff */
.L_x_172:
[----:B------:R-:W-:-:S13]  /*5160*/  ISETP.NE.AND P0, PT, RZ, UR4, PT ;  /* 0x00000004ff007c0c */ /* 0x000fda000bf05270 */
[----:B------:R-:W-:Y:S05]  /*5170*/  @!P0 EXIT ;  /* 0x000000000000894d */ /* 0x000fea0003800000 */
[----:B------:R-:W-:-:S09]  /*5180*/  UISETP.NE.AND UP0, UPT, UR4, 0x1, UPT ;  /* 0x000000010400788c */ /* 0x000fd2000bf05270 */
[----:B------:R-:W-:Y:S05]  /*5190*/  BRA.U !UP0, `(.L_x_177) ;  /* 0x0000000108dc7547 */ /* 0x000fea000b800000 */
[----:B01----:R-:W0:Y:S02]  /*51a0*/  LDC.64 R6, c[0x0][0x3b0] ;  /* 0x0000ec00ff067b82 */ /* 0x003e240000000a00 */
[----:B0-----:R-:W-:-:S05]  /*51b0*/  IMAD.WIDE.U32 R6, R8, 0x4, R6 ;  /* 0x0000000408067825 */ /* 0x001fca00078e0006 */
[----:B------:R-:W2:Y:S01]  /*51c0*/  LDG.E R3, desc[UR8][R6.64] ;  /* 0x0000000806037981 */ /* 0x000ea2000c1e1900 */
[----:B------:R-:W-:Y:S01]  /*51d0*/  HFMA2 R0, -RZ, RZ, 0.96630859375, -0.0022525787353515625 ;  /* 0x3bbb989dff007431 */ /* 0x000fe200000001ff */
[----:B------:R-:W-:Y:S01]  /*51e0*/  MOV R5, 0x437c0000 ;  /* 0x437c000000057802 */ /* 0x000fe20000000f00 */
        /* <DEDUP_REMOVED lines=21> */
.L_x_178:
[----:B------:R-:W0:Y:S02]  /*5340*/  LDC.64 R4, c[0x0][0x3c0] ;  /* 0x0000f000ff047b82 */ /* 0x000e240000000a00 */
[----:B0-----:R-:W-:-:S05]  /*5350*/  IMAD.WIDE.U32 R4, R8, 0x4, R4 ;  /* 0x0000000408047825 */ /* 0x001fca00078e0004 */
        /* <DEDUP_REMOVED lines=25> */
.L_x_179:
[----:B------:R2:W-:Y:S01]  /*54f0*/  STG.E desc[UR8][R4.64+0x4], R3 ;  /* 0x0000040304007986 */ /* 0x0005e2000c101908 */
[----:B------:R-:W-:-:S07]  /*5500*/  IADD3 R8, PT, PT, R8, 0x2, RZ ;  /* 0x0000000208087810 */ /* 0x000fce0007ffe0ff */
.L_x_177:
[----:B------:R-:W3:Y:S02]  /*5510*/  LDC R0, c[0x0][0x3d0] ;  /* 0x0000f400ff007b82 */ /* 0x000ee40000000800 */
[----:B---3--:R-:W-:-:S04]  /*5520*/  LOP3.LUT R0, R0, 0x1, RZ, 0xc0, !PT ;  /* 0x0000000100007812 */ /* 0x008fc800078ec0ff */
[----:B------:R-:W-:-:S13]  /*5530*/  ISETP.NE.U32.AND P0, PT, R0, 0x1, PT ;  /* 0x000000010000780c */ /* 0x000fda0003f05070 */
[----:B------:R-:W-:Y:S05]  /*5540*/  @P0 EXIT ;  /* 0x000000000000094d */ /* 0x000fea0003800000 */
[----:B--2---:R-:W2:Y:S02]  /*5550*/  LDC.64 R4, c[0x0][0x3b0] ;  /* 0x0000ec00ff047b82 */ /* 0x004ea40000000a00 */
[----:B--2---:R-:W-:-:S06]  /*5560*/  IMAD.WIDE.U32 R4, R8, 0x4, R4 ;  /* 0x0000000408047825 */ /* 0x004fcc00078e0004 */
[----:B------:R-:W2:Y:S01]  /*5570*/  LDG.E R5, desc[UR8][R4.64] ;  /* 0x0000000804057981 */ /* 0x000ea2000c1e1900 */
[----:B-1----:R-:W-:Y:S01]  /*5580*/  HFMA2 R3, -RZ, RZ, 0.96630859375, -0.0022525787353515625 ;  /* 0x3bbb989dff037431 */ /* 0x002fe200000001ff */
[----:B0-----:R-:W-:Y:S01]  /*5590*/  MOV R7, 0x437c0000 ;  /* 0x437c000000077802 */ /* 0x001fe20000000f00 */
[----:B------:R-:W0:Y:S01]  /*55a0*/  MUFU.RCP R6, R9 ;  /* 0x0000000900067308 */ /* 0x000e220000001000 */
[----:B--2--5:R-:W-:Y:S01]  /*55b0*/  FADD R2, R5, -R2 ;  /* 0x8000000205027221 */ /* 0x024fe20000000000 */
[----:B0-----:R-:W-:-:S03]  /*55c0*/  FFMA R5, R6, -R9, 1 ;  /* 0x3f80000006057423 */ /* 0x001fc60000000809 */
[----:B------:R-:W-:-:S04]  /*55d0*/  FFMA.SAT R0, R2, R3, 0.5 ;  /* 0x3f00000002007423 */ /* 0x000fc80000002003 */
[----:B------:R-:W-:-:S04]  /*55e0*/  FFMA.RM R0, R0, R7, 12582913 ;  /* 0x4b40000100007423 */ /* 0x000fc80000004007 */
[C---:B------:R-:W-:Y:S01]  /*55f0*/  FADD R3, R0.reuse, -12583039 ;  /* 0xcb40007f00037421 */ /* 0x040fe20000000000 */
[----:B------:R-:W-:-:S03]  /*5600*/  SHF.L.U32 R0, R0, 0x17, RZ ;  /* 0x0000001700007819 */ /* 0x000fc600000006ff */
[----:B------:R-:W-:-:S04]  /*5610*/  FFMA R3, R2, 1.4426950216293334961, -R3 ;  /* 0x3fb8aa3b02037823 */ /* 0x000fc80000000803 */
[----:B------:R-:W-:-:S06]  /*5620*/  FFMA R3, R2, 1.925963033500011079e-08, R3 ;  /* 0x32a5706002037823 */ /* 0x000fcc0000000003 */
        /* <DEDUP_REMOVED lines=13> */
.L_x_180:
[----:B------:R-:W0:Y:S02]  /*5700*/  LDC.64 R2, c[0x0][0x3c0] ;  /* 0x0000f000ff027b82 */ /* 0x000e240000000a00 */
[----:B0-----:R-:W-:-:S05]  /*5710*/  IMAD.WIDE.U32 R8, R8, 0x4, R2 ;  /* 0x0000000408087825 */ /* 0x001fca00078e0002 */
[----:B------:R-:W-:Y:S01]  /*5720*/  STG.E desc[UR8][R8.64], R5 ;  /* 0x0000000508007986 */ /* 0x000fe2000c101908 */
[----:B------:R-:W-:Y:S05]  /*5730*/  EXIT ;  /* 0x000000000000794d */ /* 0x000fea0003800000 */
        .weak           $__internal_1_$__cuda_sm3x_div_rn_noftz_f32_slowpath
        .type           $__internal_1_$__cuda_sm3x_div_rn_noftz_f32_slowpath,@function
        .size           $__internal_1_$__cuda_sm3x_div_rn_noftz_f32_slowpath,(.L_x_229 - $__internal_1_$__cuda_sm3x_div_rn_noftz_f32_slowpath)
$__internal_1_$__cuda_sm3x_div_rn_noftz_f32_slowpath:
[----:B------:R-:W-:Y:S02]  /*5740*/  SHF.R.U32.HI R11, RZ, 0x17, R3 ;  /* 0x00000017ff0b7819 */ /* 0x000fe40000011603 */
[----:B------:R-:W-:Y:S02]  /*5750*/  SHF.R.U32.HI R16, RZ, 0x17, R0 ;  /* 0x00000017ff107819 */ /* 0x000fe40000011600 */
[----:B------:R-:W-:Y:S02]  /*5760*/  LOP3.LUT R11, R11, 0xff, RZ, 0xc0, !PT ;  /* 0x000000ff0b0b7812 */ /* 0x000fe400078ec0ff */
[----:B------:R-:W-:Y:S02]  /*5770*/  LOP3.LUT R16, R16, 0xff, RZ, 0xc0, !PT ;  /* 0x000000ff10107812 */ /* 0x000fe400078ec0ff */
[----:B------:R-:W-:Y:S02]  /*5780*/  IADD3 R17, PT, PT, R11, -0x1, RZ ;  /* 0xffffffff0b117810 */ /* 0x000fe40007ffe0ff */
[----:B------:R-:W-:-:S02]  /*5790*/  IADD3 R13, PT, PT, R16, -0x1, RZ ;  /* 0xffffffff100d7810 */ /* 0x000fc40007ffe0ff */
[----:B------:R-:W-:-:S04]  /*57a0*/  ISETP.GT.U32.AND P0, PT, R17, 0xfd, PT ;  /* 0x000000fd1100780c */ /* 0x000fc80003f04070 */
[----:B------:R-:W-:-:S13]  /*57b0*/  ISETP.GT.U32.OR P0, PT, R13, 0xfd, P0 ;  /* 0x000000fd0d00780c */ /* 0x000fda0000704470 */
[----:B------:R-:W-:Y:S01]  /*57c0*/  @!P0 MOV R10, RZ ;  /* 0x000000ff000a8202 */ /* 0x000fe20000000f00 */
        /* <DEDUP_REMOVED lines=19> */
[----:B------:R-:W-:Y:S01]  /*5900*/  @P0 MOV R10, RZ ;  /* 0x000000ff000a0202 */ /* 0x000fe20000000f00 */
[----:B------:R-:W-:Y:S01]  /*5910*/  @!P0 FFMA R0, R0, 1.84467440737095516160e+19, RZ ;  /* 0x5f80000000008823 */ /* 0x000fe200000000ff */
[----:B------:R-:W-:Y:S01]  /*5920*/  @!P0 MOV R10, 0xffffffc0 ;  /* 0xffffffc0000a8802 */ /* 0x000fe20000000f00 */
[----:B------:R-:W-:-:S03]  /*5930*/  @!P1 FFMA R3, R3, 1.84467440737095516160e+19, RZ ;  /* 0x5f80000003039823 */ /* 0x000fc600000000ff */
[----:B------:R-:W-:-:S07]  /*5940*/  @!P1 IADD3 R10, PT, PT, R10, 0x40, RZ ;  /* 0x000000400a0a9810 */ /* 0x000fce0007ffe0ff */
.L_x_181:
[----:B------:R-:W-:Y:S02]  /*5950*/  LEA R18, R11, 0xc0800000, 0x17 ;  /* 0xc08000000b127811 */ /* 0x000fe400078eb8ff */
[----:B------:R-:W-:Y:S02]  /*5960*/  IADD3 R16, PT, PT, R16, -0x7f, RZ ;  /* 0xffffff8110107810 */ /* 0x000fe40007ffe0ff */
[----:B------:R-:W-:-:S03]  /*5970*/  IADD3 R17, PT, PT, -R18, R3, RZ ;  /* 0x0000000312117210 */ /* 0x000fc60007ffe1ff */
[C---:B------:R-:W-:Y:S01]  /*5980*/  IMAD R0, R16.reuse, -0x800000, R0 ;  /* 0xff80000010007824 */ /* 0x040fe200078e0200 */
[----:B------:R0:W1:Y:S01]  /*5990*/  MUFU.RCP R18, R17 ;  /* 0x0000001100127308 */ /* 0x0000620000001000 */
[----:B------:R-:W-:Y:S01]  /*59a0*/  FADD.FTZ R13, -R17, -RZ ;  /* 0x800000ff110d7221 */ /* 0x000fe20000010100 */
[----:B0-----:R-:W-:-:S04]  /*59b0*/  IADD3 R17, PT, PT, R16, 0x7f, -R11 ;  /* 0x0000007f10117810 */ /* 0x001fc80007ffe80b */
[----:B------:R-:W-:Y:S01]  /*59c0*/  IADD3 R17, PT, PT, R17, R10, RZ ;  /* 0x0000000a11117210 */ /* 0x000fe20007ffe0ff */
        /* <DEDUP_REMOVED lines=8> */
[----:B------:R-:W-:-:S04]  /*5a50*/  LOP3.LUT R11, R11, 0xff, RZ, 0xc0, !PT ;  /* 0x000000ff0b0b7812 */ /* 0x000fc800078ec0ff */
[----:B------:R-:W-:-:S04]  /*5a60*/  IADD3 R11, PT, PT, R11, R17, RZ ;  /* 0x000000110b0b7210 */ /* 0x000fc80007ffe0ff */
[----:B------:R-:W-:-:S04]  /*5a70*/  IADD3 R10, PT, PT, R11, -0x1, RZ ;  /* 0xffffffff0b0a7810 */ /* 0x000fc80007ffe0ff */
        /* <DEDUP_REMOVED lines=10> */
[C---:B------:R-:W-:Y:S02]  /*5b20*/  ISETP.NE.AND P3, PT, R11.reuse, RZ, PT ;  /* 0x000000ff0b00720c */ /* 0x040fe40003f65270 */
[----:B------:R-:W-:Y:S02]  /*5b30*/  ISETP.NE.AND P1, PT, R11, RZ, PT ;  /* 0x000000ff0b00720c */ /* 0x000fe40003f25270 */
[----:B------:R-:W-:Y:S01]  /*5b40*/  LOP3.LUT R16, R10, 0x7fffff, RZ, 0xc0, !PT ;  /* 0x007fffff0a107812 */ /* 0x000fe200078ec0ff */
[CCC-:B------:R-:W-:Y:S01]  /*5b50*/  FFMA.RP R10, R3.reuse, R13.reuse, R18.reuse ;  /* 0x0000000d030a7223 */ /* 0x1c0fe20000008012 */
[----:B------:R-:W-:Y:S01]  /*5b60*/  FFMA.RM R3, R3, R13, R18 ;  /* 0x0000000d03037223 */ /* 0x000fe20000004012 */
[----:B------:R-:W-:Y:S02]  /*5b70*/  IADD3 R13, PT, PT, R11, 0x20, RZ ;  /* 0x000000200b0d7810 */ /* 0x000fe40007ffe0ff */
[----:B------:R-:W-:-:S02]  /*5b80*/  LOP3.LUT R16, R16, 0x800000, RZ, 0xfc, !PT ;  /* 0x0080000010107812 */ /* 0x000fc400078efcff */
[----:B------:R-:W-:Y:S02]  /*5b90*/  IADD3 R11, PT, PT, -R11, RZ, RZ ;  /* 0x000000ff0b0b7210 */ /* 0x000fe40007ffe1ff */
[----:B------:R-:W-:Y:S02]  /*5ba0*/  SHF.L.U32 R13, R16, R13, RZ ;  /* 0x0000000d100d7219 */ /* 0x000fe400000006ff */
[----:B------:R-:W-:Y:S02]  /*5bb0*/  FSETP.NEU.FTZ.AND P0, PT, R10, R3, PT ;  /* 0x000000030a00720b */ /* 0x000fe40003f1d000 */
[----:B------:R-:W-:Y:S02]  /*5bc0*/  SEL R3, R11, RZ, P3 ;  /* 0x000000ff0b037207 */ /* 0x000fe40001800000 */
[----:B------:R-:W-:Y:S02]  /*5bd0*/  ISETP.NE.AND P1, PT, R13, RZ, P1 ;  /* 0x000000ff0d00720c */ /* 0x000fe40000f25270 */
[----:B------:R-:W-:-:S02]  /*5be0*/  SHF.R.U32.HI R3, RZ, R3, R16 ;  /* 0x00000003ff037219 */ /* 0x000fc40000011610 */
[----:B------:R-:W-:Y:S02]  /*5bf0*/  PLOP3.LUT P0, PT, P0, P1, PT, 0xf8, 0x8f ;  /* 0x00000000008f781c */ /* 0x000fe40000703f70 */
[----:B------:R-:W-:Y:S02]  /*5c00*/  SHF.R.U32.HI R11, RZ, 0x1, R3 ;  /* 0x00000001ff0b7819 */ /* 0x000fe40000011603 */
[----:B------:R-:W-:-:S04]  /*5c10*/  SEL R10, RZ, 0x1, !P0 ;  /* 0x00000001ff0a7807 */ /* 0x000fc80004000000 */
[----:B------:R-:W-:-:S04]  /*5c20*/  LOP3.LUT R10, R10, 0x1, R11, 0xf8, !PT ;  /* 0x000000010a0a7812 */ /* 0x000fc800078ef80b */
[----:B------:R-:W-:-:S04]  /*5c30*/  LOP3.LUT R10, R10, R3, RZ, 0xc0, !PT ;  /* 0x000000030a0a7212 */ /* 0x000fc800078ec0ff */
[----:B------:R-:W-:-:S04]  /*5c40*/  IADD3 R11, PT, PT, R11, R10, RZ ;  /* 0x0000000a0b0b7210 */ /* 0x000fc80007ffe0ff */
[----:B------:R-:W-:Y:S01]  /*5c50*/  LOP3.LUT R0, R11, R0, RZ, 0xfc, !PT ;  /* 0x000000000b007212 */ /* 0x000fe200078efcff */
[----:B------:R-:W-:Y:S06]  /*5c60*/  BRA `(.L_x_188) ;  /* 0x0000000000347947 */ /* 0x000fec0003800000 */
.L_x_187:
[----:B------:R-:W-:-:S04]  /*5c70*/  LOP3.LUT R0, R0, 0x80000000, RZ, 0xc0, !PT ;  /* 0x8000000000007812 */ /* 0x000fc800078ec0ff */
[----:B------:R-:W-:Y:S01]  /*5c80*/  LOP3.LUT R0, R0, 0x7f800000, RZ, 0xfc, !PT ;  /* 0x7f80000000007812 */ /* 0x000fe200078efcff */
[----:B------:R-:W-:Y:S06]  /*5c90*/  BRA `(.L_x_188) ;  /* 0x0000000000287947 */ /* 0x000fec0003800000 */
.L_x_186:
[----:B------:R-:W-:Y:S01]  /*5ca0*/  LEA R0, R17, R0, 0x17 ;  /* 0x0000000011007211 */ /* 0x000fe200078eb8ff */
[----:B------:R-:W-:Y:S06]  /*5cb0*/  BRA `(.L_x_188) ;  /* 0x0000000000207947 */ /* 0x000fec0003800000 */
.L_x_185:
[----:B------:R-:W-:-:S04]  /*5cc0*/  LOP3.LUT R0, R3, 0x80000000, R0, 0x48, !PT ;  /* 0x8000000003007812 */ /* 0x000fc800078e4800 */
[----:B------:R-:W-:Y:S01]  /*5cd0*/  LOP3.LUT R0, R0, 0x7f800000, RZ, 0xfc, !PT ;  /* 0x7f80000000007812 */ /* 0x000fe200078efcff */
[----:B------:R-:W-:Y:S06]  /*5ce0*/  BRA `(.L_x_188) ;  /* 0x0000000000147947 */ /* 0x000fec0003800000 */
.L_x_184:
[----:B------:R-:W-:Y:S01]  /*5cf0*/  LOP3.LUT R0, R3, 0x80000000, R0, 0x48, !PT ;  /* 0x8000000003007812 */ /* 0x000fe200078e4800 */
[----:B------:R-:W-:Y:S06]  /*5d00*/  BRA `(.L_x_188) ;  /* 0x00000000000c7947 */ /* 0x000fec0003800000 */
.L_x_183:
[----:B------:R-:W0:Y:S01]  /*5d10*/  MUFU.RSQ R0, -QNAN ;  /* 0xffc0000000007908 */ /* 0x000e220000001400 */
[----:B------:R-:W-:Y:S05]  /*5d20*/  BRA `(.L_x_188) ;  /* 0x0000000000047947 */ /* 0x000fea0003800000 */
.L_x_182:
[----:B------:R-:W-:-:S07]  /*5d30*/  FADD.FTZ R0, R0, R3 ;  /* 0x0000000300007221 */ /* 0x000fce0000010000 */
.L_x_188:
[----:B------:R-:W-:Y:S01]  /*5d40*/  HFMA2 R11, -RZ, RZ, 0, 0 ;  /* 0x00000000ff0b7431 */ /* 0x000fe200000001ff */
[----:B------:R-:W-:Y:S02]  /*5d50*/  MOV R10, R14 ;  /* 0x0000000e000a7202 */ /* 0x000fe40000000f00 */
[----:B0-----:R-:W-:Y:S02]  /*5d60*/  MOV R3, R0 ;  /* 0x0000000000037202 */ /* 0x001fe40000000f00 */
[----:B------:R-:W-:Y:S05]  /*5d70*/  RET.REL.NODEC R10 `(_Z12forward_propPfS_S_S_S_S_S_S_S_iiii) ;  /* 0xffffffa00aa07950 */ /* 0x000fea0003c3ffff */
.L_x_189:
        /* <DEDUP_REMOVED lines=16> */
.L_x_229:


//--------------------- .text._Z11print_ArrayPfi  --------------------------
	.section	.text._Z11print_ArrayPfi,"ax",@progbits
	.align	128
        .global         _Z11print_ArrayPfi
        .type           _Z11print_ArrayPfi,@function
        .size           _Z11print_ArrayPfi,(.L_x_233 - _Z11print_ArrayPfi)
        .other          _Z11print_ArrayPfi,@"STO_CUDA_ENTRY STV_DEFAULT"
_Z11print_ArrayPfi:
.text._Z11print_ArrayPfi:
[----:B------:R-:W0:Y:S01]  /*0000*/  LDC R1, c[0x0][0x37c] ;  /* 0x0000df00ff017b82 */ /* 0x000e220000000800 */
[----:B------:R-:W1:Y:S01]  /*0010*/  LDCU UR4, c[0x0][0x388] ;  /* 0x00007100ff0477ac */ /* 0x000e620008000800 */
[----:B0-----:R-:W-:Y:S01]  /*0020*/  VIADD R1, R1, 0xfffffff8 ;  /* 0xfffffff801017836 */ /* 0x001fe20000000000 */
[----:B------:R-:W0:Y:S01]  /*0030*/  LDCU UR5, c[0x0][0x2f8] ;  /* 0x00005f00ff0577ac */ /* 0x000e220008000800 */
[----:B------:R-:W2:Y:S01]  /*0040*/  LDCU UR6, c[0x0][0x2fc] ;  /* 0x00005f80ff0677ac */ /* 0x000ea20008000800 */
[----:B-1----:R-:W-:Y:S02]  /*0050*/  UISETP.GE.AND UP0, UPT, UR4, 0x1, UPT ;  /* 0x000000010400788c */ /* 0x002fe4000bf06270 */
[----:B0-----:R-:W-:-:S05]  /*0060*/  IADD3 R18, P0, PT, R1, UR5, RZ ;  /* 0x0000000501127c10 */ /* 0x001fca000ff1e0ff */
[----:B--2---:R-:W-:Y:S02]  /*0070*/  IMAD.X R2, RZ, RZ, UR6, P0 ;  /* 0x00000006ff027e24 */ /* 0x004fe400080e06ff */
[----:B------:R-:W-:Y:S06]  /*0080*/  BRA.U !UP0, `(.L_x_190) ;  /* 0x0000001508e87547 */ /* 0x000fec000b800000 */
[----:B------:R-:W-:Y:S01]  /*0090*/  UISETP.GE.U32.AND UP0, UPT, UR4, 0x10, UPT ;  /* 0x000000100400788c */ /* 0x000fe2000bf06070 */
[----:B------:R-:W-:Y:S01]  /*00a0*/  IMAD.MOV.U32 R19, RZ, RZ, RZ ;  /* 0x000000ffff137224 */ /* 0x000fe200078e00ff */
[----:B------:R-:W0:Y:S01]  /*00b0*/  LDCU.64 UR36, c[0x0][0x358] ;  /* 0x00006b00ff2477ac */ /* 0x000e220008000a00 */
[----:B------:R-:W-:-:S06]  /*00c0*/  ULOP3.LUT UR38, UR4, 0xf, URZ, 0xc0, !UPT ;  /* 0x0000000f04267892 */ /* 0x000fcc000f8ec0ff */
[----:B------:R-:W-:Y:S06]  /*00d0*/  BRA.U !UP0, `(.L_x_191) ;  /* 0x0000000d080c7547 */ /* 0x000fec000b800000 */
[----:B------:R-:W1:Y:S01]  /*00e0*/  LDCU.64 UR6, c[0x0][0x380] ;  /* 0x00007000ff0677ac */ /* 0x000e620008000a00 */
[----:B------:R-:W-:Y:S01]  /*00f0*/  BSSY.RECONVERGENT B6, `(.L_x_191) ;  /* 0x00000c1000067945 */ /* 0x000fe20003800200 */
[----:B------:R-:W-:-:S04]  /*0100*/  ULOP3.LUT UR4, UR4, 0x7ffffff0, URZ, 0xc0, !UPT ;  /* 0x7ffffff004047892 */ /* 0x000fc8000f8ec0ff */
[----:B------:R-:W-:Y:S02]  /*0110*/  UIADD3 UR8, UPT, UPT, -UR4, URZ, URZ ;  /* 0x000000ff04087290 */ /* 0x000fe4000fffe1ff */
[----:B------:R-:W-:-:S04]  /*0120*/  MOV R19, UR4 ;  /* 0x0000000400137c02 */ /* 0x000fc80008000f00 */
[----:B------:R-:W-:Y:S01]  /*0130*/  IMAD.U32 R23, RZ, RZ, UR8 ;  /* 0x00000008ff177e24 */ /* 0x000fe2000f8e00ff */
[----:B-1----:R-:W-:-:S04]  /*0140*/  UIADD3 UR5, UP0, UPT, UR6, 0x20, URZ ;  /* 0x0000002006057890 */ /* 0x002fc8000ff1e0ff */
[----:B------:R-:W-:Y:S02]  /*0150*/  UIADD3.X UR6, UPT, UPT, URZ, UR7, URZ, UP0, !UPT ;  /* 0x00000007ff067290 */ /* 0x000fe400087fe4ff */
[----:B------:R-:W-:-:S04]  /*0160*/  IMAD.U32 R16, RZ, RZ, UR5 ;  /* 0x00000005ff107e24 */ /* 0x000fc8000f8e00ff */
[----:B------:R-:W-:-:S07]  /*0170*/  MOV R17, UR6 ;  /* 0x0000000600117c02 */ /* 0x000fce0008000f00 */
.L_x_208:
[----:B0-----:R-:W2:Y:S01]  /*0180*/  LDG.E R0, desc[UR36][R16.64+-0x20] ;  /* 0xffffe02410007981 */ /* 0x001ea2000c1e1900 */
[----:B------:R-:W-:Y:S01]  /*0190*/  MOV R22, 0x18 ;  /* 0x0000001800167802 */ /* 0x000fe20000000f00 */
[----:B------:R-:W0:Y:S01]  /*01a0*/  LDCU.64 UR4, c[0x4][URZ] ;  /* 0x01000000ff0477ac */ /* 0x000e220008000a00 */
[----:B------:R-:W-:Y:S02]  /*01b0*/  VIADD R23, R23, 0x10 ;  /* 0x0000001017177836 */ /* 0x000fe40000000000 */
[----:B------:R1:W3:Y:S01]  /*01c0*/  LDC.64 R8, c[0x4][R22] ;  /* 0x0100000016087b82 */ /* 0x0002e20000000a00 */
[----:B------:R-:W-:Y:S02]  /*01d0*/  IMAD.MOV.U32 R6, RZ, RZ, R18 ;  /* 0x000000ffff067224 */ /* 0x000fe400078e0012 */
[----:B------:R-:W-:Y:S01]  /*01e0*/  ISETP.NE.AND P0, PT, R23, RZ, PT ;  /* 0x000000ff1700720c */ /* 0x000fe20003f05270 */
[----:B------:R-:W-:-:S03]  /*01f0*/  IMAD.MOV.U32 R7, RZ, RZ, R2 ;  /* 0x000000ffff077224 */ /* 0x000fc600078e0002 */
[----:B------:R-:W-:Y:S01]  /*0200*/  P2R R24, PR, RZ, 0x1 ;  /* 0x00000001ff187803 */ /* 0x000fe20000000000 */
[----:B0-----:R-:W-:Y:S01]  /*0210*/  IMAD.U32 R4, RZ, RZ, UR4 ;  /* 0x00000004ff047e24 */ /* 0x001fe2000f8e00ff */
[----:B------:R-:W-:Y:S01]  /*0220*/  MOV R5, UR5 ;  /* 0x0000000500057c02 */ /* 0x000fe20008000f00 */
[----:B--2---:R-:W0:Y:S02]  /*0230*/  F2F.F64.F32 R10, R0 ;  /* 0x00000000000a7310 */ /* 0x004e240000201800 */
[----:B0--3--:R1:W-:Y:S04]  /*0240*/  STL.64 [R1], R10 ;  /* 0x0000000a01007387 */ /* 0x0093e80000100a00 */
[----:B------:R-:W-:-:S07]  /*0250*/  LEPC R20, `(.L_x_192) ;  /* 0x000000001014794e */ /* 0x000fce0000000000 */
[----:B-1----:R-:W-:Y:S05]  /*0260*/  CALL.ABS.NOINC R8 ;  /* 0x0000000008007343 */ /* 0x002fea0003c00000 */
.L_x_192:
[----:B------:R-:W2:Y:S01]  /*0270*/  LDG.E R0, desc[UR36][R16.64+-0x1c] ;  /* 0xffffe42410007981 */ /* 0x000ea2000c1e1900 */
[----:B------:R0:W1:Y:S01]  /*0280*/  LDC.64 R8, c[0x4][R22] ;  /* 0x0100000016087b82 */ /* 0x0000620000000a00 */
[----:B------:R-:W3:Y:S01]  /*0290*/  LDCU.64 UR4, c[0x4][URZ] ;  /* 0x01000000ff0477ac */ /* 0x000ee20008000a00 */
[----:B------:R-:W-:Y:S01]  /*02a0*/  IMAD.MOV.U32 R6, RZ, RZ, R18 ;  /* 0x000000ffff067224 */ /* 0x000fe200078e0012 */
[----:B------:R-:W-:Y:S02]  /*02b0*/  MOV R7, R2 ;  /* 0x0000000200077202 */ /* 0x000fe40000000f00 */
[----:B---3--:R-:W-:Y:S01]  /*02c0*/  MOV R4, UR4 ;  /* 0x0000000400047c02 */ /* 0x008fe20008000f00 */
[----:B------:R-:W-:Y:S01]  /*02d0*/  IMAD.U32 R5, RZ, RZ, UR5 ;  /* 0x00000005ff057e24 */ /* 0x000fe2000f8e00ff */
[----:B--2---:R-:W2:Y:S02]  /*02e0*/  F2F.F64.F32 R10, R0 ;  /* 0x00000000000a7310 */ /* 0x004ea40000201800 */
[----:B-12---:R0:W-:Y:S04]  /*02f0*/  STL.64 [R1], R10 ;  /* 0x0000000a01007387 */ /* 0x0061e80000100a00 */
[----:B------:R-:W-:-:S07]  /*0300*/  LEPC R20, `(.L_x_193) ;  /* 0x000000001014794e */ /* 0x000fce0000000000 */
[----:B0-----:R-:W-:Y:S05]  /*0310*/  CALL.ABS.NOINC R8 ;  /* 0x0000000008007343 */ /* 0x001fea0003c00000 */
.L_x_193:
[----:B------:R-:W2:Y:S01]  /*0320*/  LDG.E R0, desc[UR36][R16.64+-0x18] ;  /* 0xffffe82410007981 */ /* 0x000ea2000c1e1900 */
[----:B------:R0:W1:Y:S01]  /*0330*/  LDC.64 R8, c[0x4][R22] ;  /* 0x0100000016087b82 */ /* 0x0000620000000a00 */
[----:B------:R-:W3:Y:S01]  /*0340*/  LDCU.64 UR4, c[0x4][URZ] ;  /* 0x01000000ff0477ac */ /* 0x000ee20008000a00 */
[----:B------:R-:W-:Y:S01]  /*0350*/  MOV R6, R18 ;  /* 0x0000001200067202 */ /* 0x000fe20000000f00 */
[----:B------:R-:W-:Y:S02]  /*0360*/  IMAD.MOV.U32 R7, RZ, RZ, R2 ;  /* 0x000000ffff077224 */ /* 0x000fe400078e0002 */
[----:B---3--:R-:W-:Y:S02]  /*0370*/  IMAD.U32 R4, RZ, RZ, UR4 ;  /* 0x00000004ff047e24 */ /* 0x008fe4000f8e00ff */
[----:B------:R-:W-:Y:S01]  /*0380*/  IMAD.U32 R5, RZ, RZ, UR5 ;  /* 0x00000005ff057e24 */ /* 0x000fe2000f8e00ff */
[----:B--2---:R-:W2:Y:S02]  /*0390*/  F2F.F64.F32 R10, R0 ;  /* 0x00000000000a7310 */ /* 0x004ea40000201800 */
[----:B-12---:R0:W-:Y:S04]  /*03a0*/  STL.64 [R1], R10 ;  /* 0x0000000a01007387 */ /* 0x0061e80000100a00 */
[----:B------:R-:W-:-:S07]  /*03b0*/  LEPC R20, `(.L_x_194) ;  /* 0x000000001014794e */ /* 0x000fce0000000000 */
[----:B0-----:R-:W-:Y:S05]  /*03c0*/  CALL.ABS.NOINC R8 ;  /* 0x0000000008007343 */ /* 0x001fea0003c00000 */
.L_x_194:
[----:B------:R-:W2:Y:S01]  /*03d0*/  LDG.E R0, desc[UR36][R16.64+-0x14] ;  /* 0xffffec2410007981 */ /* 0x000ea2000c1e1900 */
[----:B------:R0:W1:Y:S01]  /*03e0*/  LDC.64 R8, c[0x4][R22] ;  /* 0x0100000016087b82 */ /* 0x0000620000000a00 */
[----:B------:R-:W3:Y:S01]  /*03f0*/  LDCU.64 UR4, c[0x4][URZ] ;  /* 0x01000000ff0477ac */ /* 0x000ee20008000a00 */
[----:B------:R-:W-:Y:S02]  /*0400*/  IMAD.MOV.U32 R6, RZ, RZ, R18 ;  /* 0x000000ffff067224 */ /* 0x000fe400078e0012 */
[----:B------:R-:W-:Y:S02]  /*0410*/  IMAD.MOV.U32 R7, RZ, RZ, R2 ;  /* 0x000000ffff077224 */ /* 0x000fe400078e0002 */
[----:B---3--:R-:W-:Y:S01]  /*0420*/  IMAD.U32 R4, RZ, RZ, UR4 ;  /* 0x00000004ff047e24 */ /* 0x008fe2000f8e00ff */
[----:B------:R-:W-:Y:S01]  /*0430*/  MOV R5, UR5 ;  /* 0x0000000500057c02 */ /* 0x000fe20008000f00 */
[----:B--2---:R-:W2:Y:S02]  /*0440*/  F2F.F64.F32 R10, R0 ;  /* 0x00000000000a7310 */ /* 0x004ea40000201800 */
[----:B-12---:R0:W-:Y:S04]  /*0450*/  STL.64 [R1], R10 ;  /* 0x0000000a01007387 */ /* 0x0061e80000100a00 */
[----:B------:R-:W-:-:S07]  /*0460*/  LEPC R20, `(.L_x_195) ;  /* 0x000000001014794e */ /* 0x000fce0000000000 */
[----:B0-----:R-:W-:Y:S05]  /*0470*/  CALL.ABS.NOINC R8 ;  /* 0x0000000008007343 */ /* 0x001fea0003c00000 */
.L_x_195:
        /* <DEDUP_REMOVED lines=11> */
.L_x_196:
        /* <DEDUP_REMOVED lines=11> */
.L_x_197:
        /* <DEDUP_REMOVED lines=11> */
.L_x_198:
        /* <DEDUP_REMOVED lines=11> */
.L_x_199:
        /* <DEDUP_REMOVED lines=11> */
.L_x_200:
        /* <DEDUP_REMOVED lines=11> */
.L_x_201:
        /* <DEDUP_REMOVED lines=11> */
.L_x_202:
        /* <DEDUP_REMOVED lines=11> */
.L_x_203:
        /* <DEDUP_REMOVED lines=11> */
.L_x_204:
        /* <DEDUP_REMOVED lines=11> */
.L_x_205:
        /* <DEDUP_REMOVED lines=11> */
.L_x_206:
        /* <DEDUP_REMOVED lines=11> */
.L_x_207:
[----:B------:R-:W-:Y:S02]  /*0cc0*/  ISETP.NE.AND P6, PT, R24, RZ, PT ;  /* 0x000000ff1800720c */ /* 0x000fe40003fc5270 */
[----:B------:R-:W-:-:S04]  /*0cd0*/  IADD3 R16, P0, PT, R16, 0x40, RZ ;  /* 0x0000004010107810 */ /* 0x000fc80007f1e0ff */
[----:B------:R-:W-:-:S07]  /*0ce0*/  IADD3.X R17, PT, PT, RZ, R17, RZ, P0, !PT ;  /* 0x00000011ff117210 */ /* 0x000fce00007fe4ff */
[----:B------:R-:W-:Y:S05]  /*0cf0*/  @P6 BRA `(.L_x_208) ;  /* 0xfffffff400206947 */ /* 0x000fea000383ffff */
[----:B------:R-:W-:Y:S05]  /*0d00*/  BSYNC.RECONVERGENT B6 ;  /* 0x0000000000067941 */ /* 0x000fea0003800200 */
.L_x_191:
[----:B------:R-:W-:Y:S01]  /*0d10*/  UISETP.NE.AND UP0, UPT, UR38, URZ, UPT ;  /* 0x000000ff2600728c */ /* 0x000fe2000bf05270 */
[----:B------:R-:W-:Y:S08]  /*0d20*/  BSSY.RECONVERGENT B6, `(.L_x_190) ;  /* 0x00000b0000067945 */ /* 0x000ff00003800200 */
[----:B------:R-:W-:Y:S05]  /*0d30*/  BRA.U !UP0, `(.L_x_209) ;  /* 0x0000000908b87547 */ /* 0x000fea000b800000 */
[----:B------:R-:W1:Y:S01]  /*0d40*/  LDC R23, c[0x0][0x388] ;  /* 0x0000e200ff177b82 */ /* 0x000e620000000800 */
[----:B------:R-:W-:Y:S01]  /*0d50*/  UISETP.GE.U32.AND UP0, UPT, UR38, 0x8, UPT ;  /* 0x000000082600788c */ /* 0x000fe2000bf06070 */
[----:B-1----:R-:W-:-:S08]  /*0d60*/  LOP3.LUT R23, R23, 0x7, RZ, 0xc0, !PT ;  /* 0x0000000717177812 */ /* 0x002fd000078ec0ff */
[----:B------:R-:W-:Y:S05]  /*0d70*/  BRA.U !UP0, `(.L_x_210) ;  /* 0x0000000508707547 */ /* 0x000fea000b800000 */
[----:B------:R-:W1:Y:S01]  /*0d80*/  LDC.64 R16, c[0x0][0x380] ;  /* 0x0000e000ff107b82 */ /* 0x000e620000000a00 */
[----:B------:R-:W-:Y:S01]  /*0d90*/  MOV R22, 0x18 ;  /* 0x0000001800167802 */ /* 0x000fe20000000f00 */
[----:B------:R-:W2:Y:S01]  /*0da0*/  LDCU.64 UR4, c[0x4][URZ] ;  /* 0x01000000ff0477ac */ /* 0x000ea20008000a00 */
[----:B-1----:R-:W-:-:S05]  /*0db0*/  IMAD.WIDE.U32 R16, R19, 0x4, R16 ;  /* 0x0000000413107825 */ /* 0x002fca00078e0010 */
[----:B0-----:R-:W3:Y:S01]  /*0dc0*/  LDG.E R0, desc[UR36][R16.64] ;  /* 0x0000002410007981 */ /* 0x001ee2000c1e1900 */
[----:B------:R0:W1:Y:S01]  /*0dd0*/  LDC.64 R8, c[0x4][R22] ;  /* 0x0100000016087b82 */ /* 0x0000620000000a00 */
[----:B--2---:R-:W-:Y:S01]  /*0de0*/  IMAD.U32 R4, RZ, RZ, UR4 ;  /* 0x00000004ff047e24 */ /* 0x004fe2000f8e00ff */
[----:B------:R-:W-:Y:S01]  /*0df0*/  MOV R6, R18 ;  /* 0x0000001200067202 */ /* 0x000fe20000000f00 */
[----:B------:R-:W-:Y:S02]  /*0e00*/  IMAD.U32 R5, RZ, RZ, UR5 ;  /* 0x00000005ff057e24 */ /* 0x000fe4000f8e00ff */
[----:B------:R-:W-:Y:S01]  /*0e10*/  IMAD.MOV.U32 R7, RZ, RZ, R2 ;  /* 0x000000ffff077224 */ /* 0x000fe200078e0002 */
[----:B---3--:R-:W2:Y:S02]  /*0e20*/  F2F.F64.F32 R10, R0 ;  /* 0x00000000000a7310 */ /* 0x008ea40000201800 */
[----:B-12---:R0:W-:Y:S04]  /*0e30*/  STL.64 [R1], R10 ;  /* 0x0000000a01007387 */ /* 0x0061e80000100a00 */
[----:B------:R-:W-:-:S07]  /*0e40*/  LEPC R20, `(.L_x_211) ;  /* 0x000000001014794e */ /* 0x000fce0000000000 */
[----:B0-----:R-:W-:Y:S05]  /*0e50*/  CALL.ABS.NOINC R8 ;  /* 0x0000000008007343 */ /* 0x001fea0003c00000 */
.L_x_211:
        /* <DEDUP_REMOVED lines=11> */
.L_x_212:
        /* <DEDUP_REMOVED lines=11> */
.L_x_213:
        /* <DEDUP_REMOVED lines=11> */
.L_x_214:
        /* <DEDUP_REMOVED lines=11> */
.L_x_215:
        /* <DEDUP_REMOVED lines=11> */
.L_x_216:
        /* <DEDUP_REMOVED lines=11> */
.L_x_217:
        /* <DEDUP_REMOVED lines=11> */
.L_x_218:
[----:B------:R-:W-:-:S07]  /*1330*/  IADD3 R19, PT, PT, R19, 0x8, RZ ;  /* 0x0000000813137810 */ /* 0x000fce0007ffe0ff */
.L_x_210:
[----:B------:R-:W-:-:S13]  /*1340*/  ISETP.NE.AND P0, PT, R23, RZ, PT ;  /* 0x000000ff1700720c */ /* 0x000fda0003f05270 */
[----:B------:R-:W-:Y:S05]  /*1350*/  @!P0 BRA `(.L_x_209) ;  /* 0x0000000400308947 */ /* 0x000fea0003800000 */
[----:B------:R-:W1:Y:S01]  /*1360*/  LDC R0, c[0x0][0x388] ;  /* 0x0000e200ff007b82 */ /* 0x000e620000000800 */
[----:B------:R-:W-:Y:S02]  /*1370*/  ISETP.GE.U32.AND P0, PT, R23, 0x4, PT ;  /* 0x000000041700780c */ /* 0x000fe40003f06070 */
[----:B-1----:R-:W-:-:S11]  /*1380*/  LOP3.LUT R23, R0, 0x3, RZ, 0xc0, !PT ;  /* 0x0000000300177812 */ /* 0x002fd600078ec0ff */
[----:B------:R-:W-:Y:S05]  /*1390*/  @!P0 BRA `(.L_x_219) ;  /* 0x0000000000c08947 */ /* 0x000fea0003800000 */
        /* <DEDUP_REMOVED lines=14> */
.L_x_220:
        /* <DEDUP_REMOVED lines=11> */
.L_x_221:
        /* <DEDUP_REMOVED lines=11> */
.L_x_222:
        /* <DEDUP_REMOVED lines=11> */
.L_x_223:
[----:B------:R-:W-:-:S07]  /*1690*/  VIADD R19, R19, 0x4 ;  /* 0x0000000413137836 */ /* 0x000fce0000000000 */
.L_x_219:
[----:B------:R-:W-:-:S13]  /*16a0*/  ISETP.NE.AND P0, PT, R23, RZ, PT ;  /* 0x000000ff1700720c */ /* 0x000fda0003f05270 */
[----:B------:R-:W-:Y:S05]  /*16b0*/  @!P0 BRA `(.L_x_209) ;  /* 0x0000000000588947 */ /* 0x000fea0003800000 */
[----:B------:R-:W1:Y:S01]  /*16c0*/  LDC.64 R16, c[0x0][0x380] ;  /* 0x0000e000ff107b82 */ /* 0x000e620000000a00 */
[----:B------:R-:W-:Y:S01]  /*16d0*/  IADD3 R23, PT, PT, -R23, RZ, RZ ;  /* 0x000000ff17177210 */ /* 0x000fe20007ffe1ff */
[----:B-1----:R-:W-:-:S07]  /*16e0*/  IMAD.WIDE.U32 R16, R19, 0x4, R16 ;  /* 0x0000000413107825 */ /* 0x002fce00078e0010 */
.L_x_225:
[----:B0-----:R-:W2:Y:S01]  /*16f0*/  LDG.E R0, desc[UR36][R16.64] ;  /* 0x0000002410007981 */ /* 0x001ea2000c1e1900 */
[----:B------:R-:W-:Y:S01]  /*1700*/  MOV R8, 0x18 ;  /* 0x0000001800087802 */ /* 0x000fe20000000f00 */
[----:B------:R-:W0:Y:S01]  /*1710*/  LDCU.64 UR4, c[0x4][URZ] ;  /* 0x01000000ff0477ac */ /* 0x000e220008000a00 */
[----:B------:R-:W-:Y:S02]  /*1720*/  VIADD R23, R23, 0x1 ;  /* 0x0000000117177836 */ /* 0x000fe40000000000 */
[----:B------:R-:W-:Y:S02]  /*1730*/  IMAD.MOV.U32 R6, RZ, RZ, R18 ;  /* 0x000000ffff067224 */ /* 0x000fe400078e0012 */
[----:B------:R-:W1:Y:S01]  /*1740*/  LDC.64 R8, c[0x4][R8] ;  /* 0x0100000008087b82 */ /* 0x000e620000000a00 */
[----:B------:R-:W-:Y:S01]  /*1750*/  ISETP.NE.AND P0, PT, R23, RZ, PT ;  /* 0x000000ff1700720c */ /* 0x000fe20003f05270 */
[----:B------:R-:W-:Y:S02]  /*1760*/  IMAD.MOV.U32 R7, RZ, RZ, R2 ;  /* 0x000000ffff077224 */ /* 0x000fe400078e0002 */
[----:B0-----:R-:W-:Y:S01]  /*1770*/  IMAD.U32 R4, RZ, RZ, UR4 ;  /* 0x00000004ff047e24 */ /* 0x001fe2000f8e00ff */
[----:B------:R-:W-:Y:S01]  /*1780*/  MOV R5, UR5 ;  /* 0x0000000500057c02 */ /* 0x000fe20008000f00 */
[----:B--2---:R0:W2:Y:S02]  /*1790*/  F2F.F64.F32 R10, R0 ;  /* 0x00000000000a7310 */ /* 0x0040a40000201800 */
[----:B0-----:R-:W-:Y:S01]  /*17a0*/  P2R R0, PR, RZ, 0x1 ;  /* 0x00000001ff007803 */ /* 0x001fe20000000000 */
[----:B-12---:R0:W-:Y:S06]  /*17b0*/  STL.64 [R1], R10 ;  /* 0x0000000a01007387 */ /* 0x0061ec0000100a00 */
[----:B------:R-:W-:-:S07]  /*17c0*/  LEPC R20, `(.L_x_224) ;  /* 0x000000001014794e */ /* 0x000fce0000000000 */
[----:B0-----:R-:W-:Y:S05]  /*17d0*/  CALL.ABS.NOINC R8 ;  /* 0x0000000008007343 */ /* 0x001fea0003c00000 */
.L_x_224:
[----:B------:R-:W-:Y:S02]  /*17e0*/  ISETP.NE.AND P6, PT, R23, RZ, PT ;  /* 0x000000ff1700720c */ /* 0x000fe40003fc5270 */
[----:B------:R-:W-:-:S04]  /*17f0*/  IADD3 R16, P0, PT, R16, 0x4, RZ ;  /* 0x0000000410107810 */ /* 0x000fc80007f1e0ff */
[----:B------:R-:W-:-:S07]  /*1800*/  IADD3.X R17, PT, PT, RZ, R17, RZ, P0, !PT ;  /* 0x00000011ff117210 */ /* 0x000fce00007fe4ff */
[----:B------:R-:W-:Y:S05]  /*1810*/  @P6 BRA `(.L_x_225) ;  /* 0xfffffffc00b46947 */ /* 0x000fea000383ffff */
.L_x_209:
[----:B0-----:R-:W-:Y:S05]  /*1820*/  BSYNC.RECONVERGENT B6 ;  /* 0x0000000000067941 */ /* 0x001fea0003800200 */
.L_x_190:
[----:B------:R-:W-:Y:S01]  /*1830*/  MOV R0, 0x18 ;  /* 0x0000001800007802 */ /* 0x000fe20000000f00 */
[----:B------:R-:W0:Y:S01]  /*1840*/  LDCU.64 UR4, c[0x4][0x8] ;  /* 0x01000100ff0477ac */ /* 0x000e220008000a00 */
[----:B------:R-:W-:Y:S02]  /*1850*/  CS2R R6, SRZ ;  /* 0x0000000000067805 */ /* 0x000fe4000001ff00 */
[----:B------:R1:W2:Y:S01]  /*1860*/  LDC.64 R2, c[0x4][R0] ;  /* 0x0100000000027b82 */ /* 0x0002a20000000a00 */
[----:B0-----:R-:W-:Y:S01]  /*1870*/  IMAD.U32 R4, RZ, RZ, UR4 ;  /* 0x00000004ff047e24 */ /* 0x001fe2000f8e00ff */
[----:B-1----:R-:W-:-:S07]  /*1880*/  MOV R5, UR5 ;  /* 0x0000000500057c02 */ /* 0x002fce0008000f00 */
[----:B------:R-:W-:-:S07]  /*1890*/  LEPC R20, `(.L_x_226) ;  /* 0x000000001014794e */ /* 0x000fce0000000000 */
[----:B--2---:R-:W-:Y:S05]  /*18a0*/  CALL.ABS.NOINC R2 ;  /* 0x0000000002007343 */ /* 0x004fea0003c00000 */
.L_x_226:
[----:B------:R-:W-:Y:S05]  /*18b0*/  EXIT ;  /* 0x000000000000794d */ /* 0x000fea0003800000 */
.L_x_227:
        /* <DEDUP_REMOVED lines=12> */
.L_x_233:


//--------------------- .nv.global.init           --------------------------
	.section	.nv.global.init,"aw",@progbits
.nv.global.init:
	.type		$str$1,@object
	.size		$str$1,($str - $str$1)
$str$1:
        /*0000*/ 	.byte	0x0a, 0x00
	.type		$str,@object
	.size		$str,(.L_0 - $str)
$str:
        /*0002*/ 	.byte	0x25, 0x66, 0x20, 0x00
.L_0:


//--------------------- .nv.shared.reserved.0     --------------------------
	.section	.nv.shared.reserved.0,"aw",@nobits
	.weak		__nv_reservedSMEM_offset_0_alias
	.size		__nv_reservedSMEM_offset_0_alias, 0, 64
	.other		__nv_reservedSMEM_offset_0_alias,@"STO_CUDA_RESERVED_SHARED STV_DEFAULT"
__nv_reservedSMEM_offset_0_alias:
	.zero		0
	.zero		64


//--------------------- .nv.constant0._Z8accuracyv --------------------------
	.section	.nv.constant0._Z8accuracyv,"a",@progbits
	.sectionflags	@""
	.align	4
.nv.constant0._Z8accuracyv:
	.zero		896


//--------------------- .nv.constant0._Z9back_propPfS_S_S_S_S_S_S_S_S_S_S_S_S_S_S_fiiiiiii --------------------------
	.section	.nv.constant0._Z9back_propPfS_S_S_S_S_S_S_S_S_S_S_S_S_S_S_fiiiiiii,"a",@progbits
	.sectionflags	@""
	.align	4
.nv.constant0._Z9back_propPfS_S_S_S_S_S_S_S_S_S_S_S_S_S_S_fiiiiiii:
	.zero		1056


//--------------------- .nv.constant0._Z12forward_propPfS_S_S_S_S_S_S_S_iiii --------------------------
	.section	.nv.constant0._Z12forward_propPfS_S_S_S_S_S_S_S_iiii,"a",@progbits
	.sectionflags	@""
	.align	4
.nv.constant0._Z12forward_propPfS_S_S_S_S_S_S_S_iiii:
	.zero		984


//--------------------- .nv.constant0._Z11print_ArrayPfi --------------------------
	.section	.nv.constant0._Z11print_ArrayPfi,"a",@progbits
	.sectionflags	@""
	.align	4
.nv.constant0._Z11print_ArrayPfi:
	.zero		908


//--------------------- SYMBOLS --------------------------

	.type		.nv.reservedSmem.offset0,@object
	.size		.nv.reservedSmem.offset0,0x4
	.type		malloc,@function
	.type		vprintf,@function
